// auto-generated by cutlass_sweep.gemm — config: {"arch": "sm_100", "cluster_m": 1, "cluster_n": 1, "dtype": "tf32", "dtype_b": "tf32", "layout": "nn", "stages": 0, "tile_k": 32, "tile_m": 128, "tile_n": 256}
#include "cutlass/cutlass.h"
#include "cutlass/gemm/collective/collective_builder.hpp"
#include "cutlass/gemm/device/gemm_universal_adapter.h"
#include "cutlass/gemm/kernel/gemm_universal.hpp"
#include "cutlass/epilogue/collective/collective_builder.hpp"

using ElemA = cutlass::tfloat32_t;
using ElemB = cutlass::tfloat32_t;
using ElemCD = cutlass::tfloat32_t;
using Acc  = float;
using TileShape    = cute::Shape<cute::_128, cute::_256, cute::_32>;
using ClusterShape = cute::Shape<cute::_1, cute::_1, cute::_1>;

using CollectiveEpilogue = typename cutlass::epilogue::collective::CollectiveBuilder<
    cutlass::arch::Sm100, cutlass::arch::OpClassTensorOp,
    TileShape, ClusterShape,
    cutlass::epilogue::collective::EpilogueTileAuto,
    Acc, Acc,
    ElemCD, cutlass::layout::RowMajor, 128 / cutlass::sizeof_bits<ElemCD>::value,
    ElemCD, cutlass::layout::RowMajor, 128 / cutlass::sizeof_bits<ElemCD>::value,
    cutlass::epilogue::collective::EpilogueScheduleAuto
  >::CollectiveOp;

using CollectiveMainloop = typename cutlass::gemm::collective::CollectiveBuilder<
    cutlass::arch::Sm100, cutlass::arch::OpClassTensorOp,
    ElemA, cutlass::layout::RowMajor, 128 / cutlass::sizeof_bits<ElemA>::value,
    ElemB, cutlass::layout::RowMajor, 128 / cutlass::sizeof_bits<ElemB>::value,
    Acc,
    TileShape, ClusterShape,
    cutlass::gemm::collective::StageCountAutoCarveout<static_cast<int>(sizeof(typename CollectiveEpilogue::SharedStorage))>,
    cutlass::gemm::collective::KernelScheduleAuto
  >::CollectiveOp;

using GemmKernel = cutlass::gemm::kernel::GemmUniversal<
    cute::Shape<int,int,int,int>,
    CollectiveMainloop,
    CollectiveEpilogue
>;
using Gemm = cutlass::gemm::device::GemmUniversalAdapter<GemmKernel>;

// Force the device kernel symbol into the cubin without needing a host main.
auto* _anchor = &cutlass::device_kernel<GemmKernel>;


// ===== COMPILED SASS (sm_100a) =====

	.target	sm_100a

	.elftype	@"ET_EXEC"


//--------------------- .note.nv.tkinfo           --------------------------
	.section	.note.nv.tkinfo,"",@"SHT_NOTE"
	.sectionflags	@"SHF_NOTE_NV_TKINFO"
	.tkinfo
        /*0018*/ 	.word	0x00000002
        /*0030*/ 	.string	""
        /*0030*/ 	.string	"ptxas"
        /*0030*/ 	.string	"Cuda compilation tools, release 13.0, V13.0.88"
        /*0030*/ 	.string	"Build cuda_13.0.r13.0/compiler.36424714_0"
        /*0030*/ 	.string	"-arch sm_100a -m 64 "



//--------------------- .note.nv.cuinfo           --------------------------
	.section	.note.nv.cuinfo,"",@"SHT_NOTE"
	.sectionflags	@"SHF_NOTE_NV_CUINFO"
        /*0018*/ 	.short	0x0002
        /*001a*/ 	.short	0x0064
        /*001c*/ 	.short	0x0082
	.zero		2


//--------------------- .nv.info                  --------------------------
	.section	.nv.info,"",@"SHT_CUDA_INFO"
	.align	4


	//----- nvinfo : EIATTR_REGCOUNT
	.align		4
        /*0000*/ 	.byte	0x04, 0x2f
        /*0002*/ 	.short	(.L_19 - .L_18)
	.align		4
.L_18:
        /*0004*/ 	.word	index@(_ZN7cutlass13device_kernelINS_4gemm6kernel13GemmUniversalIN4cute5tupleIJiiiiEEENS1_10collective13CollectiveMmaINS1_35MainloopSm100TmaUmmaWarpSpecializedILi3ELi2ELi2ENS5_IJNS4_1CILi1EEESB_SB_EEEEENS5_IJNSA_ILi128EEENSA_ILi256EEENSA_ILi32EEEEEENS_10tfloat32_tENS5_IJlSB_lEEESI_NS5_IJSB_llEEENS4_8TiledMMAINS4_8MMA_AtomIJNS4_17SM100_MMA_TF32_SSISI_SI_fLi128ELi256ELNS4_4UMMA5MajorE0ELSP_1ELNSO_7ScaleInE0ELSQ_0EEEEEENS4_6LayoutISC_NS5_IJNSA_ILi0EEESU_SU_EEEEENS5_IJNS4_10UnderscoreESX_SX_EEEEENS4_13SM90_TMA_LOADENS4_14ComposedLayoutINS4_7SwizzleILi3ELi4ELi3EEENS4_18smem_ptr_flag_bitsILi32EEENST_INS5_IJNSA_ILi8EEESG_EEENS5_IJSG_SB_EEEEEEEvNS4_8identityES10_NS11_INS12_ILi2ELi5ELi2EEES15_NST_INS5_IJSG_NSA_ILi4EEEEEENS5_IJSB_SG_EEEEEEEvS1B_EENS_8epilogue10collective18CollectiveEpilogueINS1J_23Sm100TmaWarpSpecializedILi4ELi2ELi32ELb1ELb0EEEJSH_NS5_IJNST_ISE_SB_EENST_ISG_SB_EEEEESI_SJ_SI_SJ_NS1J_6fusion15FusionCallbacksIS1N_NS1R_17LinearCombinationISI_fSI_fLNS_15FloatRoundStyleE2EEESH_S1Q_JEEENS4_5SM1004TMEM4LOAD26SM100_TMEM_LOAD_32dp32b32xES10_S1A_NS4_39AutoVectorizingCopyWithAssumedAlignmentILi128EEENS4_14SM90_TMA_STOREES1A_S22_S22_EEEvvEEEEvNT_6ParamsE)
        /*0008*/ 	.word	0x0000008c


	//----- nvinfo : EIATTR_FRAME_SIZE
	.align		4
.L_19:
        /*000c*/ 	.byte	0x04, 0x11
        /*000e*/ 	.short	(.L_21 - .L_20)
	.align		4
.L_20:
        /*0010*/ 	.word	index@($__internal_2_$__cuda_sm10x_tcgen05_guardrail_trap_unallocated_columns_being_dealloced)
        /*0014*/ 	.word	0x00000000


	//----- nvinfo : EIATTR_FRAME_SIZE
	.align		4
.L_21:
        /*0018*/ 	.byte	0x04, 0x11
        /*001a*/ 	.short	(.L_23 - .L_22)
	.align		4
.L_22:
        /*001c*/ 	.word	index@($__internal_1_$__cuda_sm10x_tcgen05_guardrail_trap_phase_invalid_during_alloc)
        /*0020*/ 	.word	0x00000000


	//----- nvinfo : EIATTR_FRAME_SIZE
	.align		4
.L_23:
        /*0024*/ 	.byte	0x04, 0x11
        /*0026*/ 	.short	(.L_25 - .L_24)
	.align		4
.L_24:
        /*0028*/ 	.word	index@($__internal_0_$__cuda_sm10x_tcgen05_guardrail_trap_col_being_dealloced_not_returned_by_alloc)
        /*002c*/ 	.word	0x00000000


	//----- nvinfo : EIATTR_FRAME_SIZE
	.align		4
.L_25:
        /*0030*/ 	.byte	0x04, 0x11
        /*0032*/ 	.short	(.L_27 - .L_26)
	.align		4
.L_26:
        /*0034*/ 	.word	index@(_ZN7cutlass13device_kernelINS_4gemm6kernel13GemmUniversalIN4cute5tupleIJiiiiEEENS1_10collective13CollectiveMmaINS1_35MainloopSm100TmaUmmaWarpSpecializedILi3ELi2ELi2ENS5_IJNS4_1CILi1EEESB_SB_EEEEENS5_IJNSA_ILi128EEENSA_ILi256EEENSA_ILi32EEEEEENS_10tfloat32_tENS5_IJlSB_lEEESI_NS5_IJSB_llEEENS4_8TiledMMAINS4_8MMA_AtomIJNS4_17SM100_MMA_TF32_SSISI_SI_fLi128ELi256ELNS4_4UMMA5MajorE0ELSP_1ELNSO_7ScaleInE0ELSQ_0EEEEEENS4_6LayoutISC_NS5_IJNSA_ILi0EEESU_SU_EEEEENS5_IJNS4_10UnderscoreESX_SX_EEEEENS4_13SM90_TMA_LOADENS4_14ComposedLayoutINS4_7SwizzleILi3ELi4ELi3EEENS4_18smem_ptr_flag_bitsILi32EEENST_INS5_IJNSA_ILi8EEESG_EEENS5_IJSG_SB_EEEEEEEvNS4_8identityES10_NS11_INS12_ILi2ELi5ELi2EEES15_NST_INS5_IJSG_NSA_ILi4EEEEEENS5_IJSB_SG_EEEEEEEvS1B_EENS_8epilogue10collective18CollectiveEpilogueINS1J_23Sm100TmaWarpSpecializedILi4ELi2ELi32ELb1ELb0EEEJSH_NS5_IJNST_ISE_SB_EENST_ISG_SB_EEEEESI_SJ_SI_SJ_NS1J_6fusion15FusionCallbacksIS1N_NS1R_17LinearCombinationISI_fSI_fLNS_15FloatRoundStyleE2EEESH_S1Q_JEEENS4_5SM1004TMEM4LOAD26SM100_TMEM_LOAD_32dp32b32xES10_S1A_NS4_39AutoVectorizingCopyWithAssumedAlignmentILi128EEENS4_14SM90_TMA_STOREES1A_S22_S22_EEEvvEEEEvNT_6ParamsE)
        /*0038*/ 	.word	0x00000000


	//----- nvinfo : EIATTR_MIN_STACK_SIZE
	.align		4
.L_27:
        /*003c*/ 	.byte	0x04, 0x12
        /*003e*/ 	.short	(.L_29 - .L_28)
	.align		4
.L_28:
        /*0040*/ 	.word	index@(_ZN7cutlass13device_kernelINS_4gemm6kernel13GemmUniversalIN4cute5tupleIJiiiiEEENS1_10collective13CollectiveMmaINS1_35MainloopSm100TmaUmmaWarpSpecializedILi3ELi2ELi2ENS5_IJNS4_1CILi1EEESB_SB_EEEEENS5_IJNSA_ILi128EEENSA_ILi256EEENSA_ILi32EEEEEENS_10tfloat32_tENS5_IJlSB_lEEESI_NS5_IJSB_llEEENS4_8TiledMMAINS4_8MMA_AtomIJNS4_17SM100_MMA_TF32_SSISI_SI_fLi128ELi256ELNS4_4UMMA5MajorE0ELSP_1ELNSO_7ScaleInE0ELSQ_0EEEEEENS4_6LayoutISC_NS5_IJNSA_ILi0EEESU_SU_EEEEENS5_IJNS4_10UnderscoreESX_SX_EEEEENS4_13SM90_TMA_LOADENS4_14ComposedLayoutINS4_7SwizzleILi3ELi4ELi3EEENS4_18smem_ptr_flag_bitsILi32EEENST_INS5_IJNSA_ILi8EEESG_EEENS5_IJSG_SB_EEEEEEEvNS4_8identityES10_NS11_INS12_ILi2ELi5ELi2EEES15_NST_INS5_IJSG_NSA_ILi4EEEEEENS5_IJSB_SG_EEEEEEEvS1B_EENS_8epilogue10collective18CollectiveEpilogueINS1J_23Sm100TmaWarpSpecializedILi4ELi2ELi32ELb1ELb0EEEJSH_NS5_IJNST_ISE_SB_EENST_ISG_SB_EEEEESI_SJ_SI_SJ_NS1J_6fusion15FusionCallbacksIS1N_NS1R_17LinearCombinationISI_fSI_fLNS_15FloatRoundStyleE2EEESH_S1Q_JEEENS4_5SM1004TMEM4LOAD26SM100_TMEM_LOAD_32dp32b32xES10_S1A_NS4_39AutoVectorizingCopyWithAssumedAlignmentILi128EEENS4_14SM90_TMA_STOREES1A_S22_S22_EEEvvEEEEvNT_6ParamsE)
        /*0044*/ 	.word	0x00000000
.L_29:


//--------------------- .nv.compat                --------------------------
	.section	.nv.compat,"",@"SHT_CUDA_COMPAT_INFO"
	.align	4
        /*0000*/ 	.byte	0x02, 0x09, 0x01, 0x00, 0x02, 0x02, 0x02, 0x00, 0x02, 0x05, 0x05, 0x00, 0x03, 0x07, 0x01, 0x01
        /*0010*/ 	.byte	0x02, 0x03, 0x01, 0x00, 0x02, 0x06, 0x01, 0x00, 0x04, 0x0b, 0x08, 0x00, 0x09, 0x00, 0x00, 0x00
        /*0020*/ 	.byte	0x00, 0x00, 0x00, 0x00


//--------------------- .nv.info._ZN7cutlass13device_kernelINS_4gemm6kernel13GemmUniversalIN4cute5tupleIJiiiiEEENS1_10collective13CollectiveMmaINS1_35MainloopSm100TmaUmmaWarpSpecializedILi3ELi2ELi2ENS5_IJNS4_1CILi1EEESB_SB_EEEEENS5_IJNSA_ILi128EEENSA_ILi256EEENSA_ILi32EEEEEENS_10tfloat32_tENS5_IJlSB_lEEESI_NS5_IJSB_llEEENS4_8TiledMMAINS4_8MMA_AtomIJNS4_17SM100_MMA_TF32_SSISI_SI_fLi128ELi256ELNS4_4UMMA5MajorE0ELSP_1ELNSO_7ScaleInE0ELSQ_0EEEEEENS4_6LayoutISC_NS5_IJNSA_ILi0EEESU_SU_EEEEENS5_IJNS4_10UnderscoreESX_SX_EEEEENS4_13SM90_TMA_LOADENS4_14ComposedLayoutINS4_7SwizzleILi3ELi4ELi3EEENS4_18smem_ptr_flag_bitsILi32EEENST_INS5_IJNSA_ILi8EEESG_EEENS5_IJSG_SB_EEEEEEEvNS4_8identityES10_NS11_INS12_ILi2ELi5ELi2EEES15_NST_INS5_IJSG_NSA_ILi4EEEEEENS5_IJSB_SG_EEEEEEEvS1B_EENS_8epilogue10collective18CollectiveEpilogueINS1J_23Sm100TmaWarpSpecializedILi4ELi2ELi32ELb1ELb0EEEJSH_NS5_IJNST_ISE_SB_EENST_ISG_SB_EEEEESI_SJ_SI_SJ_NS1J_6fusion15FusionCallbacksIS1N_NS1R_17LinearCombinationISI_fSI_fLNS_15FloatRoundStyleE2EEESH_S1Q_JEEENS4_5SM1004TMEM4LOAD26SM100_TMEM_LOAD_32dp32b32xES10_S1A_NS4_39AutoVectorizingCopyWithAssumedAlignmentILi128EEENS4_14SM90_TMA_STOREES1A_S22_S22_EEEvvEEEEvNT_6ParamsE --------------------------
	.section	.nv.info._ZN7cutlass13device_kernelINS_4gemm6kernel13GemmUniversalIN4cute5tupleIJiiiiEEENS1_10collective13CollectiveMmaINS1_35MainloopSm100TmaUmmaWarpSpecializedILi3ELi2ELi2ENS5_IJNS4_1CILi1EEESB_SB_EEEEENS5_IJNSA_ILi128EEENSA_ILi256EEENSA_ILi32EEEEEENS_10tfloat32_tENS5_IJlSB_lEEESI_NS5_IJSB_llEEENS4_8TiledMMAINS4_8MMA_AtomIJNS4_17SM100_MMA_TF32_SSISI_SI_fLi128ELi256ELNS4_4UMMA5MajorE0ELSP_1ELNSO_7ScaleInE0ELSQ_0EEEEEENS4_6LayoutISC_NS5_IJNSA_ILi0EEESU_SU_EEEEENS5_IJNS4_10UnderscoreESX_SX_EEEEENS4_13SM90_TMA_LOADENS4_14ComposedLayoutINS4_7SwizzleILi3ELi4ELi3EEENS4_18smem_ptr_flag_bitsILi32EEENST_INS5_IJNSA_ILi8EEESG_EEENS5_IJSG_SB_EEEEEEEvNS4_8identityES10_NS11_INS12_ILi2ELi5ELi2EEES15_NST_INS5_IJSG_NSA_ILi4EEEEEENS5_IJSB_SG_EEEEEEEvS1B_EENS_8epilogue10collective18CollectiveEpilogueINS1J_23Sm100TmaWarpSpecializedILi4ELi2ELi32ELb1ELb0EEEJSH_NS5_IJNST_ISE_SB_EENST_ISG_SB_EEEEESI_SJ_SI_SJ_NS1J_6fusion15FusionCallbacksIS1N_NS1R_17LinearCombinationISI_fSI_fLNS_15FloatRoundStyleE2EEESH_S1Q_JEEENS4_5SM1004TMEM4LOAD26SM100_TMEM_LOAD_32dp32b32xES10_S1A_NS4_39AutoVectorizingCopyWithAssumedAlignmentILi128EEENS4_14SM90_TMA_STOREES1A_S22_S22_EEEvvEEEEvNT_6ParamsE,"",@"SHT_CUDA_INFO"
	.sectionflags	@""
	.align	4


	//----- nvinfo : EIATTR_CUDA_API_VERSION
	.align		4
        /*0000*/ 	.byte	0x04, 0x37
        /*0002*/ 	.short	(.L_31 - .L_30)
.L_30:
        /*0004*/ 	.word	0x00000082


	//----- nvinfo : EIATTR_KPARAM_INFO
	.align		4
.L_31:
        /*0008*/ 	.byte	0x04, 0x17
        /*000a*/ 	.short	(.L_33 - .L_32)
.L_32:
        /*000c*/ 	.word	0x00000000
        /*0010*/ 	.short	0x0000
        /*0012*/ 	.short	0x0000
        /*0014*/ 	.byte	0x00, 0xf0, 0x01, 0x20


	//----- nvinfo : EIATTR_AT_ENTRY_FRAGMENTS
	.align		4
.L_33:
        /*0018*/ 	.byte	0x04, 0x4f
        /*001a*/ 	.short	(.L_35 - .L_34)


	//   ....[0]....
.L_34:
        /*001c*/ 	.word	0x00000006


	//----- nvinfo : EIATTR_RESERVED_SMEM_USED
	.align		4
.L_35:
        /*0020*/ 	.byte	0x01, 0x41
	.zero		2


	//----- nvinfo : EIATTR_SPARSE_MMA_MASK
	.align		4
        /*0024*/ 	.byte	0x03, 0x50
        /*0026*/ 	.short	0x0000


	//----- nvinfo : EIATTR_TCGEN05_1CTA_USED
	.align		4
        /*0028*/ 	.byte	0x01, 0x51
	.zero		2


	//----- nvinfo : EIATTR_MAXREG_COUNT
	.align		4
        /*002c*/ 	.byte	0x03, 0x1b
        /*002e*/ 	.short	0x00ff


	//----- nvinfo : EIATTR_NUM_BARRIERS
	.align		4
        /*0030*/ 	.byte	0x02, 0x4c
        /*0032*/ 	.byte	0x07
	.zero		1


	//----- nvinfo : EIATTR_EXTERNS
	.align		4
        /*0034*/ 	.byte	0x04, 0x0f
        /*0036*/ 	.short	(.L_37 - .L_36)


	//   ....[0]....
	.align		4
.L_36:
        /*0038*/ 	.word	index@(__assertfail)


	//----- nvinfo : EIATTR_MERCURY_ISA_VERSION
	.align		4
.L_37:
        /*003c*/ 	.byte	0x03, 0x5f
        /*003e*/ 	.short	0x0101


	//----- nvinfo : EIATTR_INT_WARP_WIDE_INSTR_OFFSETS
	.align		4
        /*0040*/ 	.byte	0x04, 0x31
        /*0042*/ 	.short	(.L_39 - .L_38)


	//   ....[0]....
.L_38:
        /*0044*/ 	.word	0x000024f0


	//   ....[1]....
        /*0048*/ 	.word	0x00003da0


	//   ....[2]....
        /*004c*/ 	.word	0x00003dc0


	//   ....[3]....
        /*0050*/ 	.word	0x00003df0


	//   ....[4]....
        /*0054*/ 	.word	0x00004730


	//   ....[5]....
        /*0058*/ 	.word	0x000047a0


	//   ....[6]....
        /*005c*/ 	.word	0x00004890


	//   ....[7]....
        /*0060*/ 	.word	0x00004910


	//   ....[8]....
        /*0064*/ 	.word	0x00004a10


	//   ....[9]....
        /*0068*/ 	.word	0x00004a90


	//   ....[10]....
        /*006c*/ 	.word	0x00004b90


	//   ....[11]....
        /*0070*/ 	.word	0x00004c20


	//   ....[12]....
        /*0074*/ 	.word	0x00004d20


	//   ....[13]....
        /*0078*/ 	.word	0x00004e00


	//   ....[14]....
        /*007c*/ 	.word	0x00004ea0


	//   ....[15]....
        /*0080*/ 	.word	0x00004f90


	//   ....[16]....
        /*0084*/ 	.word	0x00005030


	//   ....[17]....
        /*0088*/ 	.word	0x00005140


	//   ....[18]....
        /*008c*/ 	.word	0x000052a0


	//   ....[19]....
        /*0090*/ 	.word	0x000053e0


	//----- nvinfo : EIATTR_COOP_GROUP_MASK_REGIDS
	.align		4
.L_39:
        /*0094*/ 	.byte	0x04, 0x29
        /*0096*/ 	.short	(.L_41 - .L_40)


	//   ....[0]....
.L_40:
        /*0098*/ 	.word	0xffffffff


	//   ....[1]....
        /*009c*/ 	.word	0xffffffff


	//   ....[2]....
        /*00a0*/ 	.word	0xffffffff


	//   ....[3]....
        /*00a4*/ 	.word	0xffffffff


	//   ....[4]....
        /*00a8*/ 	.word	0xffffffff


	//   ....[5]....
        /*00ac*/ 	.word	0xffffffff


	//   ....[6]....
        /*00b0*/ 	.word	0xffffffff


	//   ....[7]....
        /*00b4*/ 	.word	0xffffffff


	//   ....[8]....
        /*00b8*/ 	.word	0xffffffff


	//   ....[9]....
        /*00bc*/ 	.word	0xffffffff


	//   ....[10]....
        /*00c0*/ 	.word	0xffffffff


	//   ....[11]....
        /*00c4*/ 	.word	0xffffffff


	//   ....[12]....
        /*00c8*/ 	.word	0xffffffff


	//----- nvinfo : EIATTR_COOP_GROUP_INSTR_OFFSETS
	.align		4
.L_41:
        /*00cc*/ 	.byte	0x04, 0x28
        /*00ce*/ 	.short	(.L_43 - .L_42)


	//   ....[0]....
.L_42:
        /*00d0*/ 	.word	0x00000090


	//   ....[1]....
        /*00d4*/ 	.word	0x000004d0


	//   ....[2]....
        /*00d8*/ 	.word	0x00000620


	//   ....[3]....
        /*00dc*/ 	.word	0x000007c0


	//   ....[4]....
        /*00e0*/ 	.word	0x000008c0


	//   ....[5]....
        /*00e4*/ 	.word	0x00000a30


	//   ....[6]....
        /*00e8*/ 	.word	0x00000b90


	//   ....[7]....
        /*00ec*/ 	.word	0x000023c0


	//   ....[8]....
        /*00f0*/ 	.word	0x00003130


	//   ....[9]....
        /*00f4*/ 	.word	0x00003340


	//   ....[10]....
        /*00f8*/ 	.word	0x00003370


	//   ....[11]....
        /*00fc*/ 	.word	0x00003c80


	//   ....[12]....
        /*0100*/ 	.word	0x00003eb0


	//----- nvinfo : EIATTR_VRC_CTA_INIT_COUNT
	.align		4
.L_43:
        /*0104*/ 	.byte	0x02, 0x4a
        /*0106*/ 	.byte	0x80
	.zero		1


	//----- nvinfo : EIATTR_SYSCALL_OFFSETS
	.align		4
        /*0108*/ 	.byte	0x04, 0x46
        /*010a*/ 	.short	(.L_45 - .L_44)


	//   ....[0]....
.L_44:
        /*010c*/ 	.word	0x00005ea0


	//   ....[1]....
        /*0110*/ 	.word	0x00005f90


	//   ....[2]....
        /*0114*/ 	.word	0x00006920


	//   ....[3]....
        /*0118*/ 	.word	0x00007770


	//   ....[4]....
        /*011c*/ 	.word	0x00008590


	//   ....[5]....
        /*0120*/ 	.word	0x000093e0


	//   ....[6]....
        /*0124*/ 	.word	0x0000a240


	//   ....[7]....
        /*0128*/ 	.word	0x0000b0d0


	//   ....[8]....
        /*012c*/ 	.word	0x0000bf30


	//   ....[9]....
        /*0130*/ 	.word	0x0000cd40


	//----- nvinfo : EIATTR_MBARRIER_INSTR_OFFSETS
	.align		4
.L_45:
        /*0134*/ 	.byte	0x04, 0x39
        /*0136*/ 	.short	(.L_47 - .L_46)


	//   ....[0]....
.L_46:
        /*0138*/ 	.word	0x000005b0
        /*013c*/ 	.word	0x000000ff
        /*0140*/ 	.word	0x00000000
        /*0144*/ 	.short	0x0100
        /*0146*/ 	.byte	0x05
	.zero		1


	//   ....[1]....
        /*0148*/ 	.word	0x000005c0
        /*014c*/ 	.word	0x000000ff
        /*0150*/ 	.word	0x00000018
        /*0154*/ 	.short	0x0100
        /*0156*/ 	.byte	0x05
	.zero		1


	//   ....[2]....
        /*0158*/ 	.word	0x000005d0
        /*015c*/ 	.word	0x000000ff
        /*0160*/ 	.word	0x00000008
        /*0164*/ 	.short	0x0100
        /*0166*/ 	.byte	0x05
	.zero		1


	//   ....[3]....
        /*0168*/ 	.word	0x000005e0
        /*016c*/ 	.word	0x000000ff
        /*0170*/ 	.word	0x00000020
        /*0174*/ 	.short	0x0100
        /*0176*/ 	.byte	0x05
	.zero		1


	//   ....[4]....
        /*0178*/ 	.word	0x000005f0
        /*017c*/ 	.word	0x000000ff
        /*0180*/ 	.word	0x00000010
        /*0184*/ 	.short	0x0100
        /*0186*/ 	.byte	0x05
	.zero		1


	//   ....[5]....
        /*0188*/ 	.word	0x00000600
        /*018c*/ 	.word	0x000000ff
        /*0190*/ 	.word	0x00000028
        /*0194*/ 	.short	0x0100
        /*0196*/ 	.byte	0x05
	.zero		1


	//   ....[6]....
        /*0198*/ 	.word	0x00000730
        /*019c*/ 	.word	0x000000ff
        /*01a0*/ 	.word	0x00000030
        /*01a4*/ 	.short	0x0100
        /*01a6*/ 	.byte	0x07
	.zero		1


	//   ....[7]....
        /*01a8*/ 	.word	0x00000740
        /*01ac*/ 	.word	0x000000ff
        /*01b0*/ 	.word	0x00000050
        /*01b4*/ 	.short	0x0100
        /*01b6*/ 	.byte	0x07
	.zero		1


	//   ....[8]....
        /*01b8*/ 	.word	0x00000750
        /*01bc*/ 	.word	0x000000ff
        /*01c0*/ 	.word	0x00000038
        /*01c4*/ 	.short	0x0100
        /*01c6*/ 	.byte	0x07
	.zero		1


	//   ....[9]....
        /*01c8*/ 	.word	0x00000760
        /*01cc*/ 	.word	0x000000ff
        /*01d0*/ 	.word	0x00000058
        /*01d4*/ 	.short	0x0100
        /*01d6*/ 	.byte	0x07
	.zero		1


	//   ....[10]....
        /*01d8*/ 	.word	0x00000770
        /*01dc*/ 	.word	0x000000ff
        /*01e0*/ 	.word	0x00000040
        /*01e4*/ 	.short	0x0100
        /*01e6*/ 	.byte	0x07
	.zero		1


	//   ....[11]....
        /*01e8*/ 	.word	0x00000780
        /*01ec*/ 	.word	0x000000ff
        /*01f0*/ 	.word	0x00000060
        /*01f4*/ 	.short	0x0100
        /*01f6*/ 	.byte	0x07
	.zero		1


	//   ....[12]....
        /*01f8*/ 	.word	0x00000790
        /*01fc*/ 	.word	0x000000ff
        /*0200*/ 	.word	0x00000048
        /*0204*/ 	.short	0x0100
        /*0206*/ 	.byte	0x07
	.zero		1


	//   ....[13]....
        /*0208*/ 	.word	0x000007a0
        /*020c*/ 	.word	0x000000ff
        /*0210*/ 	.word	0x00000068
        /*0214*/ 	.short	0x0100
        /*0216*/ 	.byte	0x07
	.zero		1


	//   ....[14]....
        /*0218*/ 	.word	0x00000890
        /*021c*/ 	.word	0x000000ff
        /*0220*/ 	.word	0x00000070
        /*0224*/ 	.short	0x0100
        /*0226*/ 	.byte	0x05
	.zero		1


	//   ....[15]....
        /*0228*/ 	.word	0x000008a0
        /*022c*/ 	.word	0x000000ff
        /*0230*/ 	.word	0x00000078
        /*0234*/ 	.short	0x0100
        /*0236*/ 	.byte	0x05
	.zero		1


	//   ....[16]....
        /*0238*/ 	.word	0x000009e0
        /*023c*/ 	.word	0x000000ff
        /*0240*/ 	.word	0x00000080
        /*0244*/ 	.short	0x0100
        /*0246*/ 	.byte	0x05
	.zero		1


	//   ....[17]....
        /*0248*/ 	.word	0x000009f0
        /*024c*/ 	.word	0x000000ff
        /*0250*/ 	.word	0x00000090
        /*0254*/ 	.short	0x0100
        /*0256*/ 	.byte	0x05
	.zero		1


	//   ....[18]....
        /*0258*/ 	.word	0x00000a00
        /*025c*/ 	.word	0x000000ff
        /*0260*/ 	.word	0x00000088
        /*0264*/ 	.short	0x0100
        /*0266*/ 	.byte	0x05
	.zero		1


	//   ....[19]....
        /*0268*/ 	.word	0x00000a10
        /*026c*/ 	.word	0x000000ff
        /*0270*/ 	.word	0x00000098
        /*0274*/ 	.short	0x0100
        /*0276*/ 	.byte	0x05
	.zero		1


	//   ....[20]....
        /*0278*/ 	.word	0x00000b40
        /*027c*/ 	.word	0x000000ff
        /*0280*/ 	.word	0x000000a0
        /*0284*/ 	.short	0x0100
        /*0286*/ 	.byte	0x07
	.zero		1


	//   ....[21]....
        /*0288*/ 	.word	0x00000b50
        /*028c*/ 	.word	0x000000ff
        /*0290*/ 	.word	0x000000b0
        /*0294*/ 	.short	0x0100
        /*0296*/ 	.byte	0x07
	.zero		1


	//   ....[22]....
        /*0298*/ 	.word	0x00000b60
        /*029c*/ 	.word	0x000000ff
        /*02a0*/ 	.word	0x000000a8
        /*02a4*/ 	.short	0x0100
        /*02a6*/ 	.byte	0x07
	.zero		1


	//   ....[23]....
        /*02a8*/ 	.word	0x00000b70
        /*02ac*/ 	.word	0x000000ff
        /*02b0*/ 	.word	0x000000b8
        /*02b4*/ 	.short	0x0100
        /*02b6*/ 	.byte	0x07
	.zero		1


	//   ....[24]....
        /*02b8*/ 	.word	0x00000c60
        /*02bc*/ 	.word	0x000000ff
        /*02c0*/ 	.word	0x000000c0
        /*02c4*/ 	.short	0x0100
        /*02c6*/ 	.byte	0x05
	.zero		1


	//   ....[25]....
        /*02c8*/ 	.word	0x00000c70
        /*02cc*/ 	.word	0x000000ff
        /*02d0*/ 	.word	0x000000d0
        /*02d4*/ 	.short	0x0100
        /*02d6*/ 	.byte	0x05
	.zero		1


	//   ....[26]....
        /*02d8*/ 	.word	0x00000c80
        /*02dc*/ 	.word	0x000000ff
        /*02e0*/ 	.word	0x000000c8
        /*02e4*/ 	.short	0x0100
        /*02e6*/ 	.byte	0x05
	.zero		1


	//   ....[27]....
        /*02e8*/ 	.word	0x00000c90
        /*02ec*/ 	.word	0x000000ff
        /*02f0*/ 	.word	0x000000d8
        /*02f4*/ 	.short	0x0100
        /*02f6*/ 	.byte	0x05
	.zero		1


	//   ....[28]....
        /*02f8*/ 	.word	0x00001580
        /*02fc*/ 	.word	0x00000003
        /*0300*/ 	.word	0x000000d0
        /*0304*/ 	.short	0x010a
        /*0306*/ 	.byte	0xff
	.zero		1


	//   ....[29]....
        /*0308*/ 	.word	0x000015b0
        /*030c*/ 	.word	0x00000003
        /*0310*/ 	.word	0x000000c0
        /*0314*/ 	.short	0x0101
        /*0316*/ 	.byte	0xff
	.zero		1


	//   ....[30]....
        /*0318*/ 	.word	0x00001670
        /*031c*/ 	.word	0x000000ff
        /*0320*/ 	.word	0x00000018
        /*0324*/ 	.short	0x010a
        /*0326*/ 	.byte	0x08
	.zero		1


	//   ....[31]....
        /*0328*/ 	.word	0x000017c0
        /*032c*/ 	.word	0x000000ff
        /*0330*/ 	.word	0x00000018
        /*0334*/ 	.short	0x010a
        /*0336*/ 	.byte	0x06
	.zero		1


	//   ....[32]....
        /*0338*/ 	.word	0x000018d0
        /*033c*/ 	.word	0x000000ff
        /*0340*/ 	.word	0x00000018
        /*0344*/ 	.short	0x010a
        /*0346*/ 	.byte	0x08
	.zero		1


	//   ....[33]....
        /*0348*/ 	.word	0x00001dc0
        /*034c*/ 	.word	0x000000ff
        /*0350*/ 	.word	0x00000078
        /*0354*/ 	.short	0x0101
        /*0356*/ 	.byte	0x04
	.zero		1


	//   ....[34]....
        /*0358*/ 	.word	0x00001de0
        /*035c*/ 	.word	0x000000ff
        /*0360*/ 	.word	0x00000018
        /*0364*/ 	.short	0x010a
        /*0366*/ 	.byte	0x08
	.zero		1


	//   ....[35]....
        /*0368*/ 	.word	0x00001ed0
        /*036c*/ 	.word	0x000000ff
        /*0370*/ 	.word	0x00000018
        /*0374*/ 	.short	0x010a
        /*0376*/ 	.byte	0x49
	.zero		1


	//   ....[36]....
        /*0378*/ 	.word	0x00001fd0
        /*037c*/ 	.word	0x000000ff
        /*0380*/ 	.word	0x00000018
        /*0384*/ 	.short	0x010a
        /*0386*/ 	.byte	0x08
	.zero		1


	//   ....[37]....
        /*0388*/ 	.word	0x000023f0
        /*038c*/ 	.word	0x00000002
        /*0390*/ 	.word	0x00000080
        /*0394*/ 	.short	0x010a
        /*0396*/ 	.byte	0xff
	.zero		1


	//   ....[38]....
        /*0398*/ 	.word	0x000024c0
        /*039c*/ 	.word	0x00000002
        /*03a0*/ 	.word	0x00000000
        /*03a4*/ 	.short	0x0101
        /*03a6*/ 	.byte	0xff
	.zero		1


	//   ....[39]....
        /*03a8*/ 	.word	0x00002a30
        /*03ac*/ 	.word	0x000000ff
        /*03b0*/ 	.word	0x00000000
        /*03b4*/ 	.short	0x010a
        /*03b6*/ 	.byte	0x05
	.zero		1


	//   ....[40]....
        /*03b8*/ 	.word	0x00002ac0
        /*03bc*/ 	.word	0x000000ff
        /*03c0*/ 	.word	0x00000000
        /*03c4*/ 	.short	0x010a
        /*03c6*/ 	.byte	0x05
	.zero		1


	//   ....[41]....
        /*03c8*/ 	.word	0x00002b60
        /*03cc*/ 	.word	0x00000000
        /*03d0*/ 	.word	0x00000000
        /*03d4*/ 	.short	0x010a
        /*03d6*/ 	.byte	0xff
	.zero		1


	//   ....[42]....
        /*03d8*/ 	.word	0x00002c80
        /*03dc*/ 	.word	0x00000000
        /*03e0*/ 	.word	0x000000c0
        /*03e4*/ 	.short	0x010a
        /*03e6*/ 	.byte	0xff
	.zero		1


	//   ....[43]....
        /*03e8*/ 	.word	0x00002ce0
        /*03ec*/ 	.word	0x00000004
        /*03f0*/ 	.word	0x00000000
        /*03f4*/ 	.short	0x0101
        /*03f6*/ 	.byte	0xff
	.zero		1


	//   ....[44]....
        /*03f8*/ 	.word	0x00002d00
        /*03fc*/ 	.word	0x000000ff
        /*0400*/ 	.word	0x00000090
        /*0404*/ 	.short	0x010a
        /*0406*/ 	.byte	0x05
	.zero		1


	//   ....[45]....
        /*0408*/ 	.word	0x00002e20
        /*040c*/ 	.word	0x00000000
        /*0410*/ 	.word	0x00000080
        /*0414*/ 	.short	0x010a
        /*0416*/ 	.byte	0xff
	.zero		1


	//   ....[46]....
        /*0418*/ 	.word	0x00002f30
        /*041c*/ 	.word	0x00000000
        /*0420*/ 	.word	0x00000000
        /*0424*/ 	.short	0x0101
        /*0426*/ 	.byte	0xff
	.zero		1


	//   ....[47]....
        /*0428*/ 	.word	0x00002fc0
        /*042c*/ 	.word	0x000000ff
        /*0430*/ 	.word	0x00000090
        /*0434*/ 	.short	0x0106
        /*0436*/ 	.byte	0x05
	.zero		1


	//   ....[48]....
        /*0438*/ 	.word	0x00002fe0
        /*043c*/ 	.word	0x000000ff
        /*0440*/ 	.word	0x00000090
        /*0444*/ 	.short	0x010a
        /*0446*/ 	.byte	0x05
	.zero		1


	//   ....[49]....
        /*0448*/ 	.word	0x00003070
        /*044c*/ 	.word	0x000000ff
        /*0450*/ 	.word	0x00000090
        /*0454*/ 	.short	0x0106
        /*0456*/ 	.byte	0x04
	.zero		1


	//   ....[50]....
        /*0458*/ 	.word	0x000030b0
        /*045c*/ 	.word	0x00000000
        /*0460*/ 	.word	0x00000090
        /*0464*/ 	.short	0x010a
        /*0466*/ 	.byte	0xff
	.zero		1


	//   ....[51]....
        /*0468*/ 	.word	0x000035f0
        /*046c*/ 	.word	0x00000000
        /*0470*/ 	.word	0x00000080
        /*0474*/ 	.short	0x010a
        /*0476*/ 	.byte	0xff
	.zero		1


	//   ....[52]....
        /*0478*/ 	.word	0x00003700
        /*047c*/ 	.word	0x00000003
        /*0480*/ 	.word	0x00000000
        /*0484*/ 	.short	0x0101
        /*0486*/ 	.byte	0xff
	.zero		1


	//   ....[53]....
        /*0488*/ 	.word	0x00003710
        /*048c*/ 	.word	0x000000ff
        /*0490*/ 	.word	0x00000000
        /*0494*/ 	.short	0x010a
        /*0496*/ 	.byte	0x06
	.zero		1


	//   ....[54]....
        /*0498*/ 	.word	0x00003730
        /*049c*/ 	.word	0x000000ff
        /*04a0*/ 	.word	0x000000b0
        /*04a4*/ 	.short	0x010a
        /*04a6*/ 	.byte	0x07
	.zero		1


	//   ....[55]....
        /*04a8*/ 	.word	0x00003800
        /*04ac*/ 	.word	0x000000ff
        /*04b0*/ 	.word	0x00000000
        /*04b4*/ 	.short	0x010a
        /*04b6*/ 	.byte	0x06
	.zero		1


	//   ....[56]....
        /*04b8*/ 	.word	0x00003930
        /*04bc*/ 	.word	0x000000ff
        /*04c0*/ 	.word	0x00000000
        /*04c4*/ 	.short	0x010a
        /*04c6*/ 	.byte	0x1a
	.zero		1


	//   ....[57]....
        /*04c8*/ 	.word	0x00003bd0
        /*04cc*/ 	.word	0x000000ff
        /*04d0*/ 	.word	0x00000000
        /*04d4*/ 	.short	0x010a
        /*04d6*/ 	.byte	0x06
	.zero		1


	//   ....[58]....
        /*04d8*/ 	.word	0x00003c60
        /*04dc*/ 	.word	0x000000ff
        /*04e0*/ 	.word	0x00000000
        /*04e4*/ 	.short	0x010a
        /*04e6*/ 	.byte	0x07
	.zero		1


	//   ....[59]....
        /*04e8*/ 	.word	0x000040c0
        /*04ec*/ 	.word	0x00000000
        /*04f0*/ 	.word	0x00000080
        /*04f4*/ 	.short	0x010a
        /*04f6*/ 	.byte	0xff
	.zero		1


	//   ....[60]....
        /*04f8*/ 	.word	0x00004180
        /*04fc*/ 	.word	0x00000000
        /*0500*/ 	.word	0x00000000
        /*0504*/ 	.short	0x0101
        /*0506*/ 	.byte	0xff
	.zero		1


	//   ....[61]....
        /*0508*/ 	.word	0x000044a0
        /*050c*/ 	.word	0x000000ff
        /*0510*/ 	.word	0x00000078
        /*0514*/ 	.short	0x010a
        /*0516*/ 	.byte	0x07
	.zero		1


	//   ....[62]....
        /*0518*/ 	.word	0x000046b0
        /*051c*/ 	.word	0x000000ff
        /*0520*/ 	.word	0x00000050
        /*0524*/ 	.short	0x010a
        /*0526*/ 	.byte	0x07
	.zero		1


	//   ....[63]....
        /*0528*/ 	.word	0x00004830
        /*052c*/ 	.word	0x000000ff
        /*0530*/ 	.word	0x00000030
        /*0534*/ 	.short	0x010b
        /*0536*/ 	.byte	0x07
	.zero		1


	//   ....[64]....
        /*0538*/ 	.word	0x00004840
        /*053c*/ 	.word	0x000000ff
        /*0540*/ 	.word	0x00000000
        /*0544*/ 	.short	0x0101
        /*0546*/ 	.byte	0x15
	.zero		1


	//   ....[65]....
        /*0548*/ 	.word	0x00004860
        /*054c*/ 	.word	0x000000ff
        /*0550*/ 	.word	0x00000058
        /*0554*/ 	.short	0x010a
        /*0556*/ 	.byte	0x07
	.zero		1


	//   ....[66]....
        /*0558*/ 	.word	0x000049b0
        /*055c*/ 	.word	0x000000ff
        /*0560*/ 	.word	0x00000038
        /*0564*/ 	.short	0x010b
        /*0566*/ 	.byte	0x07
	.zero		1


	//   ....[67]....
        /*0568*/ 	.word	0x000049c0
        /*056c*/ 	.word	0x000000ff
        /*0570*/ 	.word	0x00000000
        /*0574*/ 	.short	0x0101
        /*0576*/ 	.byte	0x0f
	.zero		1


	//   ....[68]....
        /*0578*/ 	.word	0x000049e0
        /*057c*/ 	.word	0x000000ff
        /*0580*/ 	.word	0x00000060
        /*0584*/ 	.short	0x010a
        /*0586*/ 	.byte	0x07
	.zero		1


	//   ....[69]....
        /*0588*/ 	.word	0x00004b30
        /*058c*/ 	.word	0x000000ff
        /*0590*/ 	.word	0x00000040
        /*0594*/ 	.short	0x010b
        /*0596*/ 	.byte	0x07
	.zero		1


	//   ....[70]....
        /*0598*/ 	.word	0x00004b40
        /*059c*/ 	.word	0x000000ff
        /*05a0*/ 	.word	0x00000000
        /*05a4*/ 	.short	0x0101
        /*05a6*/ 	.byte	0x0e
	.zero		1


	//   ....[71]....
        /*05a8*/ 	.word	0x00004b60
        /*05ac*/ 	.word	0x000000ff
        /*05b0*/ 	.word	0x00000068
        /*05b4*/ 	.short	0x010a
        /*05b6*/ 	.byte	0x07
	.zero		1


	//   ....[72]....
        /*05b8*/ 	.word	0x00004cc0
        /*05bc*/ 	.word	0x000000ff
        /*05c0*/ 	.word	0x00000048
        /*05c4*/ 	.short	0x010b
        /*05c6*/ 	.byte	0x07
	.zero		1


	//   ....[73]....
        /*05c8*/ 	.word	0x00004cd0
        /*05cc*/ 	.word	0x000000ff
        /*05d0*/ 	.word	0x00000000
        /*05d4*/ 	.short	0x0101
        /*05d6*/ 	.byte	0x0d
	.zero		1


	//   ....[74]....
        /*05d8*/ 	.word	0x00004cf0
        /*05dc*/ 	.word	0x000000ff
        /*05e0*/ 	.word	0x00000050
        /*05e4*/ 	.short	0x010a
        /*05e6*/ 	.byte	0x07
	.zero		1


	//   ....[75]....
        /*05e8*/ 	.word	0x00004e40
        /*05ec*/ 	.word	0x000000ff
        /*05f0*/ 	.word	0x00000030
        /*05f4*/ 	.short	0x010b
        /*05f6*/ 	.byte	0x07
	.zero		1


	//   ....[76]....
        /*05f8*/ 	.word	0x00004e50
        /*05fc*/ 	.word	0x000000ff
        /*0600*/ 	.word	0x00000000
        /*0604*/ 	.short	0x0101
        /*0606*/ 	.byte	0x15
	.zero		1


	//   ....[77]....
        /*0608*/ 	.word	0x00004e70
        /*060c*/ 	.word	0x000000ff
        /*0610*/ 	.word	0x00000058
        /*0614*/ 	.short	0x010a
        /*0616*/ 	.byte	0x07
	.zero		1


	//   ....[78]....
        /*0618*/ 	.word	0x00004fd0
        /*061c*/ 	.word	0x000000ff
        /*0620*/ 	.word	0x00000038
        /*0624*/ 	.short	0x010b
        /*0626*/ 	.byte	0x07
	.zero		1


	//   ....[79]....
        /*0628*/ 	.word	0x00004fe0
        /*062c*/ 	.word	0x000000ff
        /*0630*/ 	.word	0x00000000
        /*0634*/ 	.short	0x0101
        /*0636*/ 	.byte	0x0f
	.zero		1


	//   ....[80]....
        /*0638*/ 	.word	0x00004ff0
        /*063c*/ 	.word	0x000000ff
        /*0640*/ 	.word	0x00000060
        /*0644*/ 	.short	0x010a
        /*0646*/ 	.byte	0x07
	.zero		1


	//   ....[81]....
        /*0648*/ 	.word	0x00005190
        /*064c*/ 	.word	0x000000ff
        /*0650*/ 	.word	0x00000040
        /*0654*/ 	.short	0x010b
        /*0656*/ 	.byte	0x07
	.zero		1


	//   ....[82]....
        /*0658*/ 	.word	0x00005200
        /*065c*/ 	.word	0x000000ff
        /*0660*/ 	.word	0x00000000
        /*0664*/ 	.short	0x0101
        /*0666*/ 	.byte	0x0e
	.zero		1


	//   ....[83]....
        /*0668*/ 	.word	0x00005230
        /*066c*/ 	.word	0x000000ff
        /*0670*/ 	.word	0x00000068
        /*0674*/ 	.short	0x010a
        /*0676*/ 	.byte	0x07
	.zero		1


	//   ....[84]....
        /*0678*/ 	.word	0x00005420
        /*067c*/ 	.word	0x000000ff
        /*0680*/ 	.word	0x00000048
        /*0684*/ 	.short	0x010b
        /*0686*/ 	.byte	0x07
	.zero		1


	//   ....[85]....
        /*0688*/ 	.word	0x00005440
        /*068c*/ 	.word	0x000000ff
        /*0690*/ 	.word	0x00000000
        /*0694*/ 	.short	0x0101
        /*0696*/ 	.byte	0x0d
	.zero		1


	//   ....[86]....
        /*0698*/ 	.word	0x00005490
        /*069c*/ 	.word	0x000000ff
        /*06a0*/ 	.word	0x00000050
        /*06a4*/ 	.short	0x010a
        /*06a6*/ 	.byte	0x07
	.zero		1


	//   ....[87]....
        /*06a8*/ 	.word	0x000054b0
        /*06ac*/ 	.word	0x000000ff
        /*06b0*/ 	.word	0x00000058
        /*06b4*/ 	.short	0x010a
        /*06b6*/ 	.byte	0x07
	.zero		1


	//   ....[88]....
        /*06b8*/ 	.word	0x000054d0
        /*06bc*/ 	.word	0x000000ff
        /*06c0*/ 	.word	0x00000060
        /*06c4*/ 	.short	0x010a
        /*06c6*/ 	.byte	0x07
	.zero		1


	//   ....[89]....
        /*06c8*/ 	.word	0x00005520
        /*06cc*/ 	.word	0x00000002
        /*06d0*/ 	.word	0x00000068
        /*06d4*/ 	.short	0x010a
        /*06d6*/ 	.byte	0xff
	.zero		1


	//   ....[90]....
        /*06d8*/ 	.word	0x00005860
        /*06dc*/ 	.word	0x00000000
        /*06e0*/ 	.word	0x00000080
        /*06e4*/ 	.short	0x010a
        /*06e6*/ 	.byte	0xff
	.zero		1


	//   ....[91]....
        /*06e8*/ 	.word	0x00005970
        /*06ec*/ 	.word	0x00000000
        /*06f0*/ 	.word	0x00000000
        /*06f4*/ 	.short	0x0101
        /*06f6*/ 	.byte	0xff
	.zero		1


	//   ....[92]....
        /*06f8*/ 	.word	0x00006440
        /*06fc*/ 	.word	0x000000ff
        /*0700*/ 	.word	0x00000030
        /*0704*/ 	.short	0x010a
        /*0706*/ 	.byte	0x24
	.zero		1


	//   ....[93]....
        /*0708*/ 	.word	0x00006520
        /*070c*/ 	.word	0x0000003b
        /*0710*/ 	.word	0x000000a0
        /*0714*/ 	.short	0x010a
        /*0716*/ 	.byte	0xff
	.zero		1


	//   ....[94]....
        /*0718*/ 	.word	0x000066d0
        /*071c*/ 	.word	0x000000ff
        /*0720*/ 	.word	0x00000030
        /*0724*/ 	.short	0x010a
        /*0726*/ 	.byte	0x24
	.zero		1


	//   ....[95]....
        /*0728*/ 	.word	0x00006800
        /*072c*/ 	.word	0x0000003b
        /*0730*/ 	.word	0x000000a0
        /*0734*/ 	.short	0x010a
        /*0736*/ 	.byte	0xff
	.zero		1


	//   ....[96]....
        /*0738*/ 	.word	0x00007410
        /*073c*/ 	.word	0x00000000
        /*0740*/ 	.word	0x00000000
        /*0744*/ 	.short	0x0101
        /*0746*/ 	.byte	0xff
	.zero		1


	//   ....[97]....
        /*0748*/ 	.word	0x00007420
        /*074c*/ 	.word	0x00000003
        /*0750*/ 	.word	0x00000030
        /*0754*/ 	.short	0x010a
        /*0756*/ 	.byte	0xff
	.zero		1


	//   ....[98]....
        /*0758*/ 	.word	0x00007500
        /*075c*/ 	.word	0x00000003
        /*0760*/ 	.word	0x00000030
        /*0764*/ 	.short	0x010a
        /*0766*/ 	.byte	0xff
	.zero		1


	//   ....[99]....
        /*0768*/ 	.word	0x00008230
        /*076c*/ 	.word	0x00000085
        /*0770*/ 	.word	0x00000000
        /*0774*/ 	.short	0x0101
        /*0776*/ 	.byte	0xff
	.zero		1


	//   ....[100]....
        /*0778*/ 	.word	0x00008250
        /*077c*/ 	.word	0x00000087
        /*0780*/ 	.word	0x00000030
        /*0784*/ 	.short	0x010a
        /*0786*/ 	.byte	0xff
	.zero		1


	//   ....[101]....
        /*0788*/ 	.word	0x00008320
        /*078c*/ 	.word	0x00000087
        /*0790*/ 	.word	0x00000030
        /*0794*/ 	.short	0x010a
        /*0796*/ 	.byte	0xff
	.zero		1


	//   ....[102]....
        /*0798*/ 	.word	0x00009050
        /*079c*/ 	.word	0x00000085
        /*07a0*/ 	.word	0x00000000
        /*07a4*/ 	.short	0x0101
        /*07a6*/ 	.byte	0xff
	.zero		1


	//   ....[103]....
        /*07a8*/ 	.word	0x00009070
        /*07ac*/ 	.word	0x00000087
        /*07b0*/ 	.word	0x00000030
        /*07b4*/ 	.short	0x010a
        /*07b6*/ 	.byte	0xff
	.zero		1


	//   ....[104]....
        /*07b8*/ 	.word	0x00009150
        /*07bc*/ 	.word	0x00000087
        /*07c0*/ 	.word	0x00000030
        /*07c4*/ 	.short	0x010a
        /*07c6*/ 	.byte	0xff
	.zero		1


	//   ....[105]....
        /*07c8*/ 	.word	0x00009ea0
        /*07cc*/ 	.word	0x00000087
        /*07d0*/ 	.word	0x00000000
        /*07d4*/ 	.short	0x0101
        /*07d6*/ 	.byte	0xff
	.zero		1


	//   ....[106]....
        /*07d8*/ 	.word	0x00009ec0
        /*07dc*/ 	.word	0x00000088
        /*07e0*/ 	.word	0x00000030
        /*07e4*/ 	.short	0x010a
        /*07e6*/ 	.byte	0xff
	.zero		1


	//   ....[107]....
        /*07e8*/ 	.word	0x00009f90
        /*07ec*/ 	.word	0x00000088
        /*07f0*/ 	.word	0x00000030
        /*07f4*/ 	.short	0x010a
        /*07f6*/ 	.byte	0xff
	.zero		1


	//   ....[108]....
        /*07f8*/ 	.word	0x0000ad30
        /*07fc*/ 	.word	0x0000003c
        /*0800*/ 	.word	0x00000000
        /*0804*/ 	.short	0x0101
        /*0806*/ 	.byte	0xff
	.zero		1


	//   ....[109]....
        /*0808*/ 	.word	0x0000ad50
        /*080c*/ 	.word	0x00000033
        /*0810*/ 	.word	0x00000030
        /*0814*/ 	.short	0x010a
        /*0816*/ 	.byte	0xff
	.zero		1


	//   ....[110]....
        /*0818*/ 	.word	0x0000ae20
        /*081c*/ 	.word	0x00000033
        /*0820*/ 	.word	0x00000030
        /*0824*/ 	.short	0x010a
        /*0826*/ 	.byte	0xff
	.zero		1


	//   ....[111]....
        /*0828*/ 	.word	0x0000bb90
        /*082c*/ 	.word	0x00000033
        /*0830*/ 	.word	0x00000000
        /*0834*/ 	.short	0x0101
        /*0836*/ 	.byte	0xff
	.zero		1


	//   ....[112]....
        /*0838*/ 	.word	0x0000bbb0
        /*083c*/ 	.word	0x00000000
        /*0840*/ 	.word	0x00000030
        /*0844*/ 	.short	0x010a
        /*0846*/ 	.byte	0xff
	.zero		1


	//   ....[113]....
        /*0848*/ 	.word	0x0000bc80
        /*084c*/ 	.word	0x00000000
        /*0850*/ 	.word	0x00000030
        /*0854*/ 	.short	0x010a
        /*0856*/ 	.byte	0xff
	.zero		1


	//   ....[114]....
        /*0858*/ 	.word	0x0000c9f0
        /*085c*/ 	.word	0x00000033
        /*0860*/ 	.word	0x00000000
        /*0864*/ 	.short	0x0101
        /*0866*/ 	.byte	0xff
	.zero		1


	//   ....[115]....
        /*0868*/ 	.word	0x0000ca10
        /*086c*/ 	.word	0x00000000
        /*0870*/ 	.word	0x00000030
        /*0874*/ 	.short	0x010a
        /*0876*/ 	.byte	0xff
	.zero		1


	//   ....[116]....
        /*0878*/ 	.word	0x0000cae0
        /*087c*/ 	.word	0x00000000
        /*0880*/ 	.word	0x00000030
        /*0884*/ 	.short	0x010a
        /*0886*/ 	.byte	0xff
	.zero		1


	//   ....[117]....
        /*0888*/ 	.word	0x0000ceb0
        /*088c*/ 	.word	0x000000ff
        /*0890*/ 	.word	0x00000000
        /*0894*/ 	.short	0x0101
        /*0896*/ 	.byte	0x05
	.zero		1


	//   ....[118]....
        /*0898*/ 	.word	0x0000d860
        /*089c*/ 	.word	0x00000000
        /*08a0*/ 	.word	0x00000000
        /*08a4*/ 	.short	0x0101
        /*08a6*/ 	.byte	0xff
	.zero		1


	//   ....[119]....
        /*08a8*/ 	.word	0x0000dae0
        /*08ac*/ 	.word	0x000000ff
        /*08b0*/ 	.word	0x00000000
        /*08b4*/ 	.short	0x0101
        /*08b6*/ 	.byte	0x04
	.zero		1


	//   ....[120]....
        /*08b8*/ 	.word	0x0000db00
        /*08bc*/ 	.word	0x00000003
        /*08c0*/ 	.word	0x000000d0
        /*08c4*/ 	.short	0x010a
        /*08c6*/ 	.byte	0xff
	.zero		1


	//   ....[121]....
        /*08c8*/ 	.word	0x0000db70
        /*08cc*/ 	.word	0x00000004
        /*08d0*/ 	.word	0x00000018
        /*08d4*/ 	.short	0x010a
        /*08d6*/ 	.byte	0xff
	.zero		1


	//   ....[122]....
        /*08d8*/ 	.word	0x0000dbd0
        /*08dc*/ 	.word	0x00000002
        /*08e0*/ 	.word	0x00000018
        /*08e4*/ 	.short	0x010a
        /*08e6*/ 	.byte	0xff
	.zero		1


	//   ....[123]....
        /*08e8*/ 	.word	0x0000dc20
        /*08ec*/ 	.word	0x00000002
        /*08f0*/ 	.word	0x00000080
        /*08f4*/ 	.short	0x010a
        /*08f6*/ 	.byte	0xff
	.zero		1


	//   ....[124]....
        /*08f8*/ 	.word	0x0000dc80
        /*08fc*/ 	.word	0x00000000
        /*0900*/ 	.word	0x00000000
        /*0904*/ 	.short	0x010a
        /*0906*/ 	.byte	0xff
	.zero		1


	//   ....[125]....
        /*0908*/ 	.word	0x0000dce0
        /*090c*/ 	.word	0x00000000
        /*0910*/ 	.word	0x00000000
        /*0914*/ 	.short	0x010a
        /*0916*/ 	.byte	0xff
	.zero		1


	//   ....[126]....
        /*0918*/ 	.word	0x0000dd30
        /*091c*/ 	.word	0x00000000
        /*0920*/ 	.word	0x000000c0
        /*0924*/ 	.short	0x010a
        /*0926*/ 	.byte	0xff
	.zero		1


	//   ....[127]....
        /*0928*/ 	.word	0x0000dd90
        /*092c*/ 	.word	0x00000000
        /*0930*/ 	.word	0x00000090
        /*0934*/ 	.short	0x010a
        /*0936*/ 	.byte	0xff
	.zero		1


	//   ....[128]....
        /*0938*/ 	.word	0x0000dde0
        /*093c*/ 	.word	0x00000000
        /*0940*/ 	.word	0x00000080
        /*0944*/ 	.short	0x010a
        /*0946*/ 	.byte	0xff
	.zero		1


	//   ....[129]....
        /*0948*/ 	.word	0x0000de40
        /*094c*/ 	.word	0x00000000
        /*0950*/ 	.word	0x00000090
        /*0954*/ 	.short	0x010a
        /*0956*/ 	.byte	0xff
	.zero		1


	//   ....[130]....
        /*0958*/ 	.word	0x0000de90
        /*095c*/ 	.word	0x00000000
        /*0960*/ 	.word	0x00000080
        /*0964*/ 	.short	0x010a
        /*0966*/ 	.byte	0xff
	.zero		1


	//   ....[131]....
        /*0968*/ 	.word	0x0000def0
        /*096c*/ 	.word	0x00000003
        /*0970*/ 	.word	0x000000b0
        /*0974*/ 	.short	0x010a
        /*0976*/ 	.byte	0xff
	.zero		1


	//   ....[132]....
        /*0978*/ 	.word	0x0000df50
        /*097c*/ 	.word	0x00000000
        /*0980*/ 	.word	0x00000000
        /*0984*/ 	.short	0x010a
        /*0986*/ 	.byte	0xff
	.zero		1


	//   ....[133]....
        /*0988*/ 	.word	0x0000dfb0
        /*098c*/ 	.word	0x00000000
        /*0990*/ 	.word	0x00000000
        /*0994*/ 	.short	0x010a
        /*0996*/ 	.byte	0xff
	.zero		1


	//   ....[134]....
        /*0998*/ 	.word	0x0000e010
        /*099c*/ 	.word	0x00000000
        /*09a0*/ 	.word	0x00000000
        /*09a4*/ 	.short	0x010a
        /*09a6*/ 	.byte	0xff
	.zero		1


	//   ....[135]....
        /*09a8*/ 	.word	0x0000e060
        /*09ac*/ 	.word	0x00000000
        /*09b0*/ 	.word	0x00000080
        /*09b4*/ 	.short	0x010a
        /*09b6*/ 	.byte	0xff
	.zero		1


	//   ....[136]....
        /*09b8*/ 	.word	0x0000e0c0
        /*09bc*/ 	.word	0x00000000
        /*09c0*/ 	.word	0x00000078
        /*09c4*/ 	.short	0x010a
        /*09c6*/ 	.byte	0xff
	.zero		1


	//   ....[137]....
        /*09c8*/ 	.word	0x0000e120
        /*09cc*/ 	.word	0x00000003
        /*09d0*/ 	.word	0x00000050
        /*09d4*/ 	.short	0x010a
        /*09d6*/ 	.byte	0xff
	.zero		1


	//   ....[138]....
        /*09d8*/ 	.word	0x0000e180
        /*09dc*/ 	.word	0x00000003
        /*09e0*/ 	.word	0x00000058
        /*09e4*/ 	.short	0x010a
        /*09e6*/ 	.byte	0xff
	.zero		1


	//   ....[139]....
        /*09e8*/ 	.word	0x0000e1e0
        /*09ec*/ 	.word	0x00000003
        /*09f0*/ 	.word	0x00000060
        /*09f4*/ 	.short	0x010a
        /*09f6*/ 	.byte	0xff
	.zero		1


	//   ....[140]....
        /*09f8*/ 	.word	0x0000e240
        /*09fc*/ 	.word	0x00000003
        /*0a00*/ 	.word	0x00000068
        /*0a04*/ 	.short	0x010a
        /*0a06*/ 	.byte	0xff
	.zero		1


	//   ....[141]....
        /*0a08*/ 	.word	0x0000e2a0
        /*0a0c*/ 	.word	0x00000003
        /*0a10*/ 	.word	0x00000050
        /*0a14*/ 	.short	0x010a
        /*0a16*/ 	.byte	0xff
	.zero		1


	//   ....[142]....
        /*0a18*/ 	.word	0x0000e300
        /*0a1c*/ 	.word	0x00000003
        /*0a20*/ 	.word	0x00000058
        /*0a24*/ 	.short	0x010a
        /*0a26*/ 	.byte	0xff
	.zero		1


	//   ....[143]....
        /*0a28*/ 	.word	0x0000e360
        /*0a2c*/ 	.word	0x00000003
        /*0a30*/ 	.word	0x00000060
        /*0a34*/ 	.short	0x010a
        /*0a36*/ 	.byte	0xff
	.zero		1


	//   ....[144]....
        /*0a38*/ 	.word	0x0000e3c0
        /*0a3c*/ 	.word	0x00000003
        /*0a40*/ 	.word	0x00000068
        /*0a44*/ 	.short	0x010a
        /*0a46*/ 	.byte	0xff
	.zero		1


	//   ....[145]....
        /*0a48*/ 	.word	0x0000e420
        /*0a4c*/ 	.word	0x00000003
        /*0a50*/ 	.word	0x00000050
        /*0a54*/ 	.short	0x010a
        /*0a56*/ 	.byte	0xff
	.zero		1


	//   ....[146]....
        /*0a58*/ 	.word	0x0000e480
        /*0a5c*/ 	.word	0x00000003
        /*0a60*/ 	.word	0x00000058
        /*0a64*/ 	.short	0x010a
        /*0a66*/ 	.byte	0xff
	.zero		1


	//   ....[147]....
        /*0a68*/ 	.word	0x0000e4e0
        /*0a6c*/ 	.word	0x00000003
        /*0a70*/ 	.word	0x00000060
        /*0a74*/ 	.short	0x010a
        /*0a76*/ 	.byte	0xff
	.zero		1


	//   ....[148]....
        /*0a78*/ 	.word	0x0000e530
        /*0a7c*/ 	.word	0x00000000
        /*0a80*/ 	.word	0x00000080
        /*0a84*/ 	.short	0x010a
        /*0a86*/ 	.byte	0xff
	.zero		1


	//   ....[149]....
        /*0a88*/ 	.word	0x0000e590
        /*0a8c*/ 	.word	0x00000002
        /*0a90*/ 	.word	0x00000030
        /*0a94*/ 	.short	0x010a
        /*0a96*/ 	.byte	0xff
	.zero		1


	//   ....[150]....
        /*0a98*/ 	.word	0x0000e5e0
        /*0a9c*/ 	.word	0x0000003b
        /*0aa0*/ 	.word	0x000000a0
        /*0aa4*/ 	.short	0x010a
        /*0aa6*/ 	.byte	0xff
	.zero		1


	//   ....[151]....
        /*0aa8*/ 	.word	0x0000e630
        /*0aac*/ 	.word	0x00000003
        /*0ab0*/ 	.word	0x00000030
        /*0ab4*/ 	.short	0x010a
        /*0ab6*/ 	.byte	0xff
	.zero		1


	//   ....[152]....
        /*0ab8*/ 	.word	0x0000e680
        /*0abc*/ 	.word	0x00000087
        /*0ac0*/ 	.word	0x00000030
        /*0ac4*/ 	.short	0x010a
        /*0ac6*/ 	.byte	0xff
	.zero		1


	//   ....[153]....
        /*0ac8*/ 	.word	0x0000e6d0
        /*0acc*/ 	.word	0x00000087
        /*0ad0*/ 	.word	0x00000030
        /*0ad4*/ 	.short	0x010a
        /*0ad6*/ 	.byte	0xff
	.zero		1


	//   ....[154]....
        /*0ad8*/ 	.word	0x0000e720
        /*0adc*/ 	.word	0x00000088
        /*0ae0*/ 	.word	0x00000030
        /*0ae4*/ 	.short	0x010a
        /*0ae6*/ 	.byte	0xff
	.zero		1


	//   ....[155]....
        /*0ae8*/ 	.word	0x0000e770
        /*0aec*/ 	.word	0x00000033
        /*0af0*/ 	.word	0x00000030
        /*0af4*/ 	.short	0x010a
        /*0af6*/ 	.byte	0xff
	.zero		1


	//   ....[156]....
        /*0af8*/ 	.word	0x0000e7c0
        /*0afc*/ 	.word	0x00000000
        /*0b00*/ 	.word	0x00000030
        /*0b04*/ 	.short	0x010a
        /*0b06*/ 	.byte	0xff
	.zero		1


	//   ....[157]....
        /*0b08*/ 	.word	0x0000e810
        /*0b0c*/ 	.word	0x00000000
        /*0b10*/ 	.word	0x00000030
        /*0b14*/ 	.short	0x010a
        /*0b16*/ 	.byte	0xff
	.zero		1


	//----- nvinfo : EIATTR_NUM_MBARRIERS
	.align		4
.L_47:
        /*0b18*/ 	.byte	0x03, 0x38
        /*0b1a*/ 	.short	0x001c


	//----- nvinfo : EIATTR_EXIT_INSTR_OFFSETS
	.align		4
        /*0b1c*/ 	.byte	0x04, 0x1c
        /*0b1e*/ 	.short	(.L_49 - .L_48)


	//   ....[0]....
.L_48:
        /*0b20*/ 	.word	0x00002b90


	//   ....[1]....
        /*0b24*/ 	.word	0x00003080


	//   ....[2]....
        /*0b28*/ 	.word	0x000030e0


	//   ....[3]....
        /*0b2c*/ 	.word	0x00003ec0


	//   ....[4]....
        /*0b30*/ 	.word	0x00005550


	//   ....[5]....
        /*0b34*/ 	.word	0x00005590


	//   ....[6]....
        /*0b38*/ 	.word	0x0000d9d0


	//   ....[7]....
        /*0b3c*/ 	.word	0x0000da50


	//   ....[8]....
        /*0b40*/ 	.word	0x0000da80


	//   ....[9]....
        /*0b44*/ 	.word	0x0000daf0


	//----- nvinfo : EIATTR_MAX_THREADS
	.align		4
.L_49:
        /*0b48*/ 	.byte	0x04, 0x05
        /*0b4a*/ 	.short	(.L_51 - .L_50)
.L_50:
        /*0b4c*/ 	.word	0x00000100
        /*0b50*/ 	.word	0x00000001
        /*0b54*/ 	.word	0x00000001


	//----- nvinfo : EIATTR_CRS_STACK_SIZE
	.align		4
.L_51:
        /*0b58*/ 	.byte	0x04, 0x1e
        /*0b5a*/ 	.short	(.L_53 - .L_52)
.L_52:
        /*0b5c*/ 	.word	0x00000000


	//----- nvinfo : EIATTR_CBANK_PARAM_SIZE
	.align		4
.L_53:
        /*0b60*/ 	.byte	0x03, 0x19
        /*0b62*/ 	.short	0x0800


	//----- nvinfo : EIATTR_PARAM_CBANK
	.align		4
        /*0b64*/ 	.byte	0x04, 0x0a
        /*0b66*/ 	.short	(.L_55 - .L_54)
	.align		4
.L_54:
        /*0b68*/ 	.word	index@(.nv.constant0._ZN7cutlass13device_kernelINS_4gemm6kernel13GemmUniversalIN4cute5tupleIJiiiiEEENS1_10collective13CollectiveMmaINS1_35MainloopSm100TmaUmmaWarpSpecializedILi3ELi2ELi2ENS5_IJNS4_1CILi1EEESB_SB_EEEEENS5_IJNSA_ILi128EEENSA_ILi256EEENSA_ILi32EEEEEENS_10tfloat32_tENS5_IJlSB_lEEESI_NS5_IJSB_llEEENS4_8TiledMMAINS4_8MMA_AtomIJNS4_17SM100_MMA_TF32_SSISI_SI_fLi128ELi256ELNS4_4UMMA5MajorE0ELSP_1ELNSO_7ScaleInE0ELSQ_0EEEEEENS4_6LayoutISC_NS5_IJNSA_ILi0EEESU_SU_EEEEENS5_IJNS4_10UnderscoreESX_SX_EEEEENS4_13SM90_TMA_LOADENS4_14ComposedLayoutINS4_7SwizzleILi3ELi4ELi3EEENS4_18smem_ptr_flag_bitsILi32EEENST_INS5_IJNSA_ILi8EEESG_EEENS5_IJSG_SB_EEEEEEEvNS4_8identityES10_NS11_INS12_ILi2ELi5ELi2EEES15_NST_INS5_IJSG_NSA_ILi4EEEEEENS5_IJSB_SG_EEEEEEEvS1B_EENS_8epilogue10collective18CollectiveEpilogueINS1J_23Sm100TmaWarpSpecializedILi4ELi2ELi32ELb1ELb0EEEJSH_NS5_IJNST_ISE_SB_EENST_ISG_SB_EEEEESI_SJ_SI_SJ_NS1J_6fusion15FusionCallbacksIS1N_NS1R_17LinearCombinationISI_fSI_fLNS_15FloatRoundStyleE2EEESH_S1Q_JEEENS4_5SM1004TMEM4LOAD26SM100_TMEM_LOAD_32dp32b32xES10_S1A_NS4_39AutoVectorizingCopyWithAssumedAlignmentILi128EEENS4_14SM90_TMA_STOREES1A_S22_S22_EEEvvEEEEvNT_6ParamsE)
        /*0b6c*/ 	.short	0x0380
        /*0b6e*/ 	.short	0x0800


	//----- nvinfo : EIATTR_SW_WAR
	.align		4
.L_55:
        /*0b70*/ 	.byte	0x04, 0x36
        /*0b72*/ 	.short	(.L_57 - .L_56)
.L_56:
        /*0b74*/ 	.word	0x00000008
.L_57:


//--------------------- .nv.callgraph             --------------------------
	.section	.nv.callgraph,"",@"SHT_CUDA_CALLGRAPH"
	.align	4
	.sectionentsize	8
	.align		4
        /*0000*/ 	.word	0x00000000
	.align		4
        /*0004*/ 	.word	0xffffffff
	.align		4
        /*0008*/ 	.word	index@(_ZN7cutlass13device_kernelINS_4gemm6kernel13GemmUniversalIN4cute5tupleIJiiiiEEENS1_10collective13CollectiveMmaINS1_35MainloopSm100TmaUmmaWarpSpecializedILi3ELi2ELi2ENS5_IJNS4_1CILi1EEESB_SB_EEEEENS5_IJNSA_ILi128EEENSA_ILi256EEENSA_ILi32EEEEEENS_10tfloat32_tENS5_IJlSB_lEEESI_NS5_IJSB_llEEENS4_8TiledMMAINS4_8MMA_AtomIJNS4_17SM100_MMA_TF32_SSISI_SI_fLi128ELi256ELNS4_4UMMA5MajorE0ELSP_1ELNSO_7ScaleInE0ELSQ_0EEEEEENS4_6LayoutISC_NS5_IJNSA_ILi0EEESU_SU_EEEEENS5_IJNS4_10UnderscoreESX_SX_EEEEENS4_13SM90_TMA_LOADENS4_14ComposedLayoutINS4_7SwizzleILi3ELi4ELi3EEENS4_18smem_ptr_flag_bitsILi32EEENST_INS5_IJNSA_ILi8EEESG_EEENS5_IJSG_SB_EEEEEEEvNS4_8identityES10_NS11_INS12_ILi2ELi5ELi2EEES15_NST_INS5_IJSG_NSA_ILi4EEEEEENS5_IJSB_SG_EEEEEEEvS1B_EENS_8epilogue10collective18CollectiveEpilogueINS1J_23Sm100TmaWarpSpecializedILi4ELi2ELi32ELb1ELb0EEEJSH_NS5_IJNST_ISE_SB_EENST_ISG_SB_EEEEESI_SJ_SI_SJ_NS1J_6fusion15FusionCallbacksIS1N_NS1R_17LinearCombinationISI_fSI_fLNS_15FloatRoundStyleE2EEESH_S1Q_JEEENS4_5SM1004TMEM4LOAD26SM100_TMEM_LOAD_32dp32b32xES10_S1A_NS4_39AutoVectorizingCopyWithAssumedAlignmentILi128EEENS4_14SM90_TMA_STOREES1A_S22_S22_EEEvvEEEEvNT_6ParamsE)
	.align		4
        /*000c*/ 	.word	index@(__assertfail)
	.align		4
        /*0010*/ 	.word	0x00000000
	.align		4
        /*0014*/ 	.word	0xfffffffe
	.align		4
        /*0018*/ 	.word	0x00000000
	.align		4
        /*001c*/ 	.word	0xfffffffd
	.align		4
        /*0020*/ 	.word	0x00000000
	.align		4
        /*0024*/ 	.word	0xfffffffc


//--------------------- .nv.constant4             --------------------------
	.section	.nv.constant4,"a",@progbits
	.align	8
	.align		8
.nv.constant4:
        /*0000*/ 	.dword	__assertfail
	.align		8
        /*0008*/ 	.dword	__unnamed_1
	.align		8
        /*0010*/ 	.dword	__unnamed_2
	.align		8
        /*0018*/ 	.dword	_ZN40_INTERNAL_712500da_4_k_cu_44c8786c_415964cuda3std3__45__cpo5beginE
	.align		8
        /*0020*/ 	.dword	_ZN40_INTERNAL_712500da_4_k_cu_44c8786c_415964cuda3std3__45__cpo3endE
	.align		8
        /*0028*/ 	.dword	_ZN40_INTERNAL_712500da_4_k_cu_44c8786c_415964cuda3std3__45__cpo6cbeginE
	.align		8
        /*0030*/ 	.dword	_ZN40_INTERNAL_712500da_4_k_cu_44c8786c_415964cuda3std3__45__cpo4cendE
	.align		8
        /*0038*/ 	.dword	_ZN40_INTERNAL_712500da_4_k_cu_44c8786c_415964cuda3std3__442_GLOBAL__N__712500da_4_k_cu_44c8786c_415966ignoreE
	.align		8
        /*0040*/ 	.dword	_ZN40_INTERNAL_712500da_4_k_cu_44c8786c_415964cuda3std3__419piecewise_constructE
	.align		8
        /*0048*/ 	.dword	_ZN40_INTERNAL_712500da_4_k_cu_44c8786c_415964cuda3std3__48in_placeE
	.align		8
        /*0050*/ 	.dword	_ZN40_INTERNAL_712500da_4_k_cu_44c8786c_415964cuda3std6ranges3__45__cpo4swapE
	.align		8
        /*0058*/ 	.dword	_ZN40_INTERNAL_712500da_4_k_cu_44c8786c_415964cuda3std6ranges3__45__cpo9iter_moveE
	.align		8
        /*0060*/ 	.dword	_ZN40_INTERNAL_712500da_4_k_cu_44c8786c_415964cute7productE
	.align		8
        /*0068*/ 	.dword	_ZN40_INTERNAL_712500da_4_k_cu_44c8786c_415964cute1_E
	.align		8
        /*0070*/ 	.dword	$str$25
	.align		8
        /*0078*/ 	.dword	$str$26
	.align		8
        /*0080*/ 	.dword	$str$27
	.align		8
        /*0088*/ 	.dword	$str$28


//--------------------- .text._ZN7cutlass13device_kernelINS_4gemm6kernel13GemmUniversalIN4cute5tupleIJiiiiEEENS1_10collective13CollectiveMmaINS1_35MainloopSm100TmaUmmaWarpSpecializedILi3ELi2ELi2ENS5_IJNS4_1CILi1EEESB_SB_EEEEENS5_IJNSA_ILi128EEENSA_ILi256EEENSA_ILi32EEEEEENS_10tfloat32_tENS5_IJlSB_lEEESI_NS5_IJSB_llEEENS4_8TiledMMAINS4_8MMA_AtomIJNS4_17SM100_MMA_TF32_SSISI_SI_fLi128ELi256ELNS4_4UMMA5MajorE0ELSP_1ELNSO_7ScaleInE0ELSQ_0EEEEEENS4_6LayoutISC_NS5_IJNSA_ILi0EEESU_SU_EEEEENS5_IJNS4_10UnderscoreESX_SX_EEEEENS4_13SM90_TMA_LOADENS4_14ComposedLayoutINS4_7SwizzleILi3ELi4ELi3EEENS4_18smem_ptr_flag_bitsILi32EEENST_INS5_IJNSA_ILi8EEESG_EEENS5_IJSG_SB_EEEEEEEvNS4_8identityES10_NS11_INS12_ILi2ELi5ELi2EEES15_NST_INS5_IJSG_NSA_ILi4EEEEEENS5_IJSB_SG_EEEEEEEvS1B_EENS_8epilogue10collective18CollectiveEpilogueINS1J_23Sm100TmaWarpSpecializedILi4ELi2ELi32ELb1ELb0EEEJSH_NS5_IJNST_ISE_SB_EENST_ISG_SB_EEEEESI_SJ_SI_SJ_NS1J_6fusion15FusionCallbacksIS1N_NS1R_17LinearCombinationISI_fSI_fLNS_15FloatRoundStyleE2EEESH_S1Q_JEEENS4_5SM1004TMEM4LOAD26SM100_TMEM_LOAD_32dp32b32xES10_S1A_NS4_39AutoVectorizingCopyWithAssumedAlignmentILi128EEENS4_14SM90_TMA_STOREES1A_S22_S22_EEEvvEEEEvNT_6ParamsE --------------------------
	.section	.text._ZN7cutlass13device_kernelINS_4gemm6kernel13GemmUniversalIN4cute5tupleIJiiiiEEENS1_10collective13CollectiveMmaINS1_35MainloopSm100TmaUmmaWarpSpecializedILi3ELi2ELi2ENS5_IJNS4_1CILi1EEESB_SB_EEEEENS5_IJNSA_ILi128EEENSA_ILi256EEENSA_ILi32EEEEEENS_10tfloat32_tENS5_IJlSB_lEEESI_NS5_IJSB_llEEENS4_8TiledMMAINS4_8MMA_AtomIJNS4_17SM100_MMA_TF32_SSISI_SI_fLi128ELi256ELNS4_4UMMA5MajorE0ELSP_1ELNSO_7ScaleInE0ELSQ_0EEEEEENS4_6LayoutISC_NS5_IJNSA_ILi0EEESU_SU_EEEEENS5_IJNS4_10UnderscoreESX_SX_EEEEENS4_13SM90_TMA_LOADENS4_14ComposedLayoutINS4_7SwizzleILi3ELi4ELi3EEENS4_18smem_ptr_flag_bitsILi32EEENST_INS5_IJNSA_ILi8EEESG_EEENS5_IJSG_SB_EEEEEEEvNS4_8identityES10_NS11_INS12_ILi2ELi5ELi2EEES15_NST_INS5_IJSG_NSA_ILi4EEEEEENS5_IJSB_SG_EEEEEEEvS1B_EENS_8epilogue10collective18CollectiveEpilogueINS1J_23Sm100TmaWarpSpecializedILi4ELi2ELi32ELb1ELb0EEEJSH_NS5_IJNST_ISE_SB_EENST_ISG_SB_EEEEESI_SJ_SI_SJ_NS1J_6fusion15FusionCallbacksIS1N_NS1R_17LinearCombinationISI_fSI_fLNS_15FloatRoundStyleE2EEESH_S1Q_JEEENS4_5SM1004TMEM4LOAD26SM100_TMEM_LOAD_32dp32b32xES10_S1A_NS4_39AutoVectorizingCopyWithAssumedAlignmentILi128EEENS4_14SM90_TMA_STOREES1A_S22_S22_EEEvvEEEEvNT_6ParamsE,"ax",@progbits
	.align	128
.text._ZN7cutlass13device_kernelINS_4gemm6kernel13GemmUniversalIN4cute5tupleIJiiiiEEENS1_10collective13CollectiveMmaINS1_35MainloopSm100TmaUmmaWarpSpecializedILi3ELi2ELi2ENS5_IJNS4_1CILi1EEESB_SB_EEEEENS5_IJNSA_ILi128EEENSA_ILi256EEENSA_ILi32EEEEEENS_10tfloat32_tENS5_IJlSB_lEEESI_NS5_IJSB_llEEENS4_8TiledMMAINS4_8MMA_AtomIJNS4_17SM100_MMA_TF32_SSISI_SI_fLi128ELi256ELNS4_4UMMA5MajorE0ELSP_1ELNSO_7ScaleInE0ELSQ_0EEEEEENS4_6LayoutISC_NS5_IJNSA_ILi0EEESU_SU_EEEEENS5_IJNS4_10UnderscoreESX_SX_EEEEENS4_13SM90_TMA_LOADENS4_14ComposedLayoutINS4_7SwizzleILi3ELi4ELi3EEENS4_18smem_ptr_flag_bitsILi32EEENST_INS5_IJNSA_ILi8EEESG_EEENS5_IJSG_SB_EEEEEEEvNS4_8identityES10_NS11_INS12_ILi2ELi5ELi2EEES15_NST_INS5_IJSG_NSA_ILi4EEEEEENS5_IJSB_SG_EEEEEEEvS1B_EENS_8epilogue10collective18CollectiveEpilogueINS1J_23Sm100TmaWarpSpecializedILi4ELi2ELi32ELb1ELb0EEEJSH_NS5_IJNST_ISE_SB_EENST_ISG_SB_EEEEESI_SJ_SI_SJ_NS1J_6fusion15FusionCallbacksIS1N_NS1R_17LinearCombinationISI_fSI_fLNS_15FloatRoundStyleE2EEESH_S1Q_JEEENS4_5SM1004TMEM4LOAD26SM100_TMEM_LOAD_32dp32b32xES10_S1A_NS4_39AutoVectorizingCopyWithAssumedAlignmentILi128EEENS4_14SM90_TMA_STOREES1A_S22_S22_EEEvvEEEEvNT_6ParamsE:
        .type           _ZN7cutlass13device_kernelINS_4gemm6kernel13GemmUniversalIN4cute5tupleIJiiiiEEENS1_10collective13CollectiveMmaINS1_35MainloopSm100TmaUmmaWarpSpecializedILi3ELi2ELi2ENS5_IJNS4_1CILi1EEESB_SB_EEEEENS5_IJNSA_ILi128EEENSA_ILi256EEENSA_ILi32EEEEEENS_10tfloat32_tENS5_IJlSB_lEEESI_NS5_IJSB_llEEENS4_8TiledMMAINS4_8MMA_AtomIJNS4_17SM100_MMA_TF32_SSISI_SI_fLi128ELi256ELNS4_4UMMA5MajorE0ELSP_1ELNSO_7ScaleInE0ELSQ_0EEEEEENS4_6LayoutISC_NS5_IJNSA_ILi0EEESU_SU_EEEEENS5_IJNS4_10UnderscoreESX_SX_EEEEENS4_13SM90_TMA_LOADENS4_14ComposedLayoutINS4_7SwizzleILi3ELi4ELi3EEENS4_18smem_ptr_flag_bitsILi32EEENST_INS5_IJNSA_ILi8EEESG_EEENS5_IJSG_SB_EEEEEEEvNS4_8identityES10_NS11_INS12_ILi2ELi5ELi2EEES15_NST_INS5_IJSG_NSA_ILi4EEEEEENS5_IJSB_SG_EEEEEEEvS1B_EENS_8epilogue10collective18CollectiveEpilogueINS1J_23Sm100TmaWarpSpecializedILi4ELi2ELi32ELb1ELb0EEEJSH_NS5_IJNST_ISE_SB_EENST_ISG_SB_EEEEESI_SJ_SI_SJ_NS1J_6fusion15FusionCallbacksIS1N_NS1R_17LinearCombinationISI_fSI_fLNS_15FloatRoundStyleE2EEESH_S1Q_JEEENS4_5SM1004TMEM4LOAD26SM100_TMEM_LOAD_32dp32b32xES10_S1A_NS4_39AutoVectorizingCopyWithAssumedAlignmentILi128EEENS4_14SM90_TMA_STOREES1A_S22_S22_EEEvvEEEEvNT_6ParamsE,@function
        .size           _ZN7cutlass13device_kernelINS_4gemm6kernel13GemmUniversalIN4cute5tupleIJiiiiEEENS1_10collective13CollectiveMmaINS1_35MainloopSm100TmaUmmaWarpSpecializedILi3ELi2ELi2ENS5_IJNS4_1CILi1EEESB_SB_EEEEENS5_IJNSA_ILi128EEENSA_ILi256EEENSA_ILi32EEEEEENS_10tfloat32_tENS5_IJlSB_lEEESI_NS5_IJSB_llEEENS4_8TiledMMAINS4_8MMA_AtomIJNS4_17SM100_MMA_TF32_SSISI_SI_fLi128ELi256ELNS4_4UMMA5MajorE0ELSP_1ELNSO_7ScaleInE0ELSQ_0EEEEEENS4_6LayoutISC_NS5_IJNSA_ILi0EEESU_SU_EEEEENS5_IJNS4_10UnderscoreESX_SX_EEEEENS4_13SM90_TMA_LOADENS4_14ComposedLayoutINS4_7SwizzleILi3ELi4ELi3EEENS4_18smem_ptr_flag_bitsILi32EEENST_INS5_IJNSA_ILi8EEESG_EEENS5_IJSG_SB_EEEEEEEvNS4_8identityES10_NS11_INS12_ILi2ELi5ELi2EEES15_NST_INS5_IJSG_NSA_ILi4EEEEEENS5_IJSB_SG_EEEEEEEvS1B_EENS_8epilogue10collective18CollectiveEpilogueINS1J_23Sm100TmaWarpSpecializedILi4ELi2ELi32ELb1ELb0EEEJSH_NS5_IJNST_ISE_SB_EENST_ISG_SB_EEEEESI_SJ_SI_SJ_NS1J_6fusion15FusionCallbacksIS1N_NS1R_17LinearCombinationISI_fSI_fLNS_15FloatRoundStyleE2EEESH_S1Q_JEEENS4_5SM1004TMEM4LOAD26SM100_TMEM_LOAD_32dp32b32xES10_S1A_NS4_39AutoVectorizingCopyWithAssumedAlignmentILi128EEENS4_14SM90_TMA_STOREES1A_S22_S22_EEEvvEEEEvNT_6ParamsE,(.L_x_215 - _ZN7cutlass13device_kernelINS_4gemm6kernel13GemmUniversalIN4cute5tupleIJiiiiEEENS1_10collective13CollectiveMmaINS1_35MainloopSm100TmaUmmaWarpSpecializedILi3ELi2ELi2ENS5_IJNS4_1CILi1EEESB_SB_EEEEENS5_IJNSA_ILi128EEENSA_ILi256EEENSA_ILi32EEEEEENS_10tfloat32_tENS5_IJlSB_lEEESI_NS5_IJSB_llEEENS4_8TiledMMAINS4_8MMA_AtomIJNS4_17SM100_MMA_TF32_SSISI_SI_fLi128ELi256ELNS4_4UMMA5MajorE0ELSP_1ELNSO_7ScaleInE0ELSQ_0EEEEEENS4_6LayoutISC_NS5_IJNSA_ILi0EEESU_SU_EEEEENS5_IJNS4_10UnderscoreESX_SX_EEEEENS4_13SM90_TMA_LOADENS4_14ComposedLayoutINS4_7SwizzleILi3ELi4ELi3EEENS4_18smem_ptr_flag_bitsILi32EEENST_INS5_IJNSA_ILi8EEESG_EEENS5_IJSG_SB_EEEEEEEvNS4_8identityES10_NS11_INS12_ILi2ELi5ELi2EEES15_NST_INS5_IJSG_NSA_ILi4EEEEEENS5_IJSB_SG_EEEEEEEvS1B_EENS_8epilogue10collective18CollectiveEpilogueINS1J_23Sm100TmaWarpSpecializedILi4ELi2ELi32ELb1ELb0EEEJSH_NS5_IJNST_ISE_SB_EENST_ISG_SB_EEEEESI_SJ_SI_SJ_NS1J_6fusion15FusionCallbacksIS1N_NS1R_17LinearCombinationISI_fSI_fLNS_15FloatRoundStyleE2EEESH_S1Q_JEEENS4_5SM1004TMEM4LOAD26SM100_TMEM_LOAD_32dp32b32xES10_S1A_NS4_39AutoVectorizingCopyWithAssumedAlignmentILi128EEENS4_14SM90_TMA_STOREES1A_S22_S22_EEEvvEEEEvNT_6ParamsE)
        .other          _ZN7cutlass13device_kernelINS_4gemm6kernel13GemmUniversalIN4cute5tupleIJiiiiEEENS1_10collective13CollectiveMmaINS1_35MainloopSm100TmaUmmaWarpSpecializedILi3ELi2ELi2ENS5_IJNS4_1CILi1EEESB_SB_EEEEENS5_IJNSA_ILi128EEENSA_ILi256EEENSA_ILi32EEEEEENS_10tfloat32_tENS5_IJlSB_lEEESI_NS5_IJSB_llEEENS4_8TiledMMAINS4_8MMA_AtomIJNS4_17SM100_MMA_TF32_SSISI_SI_fLi128ELi256ELNS4_4UMMA5MajorE0ELSP_1ELNSO_7ScaleInE0ELSQ_0EEEEEENS4_6LayoutISC_NS5_IJNSA_ILi0EEESU_SU_EEEEENS5_IJNS4_10UnderscoreESX_SX_EEEEENS4_13SM90_TMA_LOADENS4_14ComposedLayoutINS4_7SwizzleILi3ELi4ELi3EEENS4_18smem_ptr_flag_bitsILi32EEENST_INS5_IJNSA_ILi8EEESG_EEENS5_IJSG_SB_EEEEEEEvNS4_8identityES10_NS11_INS12_ILi2ELi5ELi2EEES15_NST_INS5_IJSG_NSA_ILi4EEEEEENS5_IJSB_SG_EEEEEEEvS1B_EENS_8epilogue10collective18CollectiveEpilogueINS1J_23Sm100TmaWarpSpecializedILi4ELi2ELi32ELb1ELb0EEEJSH_NS5_IJNST_ISE_SB_EENST_ISG_SB_EEEEESI_SJ_SI_SJ_NS1J_6fusion15FusionCallbacksIS1N_NS1R_17LinearCombinationISI_fSI_fLNS_15FloatRoundStyleE2EEESH_S1Q_JEEENS4_5SM1004TMEM4LOAD26SM100_TMEM_LOAD_32dp32b32xES10_S1A_NS4_39AutoVectorizingCopyWithAssumedAlignmentILi128EEENS4_14SM90_TMA_STOREES1A_S22_S22_EEEvvEEEEvNT_6ParamsE,@"STO_CUDA_ENTRY STV_DEFAULT"
_ZN7cutlass13device_kernelINS_4gemm6kernel13GemmUniversalIN4cute5tupleIJiiiiEEENS1_10collective13CollectiveMmaINS1_35MainloopSm100TmaUmmaWarpSpecializedILi3ELi2ELi2ENS5_IJNS4_1CILi1EEESB_SB_EEEEENS5_IJNSA_ILi128EEENSA_ILi256EEENSA_ILi32EEEEEENS_10tfloat32_tENS5_IJlSB_lEEESI_NS5_IJSB_llEEENS4_8TiledMMAINS4_8MMA_AtomIJNS4_17SM100_MMA_TF32_SSISI_SI_fLi128ELi256ELNS4_4UMMA5MajorE0ELSP_1ELNSO_7ScaleInE0ELSQ_0EEEEEENS4_6LayoutISC_NS5_IJNSA_ILi0EEESU_SU_EEEEENS5_IJNS4_10UnderscoreESX_SX_EEEEENS4_13SM90_TMA_LOADENS4_14ComposedLayoutINS4_7SwizzleILi3ELi4ELi3EEENS4_18smem_ptr_flag_bitsILi32EEENST_INS5_IJNSA_ILi8EEESG_EEENS5_IJSG_SB_EEEEEEEvNS4_8identityES10_NS11_INS12_ILi2ELi5ELi2EEES15_NST_INS5_IJSG_NSA_ILi4EEEEEENS5_IJSB_SG_EEEEEEEvS1B_EENS_8epilogue10collective18CollectiveEpilogueINS1J_23Sm100TmaWarpSpecializedILi4ELi2ELi32ELb1ELb0EEEJSH_NS5_IJNST_ISE_SB_EENST_ISG_SB_EEEEESI_SJ_SI_SJ_NS1J_6fusion15FusionCallbacksIS1N_NS1R_17LinearCombinationISI_fSI_fLNS_15FloatRoundStyleE2EEESH_S1Q_JEEENS4_5SM1004TMEM4LOAD26SM100_TMEM_LOAD_32dp32b32xES10_S1A_NS4_39AutoVectorizingCopyWithAssumedAlignmentILi128EEENS4_14SM90_TMA_STOREES1A_S22_S22_EEEvvEEEEvNT_6ParamsE:
[----:B------:R-:W1:Y:S01]  /*0000*/  LDC R1, c[0x0][0x37c] ;  /* 0x0000df00ff017b82 */ /* 0x000e620000000800 */
[----:B------:R-:W2:Y:S01]  /*0010*/  S2R R118, SR_TID.X ;  /* 0x0000000000767919 */ /* 0x000ea20000002100 */
[----:B------:R-:W3:Y:S01]  /*0020*/  LDCU.64 UR4, c[0x0][0x890] ;  /* 0x00011200ff0477ac */ /* 0x000ee20008000a00 */
[----:B------:R-:W-:Y:S02]  /*0030*/  PRMT R103, RZ, 0x7610, R103 ;  /* 0x00007610ff677816 */ /* 0x000fe40000000067 */
[----:B------:R-:W-:Y:S01]  /*0040*/  ELECT P5, URZ, PT ;  /* 0x0000000000ff782f */ /* 0x000fe200038a0000 */
[----:B------:R-:W4:Y:S01]  /*0050*/  LDCU.64 UR46, c[0x0][0x358] ;  /* 0x00006b00ff2e77ac */ /* 0x000f220008000a00 */
[----:B---3--:R-:W-:-:S04]  /*0060*/  UISETP.NE.U32.AND UP0, UPT, UR4, URZ, UPT ;  /* 0x000000ff0400728c */ /* 0x008fc8000bf05070 */
[----:B------:R-:W-:Y:S01]  /*0070*/  UISETP.NE.AND.EX UP0, UPT, UR5, URZ, UPT, UP0 ;  /* 0x000000ff0500728c */ /* 0x000fe2000bf05300 */
[----:B--2---:R-:W-:-:S05]  /*0080*/  SHF.R.U32.HI R111, RZ, 0x5, R118 ;  /* 0x00000005ff6f7819 */ /* 0x004fca0000011676 */
[----:B------:R-:W2:Y:S02]  /*0090*/  SHFL.IDX PT, R0, R111, RZ, 0x1f ;  /* 0x00001fff6f007589 */ /* 0x000ea400000e0000 */
[----:B--2---:R-:W-:Y:S01]  /*00a0*/  R2UR UR8, R0 ;  /* 0x00000000000872ca */ /* 0x004fe200000e0000 */
[----:B-1--4-:R-:W-:-:S14]  /*00b0*/  BRA.U UP0, `(.L_x_0) ;  /* 0x00000001002c7547 */ /* 0x012fdc000b800000 */
[----:B------:R-:W1:Y:S02]  /*00c0*/  LDCU.64 UR6, c[0x0][0x888] ;  /* 0x00011100ff0677ac */ /* 0x000e640008000a00 */
[----:B-1----:R-:W-:-:S04]  /*00d0*/  UISETP.NE.U32.AND UP0, UPT, UR6, URZ, UPT ;  /* 0x000000ff0600728c */ /* 0x002fc8000bf05070 */
[----:B------:R-:W-:-:S09]  /*00e0*/  UISETP.NE.AND.EX UP0, UPT, UR7, URZ, UPT, UP0 ;  /* 0x000000ff0700728c */ /* 0x000fd2000bf05300 */
[----:B------:R-:W-:Y:S05]  /*00f0*/  BRA.U !UP0, `(.L_x_1) ;  /* 0x0000000108107547 */ /* 0x000fea000b800000 */
[----:B------:R-:W1:Y:S02]  /*0100*/  LDC.64 R2, c[0x0][0x888] ;  /* 0x00022200ff027b82 */ /* 0x000e640000000a00 */
[----:B-1----:R1:W5:Y:S01]  /*0110*/  LDG.E R49, desc[UR46][R2.64] ;  /* 0x0000002e02317981 */ /* 0x002362000c1e1900 */
[----:B------:R-:W-:Y:S01]  /*0120*/  HFMA2 R103, -RZ, RZ, 0, 5.9604644775390625e-08 ;  /* 0x00000001ff677431 */ /* 0x000fe200000001ff */
[----:B------:R-:W-:Y:S05]  /*0130*/  BRA `(.L_x_0) ;  /* 0x00000000000c7947 */ /* 0x000fea0003800000 */
.L_x_1:
[----:B------:R-:W1:Y:S01]  /*0140*/  LDCU UR6, c[0x0][0x880] ;  /* 0x00011000ff0677ac */ /* 0x000e620008000800 */
[----:B------:R-:W-:Y:S01]  /*0150*/  HFMA2 R103, -RZ, RZ, 0, 5.9604644775390625e-08 ;  /* 0x00000001ff677431 */ /* 0x000fe200000001ff */
[----:B-1----:R-:W-:-:S07]  /*0160*/  MOV R49, UR6 ;  /* 0x0000000600317c02 */ /* 0x002fce0008000f00 */
.L_x_0:
[----:B------:R-:W2:Y:S02]  /*0170*/  LDCU.64 UR6, c[0x0][0x8b0] ;  /* 0x00011600ff0677ac */ /* 0x000ea40008000a00 */
[----:B--2---:R-:W-:-:S04]  /*0180*/  UISETP.NE.U32.AND UP0, UPT, UR6, URZ, UPT ;  /* 0x000000ff0600728c */ /* 0x004fc8000bf05070 */
[----:B------:R-:W-:-:S09]  /*0190*/  UISETP.NE.AND.EX UP0, UPT, UR7, URZ, UPT, UP0 ;  /* 0x000000ff0700728c */ /* 0x000fd2000bf05300 */
[----:B------:R-:W-:Y:S05]  /*01a0*/  BRA.U UP0, `(.L_x_2) ;  /* 0x0000000100247547 */ /* 0x000fea000b800000 */
[----:B------:R-:W2:Y:S02]  /*01b0*/  LDCU.64 UR6, c[0x0][0x8a8] ;  /* 0x00011500ff0677ac */ /* 0x000ea40008000a00 */
[----:B--2---:R-:W-:-:S04]  /*01c0*/  UISETP.NE.U32.AND UP0, UPT, UR6, URZ, UPT ;  /* 0x000000ff0600728c */ /* 0x004fc8000bf05070 */
[----:B------:R-:W-:-:S09]  /*01d0*/  UISETP.NE.AND.EX UP0, UPT, UR7, URZ, UPT, UP0 ;  /* 0x000000ff0700728c */ /* 0x000fd2000bf05300 */
[----:B------:R-:W-:Y:S05]  /*01e0*/  BRA.U !UP0, `(.L_x_3) ;  /* 0x00000001080c7547 */ /* 0x000fea000b800000 */
[----:B------:R-:W2:Y:S02]  /*01f0*/  LDC.64 R46, c[0x0][0x8a8] ;  /* 0x00022a00ff2e7b82 */ /* 0x000ea40000000a00 */
[----:B--2---:R2:W5:Y:S01]  /*0200*/  LDG.E R46, desc[UR46][R46.64] ;  /* 0x0000002e2e2e7981 */ /* 0x004562000c1e1900 */
[----:B------:R-:W-:Y:S05]  /*0210*/  BRA `(.L_x_2) ;  /* 0x0000000000087947 */ /* 0x000fea0003800000 */
.L_x_3:
[----:B------:R-:W2:Y:S02]  /*0220*/  LDCU UR6, c[0x0][0x8a0] ;  /* 0x00011400ff0677ac */ /* 0x000ea40008000800 */
[----:B--2---:R-:W-:Y:S02]  /*0230*/  MOV R46, UR6 ;  /* 0x00000006002e7c02 */ /* 0x004fe40008000f00 */
.L_x_2:
[----:B------:R-:W-:Y:S01]  /*0240*/  IMAD.U32 R0, RZ, RZ, UR8 ;  /* 0x00000008ff007e24 */ /* 0x000fe2000f8e00ff */
[----:B------:R-:W-:Y:S04]  /*0250*/  BSSY.RECONVERGENT B0, `(.L_x_4) ;  /* 0x000000c000007945 */ /* 0x000fe80003800200 */
[C---:B------:R-:W-:Y:S02]  /*0260*/  ISETP.NE.OR P1, PT, R0.reuse, 0x1, !P5 ;  /* 0x000000010000780c */ /* 0x040fe40006f25670 */
[----:B------:R-:W-:-:S11]  /*0270*/  ISETP.NE.OR P0, PT, R0, 0x3, !P5 ;  /* 0x000000030000780c */ /* 0x000fd60006f05670 */
[----:B------:R-:W-:Y:S05]  /*0280*/  @P1 BRA `(.L_x_5) ;  /* 0x0000000000201947 */ /* 0x000fea0003800000 */
[----:B------:R-:W3:Y:S02]  /*0290*/  LDCU.64 UR6, c[0x0][0x348] ;  /* 0x00006900ff0677ac */ /* 0x000ee40008000a00 */
[----:B---3--:R-:W-:Y:S02]  /*02a0*/  UIADD3 UR10, UP1, UPT, UR6, 0x80, URZ ;  /* 0x00000080060a7890 */ /* 0x008fe4000ff3e0ff */
[----:B------:R-:W-:Y:S02]  /*02b0*/  UIADD3 UR6, UP0, UPT, UR6, 0x180, URZ ;  /* 0x0000018006067890 */ /* 0x000fe4000ff1e0ff */
[----:B------:R-:W-:Y:S02]  /*02c0*/  UIADD3.X UR11, UPT, UPT, URZ, UR7, URZ, UP1, !UPT ;  /* 0x00000007ff0b7290 */ /* 0x000fe40008ffe4ff */
[----:B------:R-:W-:-:S07]  /*02d0*/  UIADD3.X UR7, UPT, UPT, URZ, UR7, URZ, UP0, !UPT ;  /* 0x00000007ff077290 */ /* 0x000fce00087fe4ff */
[----:B------:R3:W-:Y:S02]  /*02e0*/  UTMACCTL.PF [UR10] ;  /* 0x000000000a0079b9 */ /* 0x0007e40008040000 */
[----:B------:R3:W-:Y:S02]  /*02f0*/  UTMACCTL.PF [UR6] ;  /* 0x00000000060079b9 */ /* 0x0007e40008040000 */
[----:B---3--:R-:W-:Y:S01]  /*0300*/  NOP ;  /* 0x0000000000007918 */ /* 0x008fe20000000000 */
.L_x_5:
[----:B------:R-:W-:Y:S05]  /*0310*/  BSYNC.RECONVERGENT B0 ;  /* 0x0000000000007941 */ /* 0x000fea0003800200 */
.L_x_4:
[----:B------:R-:W-:Y:S04]  /*0320*/  BSSY.RECONVERGENT B0, `(.L_x_6) ;  /* 0x000000a000007945 */ /* 0x000fe80003800200 */
        /* <DEDUP_REMOVED lines=9> */
.L_x_7:
[----:B------:R-:W-:Y:S05]  /*03c0*/  BSYNC.RECONVERGENT B0 ;  /* 0x0000000000007941 */ /* 0x000fea0003800200 */
.L_x_6:
[----:B------:R-:W3:Y:S01]  /*03d0*/  LDCU.64 UR6, c[0x0][0x888] ;  /* 0x00011100ff0677ac */ /* 0x000ee20008000a00 */
[----:B------:R-:W-:Y:S02]  /*03e0*/  UISETP.EQ.U32.AND UP1, UPT, UR4, URZ, UPT ;  /* 0x000000ff0400728c */ /* 0x000fe4000bf22070 */
[----:B------:R-:W-:Y:S02]  /*03f0*/  UPLOP3.LUT UP2, UPT, UPT, UPT, UPT, 0x80, 0x8 ;  /* 0x000000000008789c */ /* 0x000fe40003f4f070 */
[----:B---3--:R-:W-:-:S04]  /*0400*/  UISETP.NE.U32.AND UP0, UPT, UR6, URZ, UPT ;  /* 0x000000ff0600728c */ /* 0x008fc8000bf05070 */
[----:B------:R-:W-:-:S04]  /*0410*/  UISETP.NE.AND.EX UP0, UPT, UR7, URZ, UPT, UP0 ;  /* 0x000000ff0700728c */ /* 0x000fc8000bf05300 */
[----:B------:R-:W-:-:S04]  /*0420*/  UISETP.EQ.OR.EX UP3, UPT, UR5, URZ, !UP0, UP1 ;  /* 0x000000ff0500728c */ /* 0x000fc8000c762710 */
[----:B------:R-:W-:-:S05]  /*0430*/  UP2UR UR49, UPR, URZ, 0x8 ;  /* 0x00000008ff317883 */ /* 0x000fca0008000000 */
[----:B------:R-:W-:Y:S07]  /*0440*/  BRA.U !UP3, `(.L_x_8) ;  /* 0x000000010b207547 */ /* 0x000fee000b800000 */
[----:B------:R-:W-:Y:S01]  /*0450*/  UISETP.NE.U32.AND UP2, UPT, UR4, URZ, UPT ;  /* 0x000000ff0400728c */ /* 0x000fe2000bf45070 */
[----:B-----5:R-:W-:Y:S01]  /*0460*/  FSETP.NEU.AND P0, PT, R49, RZ, PT ;  /* 0x000000ff3100720b */ /* 0x020fe20003f0d000 */
[----:B------:R-:W-:Y:S02]  /*0470*/  USEL UR4, URZ, 0xffffffff, UP0 ;  /* 0xffffffffff047887 */ /* 0x000fe40008000000 */
[----:B------:R-:W-:-:S10]  /*0480*/  UISETP.NE.AND.EX UP2, UPT, UR5, URZ, UPT, UP2 ;  /* 0x000000ff0500728c */ /* 0x000fd4000bf45320 */
[----:B------:R-:W-:Y:S01]  /*0490*/  VOTEU.ANY UP1, P0 ;  /* 0x0000000000ff7886 */ /* 0x000fe20000020100 */
[----:B------:R-:W-:-:S04]  /*04a0*/  @!UP2 USEL UR4, URZ, 0xffffffff, UP1 ;  /* 0xffffffffff04a887 */ /* 0x000fc80008800000 */
[----:B------:R-:W-:-:S04]  /*04b0*/  ULOP3.LUT UR4, UR4, 0x1, URZ, 0xc0, !UPT ;  /* 0x0000000104047892 */ /* 0x000fc8000f8ec0ff */
[----:B------:R-:W-:-:S11]  /*04c0*/  UISETP.NE.U32.AND UP2, UPT, UR4, 0x1, UPT ;  /* 0x000000010400788c */ /* 0x000fd6000bf45070 */
.L_x_8:
[----:B-1----:R-:W1:Y:S01]  /*04d0*/  SHFL.IDX PT, R2, R111, RZ, 0x1f ;  /* 0x00001fff6f027589 */ /* 0x002e6200000e0000 */
[----:B------:R-:W-:-:S04]  /*04e0*/  UISETP.NE.AND UP1, UPT, UR8, 0x2, UPT ;  /* 0x000000020800788c */ /* 0x000fc8000bf25270 */
[----:B------:R-:W-:Y:S01]  /*04f0*/  USEL UR6, URZ, 0x1, UP1 ;  /* 0x00000001ff067887 */ /* 0x000fe20008800000 */
[----:B-1----:R-:W-:-:S13]  /*0500*/  ISETP.NE.AND P0, PT, R2, RZ, PT ;  /* 0x000000ff0200720c */ /* 0x002fda0003f05270 */
[----:B------:R-:W-:Y:S05]  /*0510*/  @P0 BRA `(.L_x_9) ;  /* 0x0000000000400947 */ /* 0x000fea0003800000 */
[----:B------:R-:W1:Y:S01]  /*0520*/  S2UR UR5, SR_CgaCtaId ;  /* 0x00000000000579c3 */ /* 0x000e620000008800 */
[----:B------:R-:W-:Y:S01]  /*0530*/  UMOV UR7, 0x400 ;  /* 0x0000040000077882 */ /* 0x000fe20000000000 */
[----:B------:R-:W-:Y:S01]  /*0540*/  UMOV UR4, 0x1 ;  /* 0x0000000100047882 */ /* 0x000fe20000000000 */
[----:B------:R-:W-:Y:S01]  /*0550*/  ELECT P0, URZ, PT ;  /* 0x0000000000ff782f */ /* 0x000fe20003800000 */
[----:B------:R-:W-:-:S04]  /*0560*/  UIADD3 UR10, UPT, UPT, -UR4, 0x100000, URZ ;  /* 0x00100000040a7890 */ /* 0x000fc8000fffe1ff */
[----:B------:R-:W-:Y:S02]  /*0570*/  USHF.L.U32 UR11, UR10, 0xb, URZ ;  /* 0x0000000b0a0b7899 */ /* 0x000fe400080006ff */
[----:B------:R-:W-:Y:S02]  /*0580*/  USHF.L.U32 UR10, UR10, 0x1, URZ ;  /* 0x000000010a0a7899 */ /* 0x000fe400080006ff */
[----:B-1----:R-:W-:Y:S01]  /*0590*/  ULEA UR5, UR5, UR7, 0x18 ;  /* 0x0000000705057291 */ /* 0x002fe2000f8ec0ff */
[----:B------:R-:W1:Y:S11]  /*05a0*/  FENCE.VIEW.ASYNC.S ;  /* 0x00000000000073c6 */ /* 0x000e760000000000 */
[----:B-1----:R1:W3:Y:S01]  /*05b0*/  SYNCS.EXCH.64 URZ, [UR5], UR10 ;  /* 0x0000000a05ff75b2 */ /* 0x0022e20008000100 */
[----:B------:R1:W4:Y:S01]  /*05c0*/  SYNCS.EXCH.64 URZ, [UR5+0x18], UR10 ;  /* 0x0000180a05ff75b2 */ /* 0x0003220008000100 */
[----:B------:R1:W1:Y:S01]  /*05d0*/  SYNCS.EXCH.64 URZ, [UR5+0x8], UR10 ;  /* 0x0000080a05ff75b2 */ /* 0x0002620008000100 */
[----:B------:R1:W1:Y:S01]  /*05e0*/  SYNCS.EXCH.64 URZ, [UR5+0x20], UR10 ;  /* 0x0000200a05ff75b2 */ /* 0x0002620008000100 */
[----:B------:R1:W1:Y:S01]  /*05f0*/  SYNCS.EXCH.64 URZ, [UR5+0x10], UR10 ;  /* 0x0000100a05ff75b2 */ /* 0x0002620008000100 */
[----:B------:R1:W1:Y:S01]  /*0600*/  SYNCS.EXCH.64 URZ, [UR5+0x28], UR10 ;  /* 0x0000280a05ff75b2 */ /* 0x0002620008000100 */
[----:B------:R-:W-:Y:S01]  /*0610*/  NOP ;  /* 0x0000000000007918 */ /* 0x000fe20000000000 */
.L_x_9:
[----:B------:R-:W2:Y:S01]  /*0620*/  SHFL.IDX PT, R2, R111, RZ, 0x1f ;  /* 0x00001fff6f027589 */ /* 0x000ea200000e0000 */
[----:B------:R-:W-:Y:S01]  /*0630*/  NOP ;  /* 0x0000000000007918 */ /* 0x000fe20000000000 */
[----:B--2---:R-:W-:-:S13]  /*0640*/  ISETP.NE.AND P0, PT, R2, 0x1, PT ;  /* 0x000000010200780c */ /* 0x004fda0003f05270 */
[----:B------:R-:W-:Y:S05]  /*0650*/  @P0 BRA `(.L_x_10) ;  /* 0x0000000000580947 */ /* 0x000fea0003800000 */
[----:B------:R-:W2:Y:S01]  /*0660*/  S2UR UR7, SR_CgaCtaId ;  /* 0x00000000000779c3 */ /* 0x000ea20000008800 */
[----:B------:R-:W-:Y:S01]  /*0670*/  UMOV UR9, 0x400 ;  /* 0x0000040000097882 */ /* 0x000fe20000000000 */
[----:B-1----:R-:W-:Y:S01]  /*0680*/  UMOV UR5, 0x20 ;  /* 0x0000002000057882 */ /* 0x002fe20000000000 */
[----:B------:R-:W-:Y:S01]  /*0690*/  UMOV UR4, 0x80 ;  /* 0x0000008000047882 */ /* 0x000fe20000000000 */
[----:B------:R-:W-:-:S04]  /*06a0*/  UIADD3 UR10, UPT, UPT, -UR5, 0x100000, URZ ;  /* 0x00100000050a7890 */ /* 0x000fc8000fffe1ff */
[----:B------:R-:W-:Y:S02]  /*06b0*/  USHF.L.U32 UR11, UR10, 0xb, URZ ;  /* 0x0000000b0a0b7899 */ /* 0x000fe400080006ff */
[----:B------:R-:W-:Y:S02]  /*06c0*/  USHF.L.U32 UR10, UR10, 0x1, URZ ;  /* 0x000000010a0a7899 */ /* 0x000fe400080006ff */
[----:B------:R-:W-:-:S04]  /*06d0*/  UIADD3 UR4, UPT, UPT, -UR4, 0x100000, URZ ;  /* 0x0010000004047890 */ /* 0x000fc8000fffe1ff */
[----:B------:R-:W-:Y:S02]  /*06e0*/  USHF.L.U32 UR5, UR4, 0xb, URZ ;  /* 0x0000000b04057899 */ /* 0x000fe400080006ff */
[----:B------:R-:W-:Y:S01]  /*06f0*/  USHF.L.U32 UR4, UR4, 0x1, URZ ;  /* 0x0000000104047899 */ /* 0x000fe200080006ff */
[----:B------:R-:W-:Y:S01]  /*0700*/  ELECT P0, URZ, PT ;  /* 0x0000000000ff782f */ /* 0x000fe20003800000 */
[----:B--2---:R-:W-:Y:S01]  /*0710*/  ULEA UR7, UR7, UR9, 0x18 ;  /* 0x0000000907077291 */ /* 0x004fe2000f8ec0ff */
[----:B------:R-:W1:Y:S11]  /*0720*/  FENCE.VIEW.ASYNC.S ;  /* 0x00000000000073c6 */ /* 0x000e760000000000 */
[----:B-1----:R2:W1:Y:S01]  /*0730*/  SYNCS.EXCH.64 URZ, [UR7+0x30], UR10 ;  /* 0x0000300a07ff75b2 */ /* 0x0024620008000100 */
[----:B------:R2:W1:Y:S01]  /*0740*/  SYNCS.EXCH.64 URZ, [UR7+0x50], UR4 ;  /* 0x0000500407ff75b2 */ /* 0x0004620008000100 */
[----:B------:R2:W1:Y:S01]  /*0750*/  SYNCS.EXCH.64 URZ, [UR7+0x38], UR10 ;  /* 0x0000380a07ff75b2 */ /* 0x0004620008000100 */
[----:B------:R2:W1:Y:S01]  /*0760*/  SYNCS.EXCH.64 URZ, [UR7+0x58], UR4 ;  /* 0x0000580407ff75b2 */ /* 0x0004620008000100 */
[----:B------:R2:W1:Y:S01]  /*0770*/  SYNCS.EXCH.64 URZ, [UR7+0x40], UR10 ;  /* 0x0000400a07ff75b2 */ /* 0x0004620008000100 */
[----:B------:R2:W1:Y:S01]  /*0780*/  SYNCS.EXCH.64 URZ, [UR7+0x60], UR4 ;  /* 0x0000600407ff75b2 */ /* 0x0004620008000100 */
[----:B------:R2:W1:Y:S01]  /*0790*/  SYNCS.EXCH.64 URZ, [UR7+0x48], UR10 ;  /* 0x0000480a07ff75b2 */ /* 0x0004620008000100 */
[----:B------:R2:W1:Y:S02]  /*07a0*/  SYNCS.EXCH.64 URZ, [UR7+0x68], UR4 ;  /* 0x0000680407ff75b2 */ /* 0x0004640008000100 */
[----:B--2---:R-:W-:Y:S01]  /*07b0*/  NOP ;  /* 0x0000000000007918 */ /* 0x004fe20000000000 */
.L_x_10:
[----:B------:R-:W2:Y:S01]  /*07c0*/  SHFL.IDX PT, R2, R111, RZ, 0x1f ;  /* 0x00001fff6f027589 */ /* 0x000ea200000e0000 */
[----:B------:R-:W-:Y:S01]  /*07d0*/  NOP ;  /* 0x0000000000007918 */ /* 0x000fe20000000000 */
[----:B--2---:R-:W-:-:S13]  /*07e0*/  ISETP.NE.AND P0, PT, R2, 0x3, PT ;  /* 0x000000030200780c */ /* 0x004fda0003f05270 */
[----:B------:R-:W-:Y:S05]  /*07f0*/  @P0 BRA `(.L_x_11) ;  /* 0x0000000000300947 */ /* 0x000fea0003800000 */
[----:B-1----:R-:W1:Y:S01]  /*0800*/  S2UR UR5, SR_CgaCtaId ;  /* 0x00000000000579c3 */ /* 0x002e620000008800 */
        /* <DEDUP_REMOVED lines=8> */
[----:B-1----:R2:W1:Y:S01]  /*0890*/  SYNCS.EXCH.64 URZ, [UR5+0x70], UR10 ;  /* 0x0000700a05ff75b2 */ /* 0x0024620008000100 */
[----:B------:R2:W1:Y:S02]  /*08a0*/  SYNCS.EXCH.64 URZ, [UR5+0x78], UR10 ;  /* 0x0000780a05ff75b2 */ /* 0x0004640008000100 */
[----:B--2---:R-:W-:Y:S01]  /*08b0*/  NOP ;  /* 0x0000000000007918 */ /* 0x004fe20000000000 */
.L_x_11:
[----:B------:R-:W2:Y:S01]  /*08c0*/  SHFL.IDX PT, R2, R111, RZ, 0x1f ;  /* 0x00001fff6f027589 */ /* 0x000ea200000e0000 */
[----:B------:R-:W-:Y:S01]  /*08d0*/  NOP ;  /* 0x0000000000007918 */ /* 0x000fe20000000000 */
[----:B--2---:R-:W-:-:S13]  /*08e0*/  ISETP.NE.AND P0, PT, R2, 0x4, PT ;  /* 0x000000040200780c */ /* 0x004fda0003f05270 */
[----:B------:R-:W-:Y:S05]  /*08f0*/  @P0 BRA `(.L_x_12) ;  /* 0x00000000004c0947 */ /* 0x000fea0003800000 */
[----:B-1----:R-:W1:Y:S01]  /*0900*/  S2UR UR5, SR_CgaCtaId ;  /* 0x00000000000579c3 */ /* 0x002e620000008800 */
[----:B------:R-:W-:Y:S01]  /*0910*/  UMOV UR9, 0x100 ;  /* 0x0000010000097882 */ /* 0x000fe20000000000 */
[----:B------:R-:W-:Y:S01]  /*0920*/  UMOV UR7, 0x400 ;  /* 0x0000040000077882 */ /* 0x000fe20000000000 */
[----:B------:R-:W-:Y:S01]  /*0930*/  USEL UR9, UR9, 0xe0, UP2 ;  /* 0x000000e009097887 */ /* 0x000fe20009000000 */
[----:B------:R-:W-:Y:S01]  /*0940*/  UMOV UR4, 0x1 ;  /* 0x0000000100047882 */ /* 0x000fe20000000000 */
[----:B------:R-:W-:Y:S01]  /*0950*/  ELECT P0, URZ, PT ;  /* 0x0000000000ff782f */ /* 0x000fe20003800000 */
[----:B------:R-:W-:-:S04]  /*0960*/  UIADD3 UR10, UPT, UPT, -UR4, 0x100000, URZ ;  /* 0x00100000040a7890 */ /* 0x000fc8000fffe1ff */
[----:B------:R-:W-:Y:S02]  /*0970*/  USHF.L.U32 UR11, UR10, 0xb, URZ ;  /* 0x0000000b0a0b7899 */ /* 0x000fe400080006ff */
[----:B------:R-:W-:Y:S02]  /*0980*/  USHF.L.U32 UR10, UR10, 0x1, URZ ;  /* 0x000000010a0a7899 */ /* 0x000fe400080006ff */
[----:B------:R-:W-:-:S04]  /*0990*/  UIADD3 UR12, UPT, UPT, -UR9, 0x100000, URZ ;  /* 0x00100000090c7890 */ /* 0x000fc8000fffe1ff */
[----:B------:R-:W-:Y:S02]  /*09a0*/  USHF.L.U32 UR13, UR12, 0xb, URZ ;  /* 0x0000000b0c0d7899 */ /* 0x000fe400080006ff */
[----:B------:R-:W-:Y:S02]  /*09b0*/  USHF.L.U32 UR12, UR12, 0x1, URZ ;  /* 0x000000010c0c7899 */ /* 0x000fe400080006ff */
[----:B-1----:R-:W-:Y:S01]  /*09c0*/  ULEA UR5, UR5, UR7, 0x18 ;  /* 0x0000000705057291 */ /* 0x002fe2000f8ec0ff */
[----:B------:R-:W1:Y:S11]  /*09d0*/  FENCE.VIEW.ASYNC.S ;  /* 0x00000000000073c6 */ /* 0x000e760000000000 */
[----:B-1----:R2:W1:Y:S01]  /*09e0*/  SYNCS.EXCH.64 URZ, [UR5+0x80], UR10 ;  /* 0x0000800a05ff75b2 */ /* 0x0024620008000100 */
[----:B------:R2:W1:Y:S01]  /*09f0*/  SYNCS.EXCH.64 URZ, [UR5+0x90], UR12 ;  /* 0x0000900c05ff75b2 */ /* 0x0004620008000100 */
[----:B------:R2:W1:Y:S01]  /*0a00*/  SYNCS.EXCH.64 URZ, [UR5+0x88], UR10 ;  /* 0x0000880a05ff75b2 */ /* 0x0004620008000100 */
[----:B------:R2:W1:Y:S02]  /*0a10*/  SYNCS.EXCH.64 URZ, [UR5+0x98], UR12 ;  /* 0x0000980c05ff75b2 */ /* 0x0004640008000100 */
[----:B--2---:R-:W-:Y:S01]  /*0a20*/  NOP ;  /* 0x0000000000007918 */ /* 0x004fe20000000000 */
.L_x_12:
        /* <DEDUP_REMOVED lines=20> */
[----:B------:R2:W1:Y:S02]  /*0b70*/  SYNCS.EXCH.64 URZ, [UR7+0xb8], UR4 ;  /* 0x0000b80407ff75b2 */ /* 0x0004640008000100 */
[----:B--2---:R-:W-:Y:S01]  /*0b80*/  NOP ;  /* 0x0000000000007918 */ /* 0x004fe20000000000 */
.L_x_13:
        /* <DEDUP_REMOVED lines=18> */
.L_x_14:
[----:B------:R-:W2:Y:S01]  /*0cb0*/  S2UR UR4, SR_CTAID.Y ;  /* 0x00000000000479c3 */ /* 0x000ea20000002600 */
[----:B------:R-:W-:-:S05]  /*0cc0*/  CS2R.32 R105, SR_CgaSize ;  /* 0x0000000000697805 */ /* 0x000fca0000008a00 */
[----:B------:R-:W-:-:S05]  /*0cd0*/  IMAD R105, R105, -0xa0, RZ ;  /* 0xffffff6069697824 */ /* 0x000fca00078e02ff */
[----:B------:R-:W-:-:S14]  /*0ce0*/  R2UR UR7, R105 ;  /* 0x00000000690772ca */ /* 0x000fdc00000e0000 */
[----:B------:R-:W3:Y:S01]  /*0cf0*/  LDCU UR7, c[0x0][UR7+0x2b4] ;  /* 0x00005680070777ac */ /* 0x000ee20008000800 */
[----:B------:R-:W-:Y:S01]  /*0d00*/  NOP ;  /* 0x0000000000007918 */ /* 0x000fe20000000000 */
[----:B------:R-:W-:-:S05]  /*0d10*/  CS2R.32 R105, SR_CgaSize ;  /* 0x0000000000697805 */ /* 0x000fca0000008a00 */
[----:B------:R-:W-:-:S05]  /*0d20*/  IMAD R105, R105, -0xa0, RZ ;  /* 0xffffff6069697824 */ /* 0x000fca00078e02ff */
[----:B------:R-:W-:-:S14]  /*0d30*/  R2UR UR9, R105 ;  /* 0x00000000690972ca */ /* 0x000fdc00000e0000 */
[----:B------:R-:W4:Y:S01]  /*0d40*/  LDCU UR9, c[0x0][UR9+0x2b0] ;  /* 0x00005600090977ac */ /* 0x000f220008000800 */
[----:B-1----:R-:W1:Y:S08]  /*0d50*/  S2UR UR5, SR_CTAID.X ;  /* 0x00000000000579c3 */ /* 0x002e700000002500 */
[----:B------:R-:W4:Y:S01]  /*0d60*/  LDC R9, c[0x0][0xb24] ;  /* 0x0002c900ff097b82 */ /* 0x000f220000000800 */
[----:B--2---:R-:W-:-:S02]  /*0d70*/  I2FP.F32.U32 R2, UR4 ;  /* 0x0000000400027c45 */ /* 0x004fc40008201000 */
[----:B------:R-:W-:-:S05]  /*0d80*/  CS2R.32 R5, SR_CgaSize ;  /* 0x0000000000057805 */ /* 0x000fca0000008a00 */
[----:B------:R-:W-:-:S06]  /*0d90*/  IMAD R5, R5, -0xa0, RZ ;  /* 0xffffff6005057824 */ /* 0x000fcc00078e02ff */
[----:B------:R-:W2:Y:S01]  /*0da0*/  LDC R5, c[0x0][R5+0x2a0] ;  /* 0x0000a80005057b82 */ /* 0x000ea20000000800 */
[----:B------:R-:W-:Y:S02]  /*0db0*/  IMAD.U32 R20, RZ, RZ, UR4 ;  /* 0x00000004ff147e24 */ /* 0x000fe4000f8e00ff */
[----:B---3--:R-:W-:Y:S01]  /*0dc0*/  FMUL R2, R2, UR7 ;  /* 0x0000000702027c20 */ /* 0x008fe20008400000 */
[----:B-1----:R-:W-:Y:S02]  /*0dd0*/  I2FP.F32.U32 R4, UR5 ;  /* 0x0000000500047c45 */ /* 0x002fe40008201000 */
[----:B------:R-:W-:-:S05]  /*0de0*/  CS2R.32 R3, SR_CgaSize ;  /* 0x0000000000037805 */ /* 0x000fca0000008a00 */
[----:B------:R-:W-:-:S06]  /*0df0*/  IMAD R3, R3, -0xa0, RZ ;  /* 0xffffff6003037824 */ /* 0x000fcc00078e02ff */
[----:B------:R-:W1:Y:S01]  /*0e00*/  LDC R3, c[0x0][R3+0x2a4] ;  /* 0x0000a90003037b82 */ /* 0x000e620000000800 */
[----:B------:R-:W3:Y:S01]  /*0e10*/  F2I.U32.TRUNC.NTZ R102, R2 ;  /* 0x0000000200667305 */ /* 0x000ee2000020f000 */
[----:B------:R-:W-:Y:S01]  /*0e20*/  MOV R21, UR5 ;  /* 0x0000000500157c02 */ /* 0x000fe20008000f00 */
[----:B----4-:R-:W-:-:S05]  /*0e30*/  FMUL R4, R4, UR9 ;  /* 0x0000000904047c20 */ /* 0x010fca0008400000 */
[----:B------:R-:W-:Y:S01]  /*0e40*/  BAR.SYNC.DEFER_BLOCKING 0x0 ;  /* 0x0000000000007b1d */ /* 0x000fe20000010000 */
[----:B------:R-:W-:-:S07]  /*0e50*/  ISETP.GE.AND P0, PT, R9, 0x1, PT ;  /* 0x000000010900780c */ /* 0x000fce0003f06270 */
[----:B------:R-:W4:Y:S01]  /*0e60*/  S2UR UR7, SR_CTAID.Z ;  /* 0x00000000000779c3 */ /* 0x000f220000002700 */
[----:B------:R-:W2:Y:S01]  /*0e70*/  F2I.U32.TRUNC.NTZ R104, R4 ;  /* 0x0000000400687305 */ /* 0x000ea2000020f000 */
[----:B---3--:R-:W-:-:S05]  /*0e80*/  IADD3 R102, PT, PT, -R102, RZ, RZ ;  /* 0x000000ff66667210 */ /* 0x008fca0007ffe1ff */
[----:B-1----:R-:W-:Y:S01]  /*0e90*/  IMAD R102, R3, R102, UR4 ;  /* 0x0000000403667e24 */ /* 0x002fe2000f8e0266 */
[----:B--2---:R-:W-:-:S05]  /*0ea0*/  IADD3 R104, PT, PT, -R104, RZ, RZ ;  /* 0x000000ff68687210 */ /* 0x004fca0007ffe1ff */
[----:B------:R-:W-:Y:S02]  /*0eb0*/  IMAD R104, R5, R104, UR5 ;  /* 0x0000000505687e24 */ /* 0x000fe4000f8e0268 */
[----:B----4-:R-:W-:Y:S01]  /*0ec0*/  IMAD.U32 R105, RZ, RZ, UR7 ;  /* 0x00000007ff697e24 */ /* 0x010fe2000f8e00ff */
[----:B------:R-:W-:Y:S06]  /*0ed0*/  @!P0 BRA `(.L_x_15) ;  /* 0x0000000000b88947 */ /* 0x000fec0003800000 */
[----:B------:R-:W1:Y:S01]  /*0ee0*/  LDC.64 R4, c[0x0][0xb18] ;  /* 0x0002c600ff047b82 */ /* 0x000e620000000a00 */
[----:B------:R-:W-:-:S07]  /*0ef0*/  ISETP.NE.AND P0, PT, R9, 0x1, PT ;  /* 0x000000010900780c */ /* 0x000fce0003f05270 */
[----:B------:R-:W2:Y:S08]  /*0f00*/  LDC R10, c[0x0][0xb0c] ;  /* 0x0002c300ff0a7b82 */ /* 0x000eb00000000800 */
[----:B------:R-:W3:Y:S08]  /*0f10*/  LDC R11, c[0x0][0x370] ;  /* 0x0000dc00ff0b7b82 */ /* 0x000ef00000000800 */
[----:B------:R-:W4:Y:S01]  /*0f20*/  LDC R12, c[0x0][0x374] ;  /* 0x0000dd00ff0c7b82 */ /* 0x000f220000000800 */
[----:B-1----:R-:W-:-:S07]  /*0f30*/  ISETP.NE.AND P1, PT, R4, 0x1, PT ;  /* 0x000000010400780c */ /* 0x002fce0003f25270 */
[----:B------:R-:W3:Y:S01]  /*0f40*/  LDC.64 R6, c[0x0][0xb10] ;  /* 0x0002c400ff067b82 */ /* 0x000ee20000000a00 */
[----:B--2---:R-:W-:-:S07]  /*0f50*/  ISETP.NE.AND P2, PT, R10, 0x1, PT ;  /* 0x000000010a00780c */ /* 0x004fce0003f45270 */
[----:B------:R-:W1:Y:S08]  /*0f60*/  LDC R8, c[0x0][0xb20] ;  /* 0x0002c800ff087b82 */ /* 0x000e700000000800 */
[----:B------:R-:W2:Y:S01]  /*0f70*/  LDC.64 R2, c[0x0][0xb28] ;  /* 0x0002ca00ff027b82 */ /* 0x000ea20000000a00 */
[----:B----4-:R-:W-:-:S04]  /*0f80*/  IMAD.HI.U32 R13, R12, R5, RZ ;  /* 0x000000050c0d7227 */ /* 0x010fc800078e00ff */
[----:B------:R-:W-:-:S04]  /*0f90*/  IMAD.HI.U32 R5, R20, R5, RZ ;  /* 0x0000000514057227 */ /* 0x000fc800078e00ff */
[----:B---3--:R-:W-:-:S04]  /*0fa0*/  IMAD.HI.U32 R14, R11, R6, RZ ;  /* 0x000000060b0e7227 */ /* 0x008fc800078e00ff */
[C---:B------:R-:W-:Y:S01]  /*0fb0*/  IMAD.HI.U32 R16, R21.reuse, R6, RZ ;  /* 0x0000000615107227 */ /* 0x040fe200078e00ff */
[-C--:B------:R-:W-:Y:S02]  /*0fc0*/  @P2 SHF.R.U32.HI R11, RZ, R7.reuse, R14 ;  /* 0x00000007ff0b2219 */ /* 0x080fe4000001160e */
[-C--:B-1----:R-:W-:Y:S02]  /*0fd0*/  @P1 SHF.R.U32.HI R12, RZ, R8.reuse, R13 ;  /* 0x00000008ff0c1219 */ /* 0x082fe4000001160d */
[----:B------:R-:W-:Y:S02]  /*0fe0*/  SHF.R.U32.HI R5, RZ, R8, R5 ;  /* 0x00000008ff057219 */ /* 0x000fe40000011605 */
[----:B------:R-:W-:Y:S02]  /*0ff0*/  SHF.R.U32.HI R16, RZ, R7, R16 ;  /* 0x00000007ff107219 */ /* 0x000fe40000011610 */
[----:B------:R-:W-:Y:S01]  /*1000*/  SEL R5, R20, R5, !P1 ;  /* 0x0000000514057207 */ /* 0x000fe20004800000 */
[----:B--2---:R-:W-:Y:S01]  /*1010*/  IMAD.HI.U32 R14, R12, R2, RZ ;  /* 0x000000020c0e7227 */ /* 0x004fe200078e00ff */
[----:B------:R-:W-:-:S02]  /*1020*/  SEL R7, R21, R16, !P2 ;  /* 0x0000001015077207 */ /* 0x000fc40005000000 */
[----:B------:R-:W-:Y:S01]  /*1030*/  IADD3 R13, PT, PT, -R5, RZ, RZ ;  /* 0x000000ff050d7210 */ /* 0x000fe20007ffe1ff */
[----:B------:R-:W-:Y:S01]  /*1040*/  IMAD.HI.U32 R6, R11, R2, RZ ;  /* 0x000000020b067227 */ /* 0x000fe200078e00ff */
[----:B------:R-:W-:-:S03]  /*1050*/  @P0 SHF.R.U32.HI R12, RZ, R3, R14 ;  /* 0x00000003ff0c0219 */ /* 0x000fc6000001160e */
[----:B------:R-:W-:Y:S01]  /*1060*/  IMAD R13, R4, R13, R20 ;  /* 0x0000000d040d7224 */ /* 0x000fe200078e0214 */
[----:B------:R-:W-:Y:S01]  /*1070*/  @P0 SHF.R.U32.HI R11, RZ, R3, R6 ;  /* 0x00000003ff0b0219 */ /* 0x000fe20000011606 */
[----:B------:R-:W-:-:S04]  /*1080*/  IMAD R12, R12, R9, RZ ;  /* 0x000000090c0c7224 */ /* 0x000fc800078e02ff */
[----:B------:R-:W-:Y:S01]  /*1090*/  IMAD R6, R11, R9, RZ ;  /* 0x000000090b067224 */ /* 0x000fe200078e02ff */
[----:B------:R-:W-:-:S04]  /*10a0*/  ISETP.GE.AND P1, PT, R5, R12, PT ;  /* 0x0000000c0500720c */ /* 0x000fc80003f26270 */
[----:B------:R-:W-:Y:S01]  /*10b0*/  ISETP.GE.OR P1, PT, R7, R6, P1 ;  /* 0x000000060700720c */ /* 0x000fe20000f26670 */
[----:B------:R-:W-:-:S05]  /*10c0*/  IMAD.HI.U32 R6, R5, R2, RZ ;  /* 0x0000000205067227 */ /* 0x000fca00078e00ff */
[----:B------:R-:W-:-:S04]  /*10d0*/  SHF.R.U32.HI R6, RZ, R3, R6 ;  /* 0x00000003ff067219 */ /* 0x000fc80000011606 */
[----:B------:R-:W-:-:S03]  /*10e0*/  SEL R6, R5, R6, !P0 ;  /* 0x0000000605067207 */ /* 0x000fc60004000000 */
[----:B------:R-:W-:Y:S01]  /*10f0*/  @!P1 IMAD.HI.U32 R8, R7, R2, RZ ;  /* 0x0000000207089227 */ /* 0x000fe200078e00ff */
[----:B------:R-:W-:-:S04]  /*1100*/  IADD3 R2, PT, PT, -R6, RZ, RZ ;  /* 0x000000ff06027210 */ /* 0x000fc80007ffe1ff */
[----:B------:R-:W-:Y:S01]  /*1110*/  @!P1 SHF.R.U32.HI R8, RZ, R3, R8 ;  /* 0x00000003ff089219 */ /* 0x000fe20000011608 */
[----:B------:R-:W-:-:S03]  /*1120*/  IMAD R2, R9, R2, R5 ;  /* 0x0000000209027224 */ /* 0x000fc600078e0205 */
[----:B------:R-:W-:-:S05]  /*1130*/  @!P1 SEL R3, R7, R8, !P0 ;  /* 0x0000000807039207 */ /* 0x000fca0004000000 */
[--C-:B------:R-:W-:Y:S02]  /*1140*/  @!P1 IMAD.IADD R6, R6, 0x1, -R3.reuse ;  /* 0x0000000106069824 */ /* 0x100fe400078e0a03 */
[----:B------:R-:W-:Y:S01]  /*1150*/  @!P1 IMAD R3, R2, R11, R3 ;  /* 0x0000000b02039224 */ /* 0x000fe200078e0203 */
[----:B------:R-:W-:Y:S01]  /*1160*/  IADD3 R2, PT, PT, -R7, RZ, RZ ;  /* 0x000000ff07027210 */ /* 0x000fe20007ffe1ff */
[----:B------:R-:W-:Y:S02]  /*1170*/  @!P1 IMAD R5, R6, R9, R7 ;  /* 0x0000000906059224 */ /* 0x000fe400078e0207 */
[----:B------:R-:W-:Y:S02]  /*1180*/  @!P1 IMAD.MOV.U32 R7, RZ, RZ, R3 ;  /* 0x000000ffff079224 */ /* 0x000fe400078e0003 */
[----:B------:R-:W-:Y:S02]  /*1190*/  IMAD R2, R10, R2, R21 ;  /* 0x000000020a027224 */ /* 0x000fe400078e0215 */
[----:B------:R-:W-:-:S02]  /*11a0*/  IMAD R20, R5, R4, R13 ;  /* 0x0000000405147224 */ /* 0x000fc400078e020d */
[----:B------:R-:W-:Y:S02]  /*11b0*/  IMAD R21, R7, R10, R2 ;  /* 0x0000000a07157224 */ /* 0x000fe400078e0202 */
.L_x_15:
[----:B------:R-:W1:Y:S01]  /*11c0*/  LDCU UR4, c[0x0][0xb30] ;  /* 0x00016600ff0477ac */ /* 0x000e620008000800 */
[----:B------:R-:W2:Y:S08]  /*11d0*/  S2UR UR37, SR_CgaCtaId ;  /* 0x00000000002579c3 */ /* 0x000eb00000008800 */
[----:B------:R-:W3:Y:S01]  /*11e0*/  LDC R40, c[0x0][0xb24] ;  /* 0x0002c900ff287b82 */ /* 0x000ee20000000800 */
[----:B-1----:R-:W-:-:S09]  /*11f0*/  UISETP.NE.AND UP1, UPT, UR4, 0x1, UPT ;  /* 0x000000010400788c */ /* 0x002fd2000bf25270 */
[----:B--2---:R-:W-:Y:S05]  /*1200*/  BRA.U UP1, `(.L_x_16) ;  /* 0x0000000101407547 */ /* 0x004fea000b800000 */
[----:B------:R-:W1:Y:S08]  /*1210*/  LDC.64 R4, c[0x0][0xb10] ;  /* 0x0002c400ff047b82 */ /* 0x000e700000000a00 */
[----:B------:R-:W2:Y:S08]  /*1220*/  LDC.64 R2, c[0x0][0xb18] ;  /* 0x0002c600ff027b82 */ /* 0x000eb00000000a00 */
[----:B------:R-:W4:Y:S08]  /*1230*/  LDC R6, c[0x0][0xb20] ;  /* 0x0002c800ff067b82 */ /* 0x000f300000000800 */
[----:B------:R-:W3:Y:S01]  /*1240*/  LDC R8, c[0x0][0xb0c] ;  /* 0x0002c300ff087b82 */ /* 0x000ee20000000800 */
[----:B-1----:R-:W-:-:S05]  /*1250*/  IMAD.HI.U32 R4, R21, R4, RZ ;  /* 0x0000000415047227 */ /* 0x002fca00078e00ff */
[----:B------:R-:W-:Y:S01]  /*1260*/  SHF.R.U32.HI R4, RZ, R5, R4 ;  /* 0x00000005ff047219 */ /* 0x000fe20000011604 */
[----:B--2---:R-:W-:Y:S01]  /*1270*/  IMAD.HI.U32 R3, R20, R3, RZ ;  /* 0x0000000314037227 */ /* 0x004fe200078e00ff */
[----:B------:R-:W-:-:S04]  /*1280*/  ISETP.NE.AND P0, PT, R2, 0x1, PT ;  /* 0x000000010200780c */ /* 0x000fc80003f05270 */
[----:B----4-:R-:W-:-:S04]  /*1290*/  SHF.R.U32.HI R3, RZ, R6, R3 ;  /* 0x00000006ff037219 */ /* 0x010fc80000011603 */
[----:B------:R-:W-:Y:S02]  /*12a0*/  SEL R3, R20, R3, !P0 ;  /* 0x0000000314037207 */ /* 0x000fe40004000000 */
[----:B---3--:R-:W-:-:S04]  /*12b0*/  ISETP.NE.AND P1, PT, R8, 0x1, PT ;  /* 0x000000010800780c */ /* 0x008fc80003f25270 */
[----:B------:R-:W-:-:S05]  /*12c0*/  SEL R4, R21, R4, !P1 ;  /* 0x0000000415047207 */ /* 0x000fca0004800000 */
[----:B------:R-:W-:Y:S02]  /*12d0*/  IMAD.IADD R5, R3, 0x1, -R4 ;  /* 0x0000000103057824 */ /* 0x000fe400078e0a04 */
[----:B------:R-:W-:Y:S02]  /*12e0*/  IMAD.IADD R3, R4, 0x1, -R3 ;  /* 0x0000000104037824 */ /* 0x000fe400078e0a03 */
[----:B------:R-:W-:Y:S02]  /*12f0*/  IMAD R21, R5, R8, R21 ;  /* 0x0000000805157224 */ /* 0x000fe400078e0215 */
[----:B------:R-:W-:-:S07]  /*1300*/  IMAD R20, R3, R2, R20 ;  /* 0x0000000203147224 */ /* 0x000fce00078e0214 */
.L_x_16:
[----:B------:R-:W-:Y:S01]  /*1310*/  BAR.SYNC.DEFER_BLOCKING 0x0 ;  /* 0x0000000000007b1d */ /* 0x000fe20000010000 */
[----:B------:R-:W-:Y:S01]  /*1320*/  UISETP.NE.AND UP1, UPT, UR8, 0x2, UPT ;  /* 0x000000020800788c */ /* 0x000fe2000bf25270 */
[----:B------:R-:W-:Y:S02]  /*1330*/  ISETP.NE.OR P5, PT, R0, 0x2, !P5 ;  /* 0x000000020000780c */ /* 0x000fe40006fa5670 */
[----:B------:R-:W-:-:S06]  /*1340*/  LOP3.LUT R2, R118, 0x1f, RZ, 0xc0, !PT ;  /* 0x0000001f76027812 */ /* 0x000fcc00078ec0ff */
[----:B------:R-:W-:Y:S05]  /*1350*/  BRA.U UP1, `(.L_x_17) ;  /* 0x0000001901147547 */ /* 0x000fea000b800000 */
[----:B------:R-:W1:Y:S01]  /*1360*/  LDCU UR13, c[0x0][0x38c] ;  /* 0x00007180ff0d77ac */ /* 0x000e620008000800 */
[----:B------:R-:W2:Y:S01]  /*1370*/  LDC R9, c[0x0][0x370] ;  /* 0x0000dc00ff097b82 */ /* 0x000ea20000000800 */
[----:B------:R-:W-:Y:S01]  /*1380*/  PLOP3.LUT P1, PT, PT, PT, UP2, 0x80, 0x8 ;  /* 0x000000000008781c */ /* 0x000fe20003f2f028 */
[----:B------:R-:W-:Y:S01]  /*1390*/  HFMA2 R12, -RZ, RZ, 0, 0 ;  /* 0x00000000ff0c7431 */ /* 0x000fe200000001ff */
[----:B------:R-:W-:Y:S01]  /*13a0*/  ISETP.EQ.OR P4, PT, R2, RZ, P5 ;  /* 0x000000ff0200720c */ /* 0x000fe20002f82670 */
[----:B------:R-:W-:Y:S01]  /*13b0*/  IMAD.MOV.U32 R15, RZ, RZ, 0x1 ;  /* 0x00000001ff0f7424 */ /* 0x000fe200078e00ff */
[----:B------:R-:W-:Y:S01]  /*13c0*/  PLOP3.LUT P1, PT, P1, PT, PT, 0x8, 0x80 ;  /* 0x000000000080781c */ /* 0x000fe20000f2e170 */
[----:B------:R-:W-:Y:S01]  /*13d0*/  IMAD.MOV.U32 R14, RZ, RZ, RZ ;  /* 0x000000ffff0e7224 */ /* 0x000fe200078e00ff */
[----:B------:R-:W-:Y:S01]  /*13e0*/  MOV R8, 0x1 ;  /* 0x0000000100087802 */ /* 0x000fe20000000f00 */
[----:B------:R-:W4:Y:S01]  /*13f0*/  LDC R0, c[0x0][0x374] ;  /* 0x0000dd00ff007b82 */ /* 0x000f220000000800 */
[----:B------:R-:W-:Y:S01]  /*1400*/  IMAD.MOV.U32 R10, RZ, RZ, RZ ;  /* 0x000000ffff0a7224 */ /* 0x000fe200078e00ff */
[----:B------:R-:W2:Y:S01]  /*1410*/  LDCU.64 UR22, c[0x0][0x348] ;  /* 0x00006900ff1677ac */ /* 0x000ea20008000a00 */
[----:B------:R-:W-:Y:S01]  /*1420*/  UMOV UR6, URZ ;  /* 0x000000ff00067c82 */ /* 0x000fe20008000000 */
[----:B-1----:R-:W-:-:S04]  /*1430*/  UIADD3 UR5, UPT, UPT, UR13, 0x1f, URZ ;  /* 0x0000001f0d057890 */ /* 0x002fc8000fffe0ff */
[----:B------:R-:W-:-:S04]  /*1440*/  USHF.R.S32.HI UR4, URZ, 0x1f, UR5 ;  /* 0x0000001fff047899 */ /* 0x000fc80008011405 */
[----:B------:R-:W-:-:S04]  /*1450*/  ULEA.HI UR4, UR4, UR5, URZ, 0x5 ;  /* 0x0000000504047291 */ /* 0x000fc8000f8f28ff */
[----:B------:R-:W-:Y:S02]  /*1460*/  USHF.R.S32.HI UR15, URZ, 0x5, UR4 ;  /* 0x00000005ff0f7899 */ /* 0x000fe40008011404 */
[----:B------:R-:W-:Y:S02]  /*1470*/  UIADD3 UR4, UPT, UPT, UR13, -0x1, URZ ;  /* 0xffffffff0d047890 */ /* 0x000fe4000fffe0ff */
[----:B------:R-:W-:Y:S02]  /*1480*/  UISETP.LT.U32.AND UP0, UPT, UR15, 0x3, UPT ;  /* 0x000000030f00788c */ /* 0x000fe4000bf01070 */
[----:B------:R-:W-:Y:S02]  /*1490*/  UISETP.GE.U32.AND UP1, UPT, UR4, -0x3f, UPT ;  /* 0xffffffc10400788c */ /* 0x000fe4000bf26070 */
[----:B------:R-:W-:Y:S02]  /*14a0*/  USEL UR14, UR15, 0x3, UP0 ;  /* 0x000000030f0e7887 */ /* 0x000fe40008000000 */
[----:B------:R-:W-:-:S02]  /*14b0*/  UIADD3 UR13, UPT, UPT, UR13, 0x3e, URZ ;  /* 0x0000003e0d0d7890 */ /* 0x000fc4000fffe0ff */
[----:B------:R-:W-:Y:S02]  /*14c0*/  UIADD3 UR5, UPT, UPT, UR14, -0x1, URZ ;  /* 0xffffffff0e057890 */ /* 0x000fe4000fffe0ff */
[----:B------:R-:W-:-:S03]  /*14d0*/  UIADD3 UR7, UPT, UPT, UR15, -UR14, URZ ;  /* 0x8000000e0f077290 */ /* 0x000fc6000fffe0ff */
[----:B------:R-:W-:-:S04]  /*14e0*/  @UP1 UIADD3 UR5, UPT, UPT, UR14, URZ, URZ ;  /* 0x000000ff0e051290 */ /* 0x000fc8000fffe0ff */
[----:B--2---:R-:W-:-:S12]  /*14f0*/  UIADD3 UR5, UPT, UPT, UR5, 0x1, URZ ;  /* 0x0000000105057890 */ /* 0x004fd8000fffe0ff */
.L_x_39:
[----:B------:R-:W-:Y:S01]  /*1500*/  UISETP.NE.AND UP0, UPT, UR37, URZ, UPT ;  /* 0x000000ff2500728c */ /* 0x000fe2000bf05270 */
[----:B------:R-:W1:Y:S08]  /*1510*/  S2UR UR37, SR_CgaCtaId ;  /* 0x00000000002579c3 */ /* 0x000e700000008800 */
[----:B------:R-:W-:Y:S05]  /*1520*/  BRA.U UP0, `(.L_x_18) ;  /* 0x0000000100347547 */ /* 0x000fea000b800000 */
[----:B------:R-:W2:Y:S01]  /*1530*/  S2R R2, SR_CgaCtaId ;  /* 0x0000000000027919 */ /* 0x000ea20000008800 */
[----:B------:R-:W-:-:S04]  /*1540*/  MOV R3, 0x400 ;  /* 0x0000040000037802 */ /* 0x000fc80000000f00 */
[----:B--2---:R-:W-:Y:S02]  /*1550*/  LEA R3, R2, R3, 0x18 ;  /* 0x0000000302037211 */ /* 0x004fe400078ec0ff */
[----:B------:R-:W-:-:S03]  /*1560*/  SHF.L.U32 R2, R8, 0x1f, RZ ;  /* 0x0000001f08027819 */ /* 0x000fc600000006ff */
[----:B------:R-:W-:-:S04]  /*1570*/  IMAD R3, R10, 0x8, R3 ;  /* 0x000000080a037824 */ /* 0x000fc800078e0203 */
[----:B------:R-:W2:Y:S02]  /*1580*/  SYNCS.PHASECHK.TRANS64.TRYWAIT P0, [R3+URZ+0xd0], R2 ;  /* 0x0000d002030075a7 */ /* 0x000ea400080011ff */
[----:B--2---:R-:W-:Y:S05]  /*1590*/  @!P0 BRA `(.L_x_19) ;  /* 0x000000c400588947 */ /* 0x004fea0003800000 */
.L_x_168:
[----:B------:R-:W-:Y:S01]  /*15a0*/  VIADD R10, R10, 0x1 ;  /* 0x000000010a0a7836 */ /* 0x000fe20000000000 */
[----:B------:R2:W-:Y:S04]  /*15b0*/  SYNCS.ARRIVE.TRANS64.A1T0 RZ, [R3+URZ+0xc0], RZ ;  /* 0x0000c0ff03ff79a7 */ /* 0x0005e800081000ff */
[----:B------:R-:W-:-:S04]  /*15c0*/  ISETP.NE.AND P0, PT, R10, 0x2, PT ;  /* 0x000000020a00780c */ /* 0x000fc80003f05270 */
[----:B------:R-:W-:Y:S02]  /*15d0*/  SEL R10, R10, RZ, P0 ;  /* 0x000000ff0a0a7207 */ /* 0x000fe40000000000 */
[----:B--2---:R-:W-:-:S04]  /*15e0*/  SEL R3, RZ, 0x1, P0 ;  /* 0x00000001ff037807 */ /* 0x004fc80000000000 */
[----:B------:R-:W-:-:S07]  /*15f0*/  LOP3.LUT R8, R8, R3, RZ, 0x3c, !PT ;  /* 0x0000000308087212 */ /* 0x000fce00078e3cff */
.L_x_18:
[----:B------:R-:W-:Y:S01]  /*1600*/  UMOV UR4, 0x400 ;  /* 0x0000040000047882 */ /* 0x000fe20000000000 */
[----:B------:R-:W-:Y:S01]  /*1610*/  SHF.L.U32 R2, R15, 0x1f, RZ ;  /* 0x0000001f0f027819 */ /* 0x000fe200000006ff */
[----:B-1----:R-:W-:Y:S01]  /*1620*/  ULEA UR4, UR37, UR4, 0x18 ;  /* 0x0000000425047291 */ /* 0x002fe2000f8ec0ff */
[----:B------:R-:W-:Y:S01]  /*1630*/  R2UR UR66, R20 ;  /* 0x00000000144272ca */ /* 0x000fe200000e0000 */
[----:B------:R-:W-:Y:S02]  /*1640*/  UISETP.GE.U32.AND UP0, UPT, UR13, 0x3f, UPT ;  /* 0x0000003f0d00788c */ /* 0x000fe4000bf06070 */
[----:B------:R-:W-:Y:S01]  /*1650*/  ULEA UR8, UR6, UR4, 0x3 ;  /* 0x0000000406087291 */ /* 0x000fe2000f8e18ff */
[----:B------:R-:W-:-:S08]  /*1660*/  UMOV UR21, URZ ;  /* 0x000000ff00157c82 */ /* 0x000fd00008000000 */
[----:B------:R1:W2:Y:S01]  /*1670*/  SYNCS.PHASECHK.TRANS64.TRYWAIT P2, [UR8+0x18], R2 ;  /* 0x00001802ff0075a7 */ /* 0x0002a20008041108 */
[----:B------:R-:W-:Y:S01]  /*1680*/  R2UR UR8, R21 ;  /* 0x00000000150872ca */ /* 0x000fe200000e0000 */
[----:B------:R-:W-:-:S12]  /*1690*/  USHF.L.U32 UR66, UR66, 0x8, URZ ;  /* 0x0000000842427899 */ /* 0x000fd800080006ff */
[----:B------:R-:W-:-:S06]  /*16a0*/  USHF.L.U32 UR8, UR8, 0x7, URZ ;  /* 0x0000000708087899 */ /* 0x000fcc00080006ff */
[----:B------:R-:W-:Y:S01]  /*16b0*/  IMAD.U32 R3, RZ, RZ, UR8 ;  /* 0x00000008ff037e24 */ /* 0x000fe2000f8e00ff */
[----:B------:R-:W-:Y:S06]  /*16c0*/  BRA.U !UP0, `(.L_x_20) ;  /* 0x0000000508b47547 */ /* 0x000fec000b800000 */
[----:B------:R-:W-:Y:S02]  /*16d0*/  UIADD3 UR58, UPT, UPT, UR66, 0x20, URZ ;  /* 0x00000020423a7890 */ /* 0x000fe4000fffe0ff */
[----:B------:R-:W-:Y:S02]  /*16e0*/  UIADD3 UR50, UPT, UPT, UR66, 0x40, URZ ;  /* 0x0000004042327890 */ /* 0x000fe4000fffe0ff */
[----:B------:R-:W-:Y:S02]  /*16f0*/  UIADD3 UR42, UPT, UPT, UR66, 0x60, URZ ;  /* 0x00000060422a7890 */ /* 0x000fe4000fffe0ff */
[----:B------:R-:W-:Y:S02]  /*1700*/  UIADD3 UR34, UPT, UPT, UR66, 0x80, URZ ;  /* 0x0000008042227890 */ /* 0x000fe4000fffe0ff */
[----:B------:R-:W-:Y:S02]  /*1710*/  UIADD3 UR26, UPT, UPT, UR66, 0xa0, URZ ;  /* 0x000000a0421a7890 */ /* 0x000fe4000fffe0ff */
[----:B------:R-:W-:-:S02]  /*1720*/  UIADD3 UR18, UPT, UPT, UR66, 0xc0, URZ ;  /* 0x000000c042127890 */ /* 0x000fc4000fffe0ff */
[----:B------:R-:W-:Y:S01]  /*1730*/  UIADD3 UR10, UPT, UPT, UR66, 0xe0, URZ ;  /* 0x000000e0420a7890 */ /* 0x000fe2000fffe0ff */
[----:B------:R-:W-:Y:S01]  /*1740*/  UMOV UR30, URZ ;  /* 0x000000ff001e7c82 */ /* 0x000fe20008000000 */
[----:B------:R-:W-:-:S10]  /*1750*/  UMOV UR29, UR6 ;  /* 0x00000006001d7c82 */ /* 0x000fd40008000000 */
.L_x_27:
[----:B------:R-:W-:Y:S01]  /*1760*/  ULEA UR6, UR29, UR4, 0x3 ;  /* 0x000000041d067291 */ /* 0x000fe2000f8e18ff */
[----:B--2---:R-:W-:-:S05]  /*1770*/  @!P5 MOV R5, 0xc000 ;  /* 0x0000c0000005d802 */ /* 0x004fca0000000f00 */
[----:B-1----:R-:W-:Y:S01]  /*1780*/  MOV R2, UR6 ;  /* 0x0000000600027c02 */ /* 0x002fe20008000f00 */
[----:B--2---:R-:W-:Y:S06]  /*1790*/  @P2 BRA `(.L_x_21) ;  /* 0x0000000000102947 */ /* 0x004fec0003800000 */
[----:B------:R-:W-:Y:S02]  /*17a0*/  R2UR UR6, R2 ;  /* 0x00000000020672ca */ /* 0x000fe400000e0000 */
[----:B------:R-:W-:-:S11]  /*17b0*/  SHF.L.U32 R7, R15, 0x1f, RZ ;  /* 0x0000001f0f077819 */ /* 0x000fd600000006ff */
[----:B------:R-:W1:Y:S02]  /*17c0*/  SYNCS.PHASECHK.TRANS64.TRYWAIT P0, [UR6+0x18], R7 ;  /* 0x00001807ff0075a7 */ /* 0x000e640008001106 */
[----:B-1----:R-:W-:Y:S05]  /*17d0*/  @!P0 BRA `(.L_x_22) ;  /* 0x000000c000dc8947 */ /* 0x002fea0003800000 */
.L_x_21:
[----:B------:R-:W-:Y:S01]  /*17e0*/  R2UR UR6, R2 ;  /* 0x00000000020672ca */ /* 0x000fe200000e0000 */
[----:B------:R-:W-:-:S12]  /*17f0*/  BSSY.RECONVERGENT B0, `(.L_x_23) ;  /* 0x0000004000007945 */ /* 0x000fd80003800200 */
[----:B------:R2:W-:Y:S01]  /*1800*/  @!P5 SYNCS.ARRIVE.TRANS64 RZ, [UR6], R5 ;  /* 0x00000005ffffd9a7 */ /* 0x0005e20008000006 */
[----:B------:R-:W-:Y:S05]  /*1810*/  @P4 BRA `(.L_x_24) ;  /* 0x0000000000044947 */ /* 0x000fea0003800000 */
[----:B------:R-:W-:Y:S05]  /*1820*/  BPT.TRAP 0x1 ;  /* 0x000000040000795c */ /* 0x000fea0000300000 */
.L_x_24:
[----:B------:R-:W-:Y:S05]  /*1830*/  BSYNC.RECONVERGENT B0 ;  /* 0x0000000000007941 */ /* 0x000fea0003800200 */
.L_x_23:
[----:B------:R-:W-:Y:S01]  /*1840*/  UIADD3 UR6, UPT, UPT, UR29, 0x1, URZ ;  /* 0x000000011d067890 */ /* 0x000fe2000fffe0ff */
[----:B------:R-:W-:Y:S01]  /*1850*/  BSSY.RECONVERGENT B0, `(.L_x_25) ;  /* 0x000004f000007945 */ /* 0x000fe20003800200 */
[----:B------:R-:W-:Y:S02]  /*1860*/  ELECT P0, URZ, PT ;  /* 0x0000000000ff782f */ /* 0x000fe40003800000 */
[----:B------:R-:W-:-:S04]  /*1870*/  UISETP.NE.AND UP0, UPT, UR6, 0x3, UPT ;  /* 0x000000030600788c */ /* 0x000fc8000bf05270 */
[----:B------:R-:W-:Y:S02]  /*1880*/  USEL UR9, URZ, 0x1, UP0 ;  /* 0x00000001ff097887 */ /* 0x000fe40008000000 */
[----:B------:R-:W-:-:S04]  /*1890*/  USEL UR6, UR6, URZ, UP0 ;  /* 0x000000ff06067287 */ /* 0x000fc80008000000 */
[----:B------:R-:W-:Y:S01]  /*18a0*/  ULEA UR8, UR6, UR4, 0x3 ;  /* 0x0000000406087291 */ /* 0x000fe2000f8e18ff */
[----:B------:R-:W-:-:S04]  /*18b0*/  LOP3.LUT R15, R15, UR9, RZ, 0x3c, !PT ;  /* 0x000000090f0f7c12 */ /* 0x000fc8000f8e3cff */
[----:B-1----:R-:W-:-:S04]  /*18c0*/  SHF.L.U32 R4, R15, 0x1f, RZ ;  /* 0x0000001f0f047819 */ /* 0x002fc800000006ff */
[----:B------:R1:W1:Y:S01]  /*18d0*/  SYNCS.PHASECHK.TRANS64.TRYWAIT P2, [UR8+0x18], R4 ;  /* 0x00001804ff0075a7 */ /* 0x0002620008041108 */
[----:B------:R-:W-:Y:S05]  /*18e0*/  @!P0 BRA `(.L_x_26) ;  /* 0x0000000400148947 */ /* 0x000fea0003800000 */
[----:B------:R-:W-:Y:S01]  /*18f0*/  USHF.L.U32 UR24, UR30, 0x5, URZ ;  /* 0x000000051e187899 */ /* 0x000fe200080006ff */
[----:B------:R-:W-:Y:S01]  /*1900*/  R2UR UR19, R2 ;  /* 0x00000000021372ca */ /* 0x000fe200000e0000 */
[----:B------:R-:W-:Y:S01]  /*1910*/  ULEA UR11, UR29, UR4, 0xe ;  /* 0x000000041d0b7291 */ /* 0x000fe2000f8e70ff */
[----:B------:R-:W-:Y:S01]  /*1920*/  R2UR UR16, R105 ;  /* 0x00000000691072ca */ /* 0x000fe200000e0000 */
[----:B------:R-:W-:Y:S01]  /*1930*/  UIADD3 UR54, UP1, UPT, UR22, 0x80, URZ ;  /* 0x0000008016367890 */ /* 0x000fe2000ff3e0ff */
[----:B------:R-:W-:Y:S01]  /*1940*/  MOV.SPILL R6, UR66 ;  /* 0x0000004200067c02 */ /* 0x000fe20009000f00 */
[----:B------:R-:W-:Y:S01]  /*1950*/  ULEA UR8, UR29, UR4, 0xf ;  /* 0x000000041d087291 */ /* 0x000fe2000f8e78ff */
[----:B------:R-:W-:Y:S01]  /*1960*/  UMOV UR67, UR24 ;  /* 0x0000001800437c82 */ /* 0x000fe20008000000 */
[----:B------:R-:W-:Y:S01]  /*1970*/  UIADD3.X UR55, UPT, UPT, URZ, UR23, URZ, UP1, !UPT ;  /* 0x00000017ff377290 */ /* 0x000fe20008ffe4ff */
[----:B------:R-:W-:Y:S01]  /*1980*/  MOV.SPILL R7, UR67 ;  /* 0x0000004300077c02 */ /* 0x000fe20009000f00 */
[----:B------:R-:W-:Y:S01]  /*1990*/  UIADD3 UR21, UPT, UPT, UR11, 0x10800, URZ ;  /* 0x000108000b157890 */ /* 0x000fe2000fffe0ff */
[----:B------:R-:W-:Y:S01]  /*19a0*/  R2UR UR67, R3 ;  /* 0x00000000034372ca */ /* 0x000fe200000e0000 */
[----:B------:R-:W-:-:S02]  /*19b0*/  UIADD3 UR64, UPT, UPT, UR8, 0x1c800, URZ ;  /* 0x0001c80008407890 */ /* 0x000fc4000fffe0ff */
[----:B------:R-:W-:Y:S01]  /*19c0*/  USHF.L.U32 UR66, UR30, 0x5, URZ ;  /* 0x000000051e427899 */ /* 0x000fe200080006ff */
[----:B------:R-:W-:Y:S01]  /*19d0*/  UMOV UR65, UR19 ;  /* 0x0000001300417c82 */ /* 0x000fe20008000000 */
[----:B------:R-:W-:Y:S01]  /*19e0*/  UMOV UR68, UR16 ;  /* 0x0000001000447c82 */ /* 0x000fe20008000000 */
[----:B--2---:R-:W-:Y:S01]  /*19f0*/  MOV.SPILL R5, UR65 ;  /* 0x0000004100057c02 */ /* 0x004fe20009000f00 */
[----:B------:R-:W-:Y:S01]  /*1a00*/  UMOV UR38, 0x0 ;  /* 0x0000000000267882 */ /* 0x000fe20000000000 */
[----:B------:R-:W-:Y:S01]  /*1a10*/  MOV.SPILL R16, UR68 ;  /* 0x0000004400107c02 */ /* 0x000fe20009000f00 */
[----:B------:R-:W-:Y:S01]  /*1a20*/  UMOV UR39, 0x10000000 ;  /* 0x1000000000277882 */ /* 0x000fe20000000000 */
[----:B-1----:R-:W-:Y:S01]  /*1a30*/  MOV.SPILL R4, UR64 ;  /* 0x0000004000047c02 */ /* 0x002fe20009000f00 */
[----:B------:R-:W-:Y:S01]  /*1a40*/  UMOV UR64, UR21 ;  /* 0x0000001500407c82 */ /* 0x000fe20008000000 */
        /* <DEDUP_REMOVED lines=16> */
[----:B------:R1:W-:Y:S01]  /*1b50*/  UTMALDG.3D [UR64], [UR54], desc[UR38] ;  /* 0x00002640360075b4 */ /* 0x0003e20008011000 */
[----:B------:R-:W-:-:S02]  /*1b60*/  UIADD3 UR46, UP0, UPT, UR22, 0x180, URZ ;  /* 0x00000180162e7890 */ /* 0x000fc4000ff1e0ff */
[----:B------:R-:W-:Y:S02]  /*1b70*/  UIADD3 UR56, UPT, UPT, UR8, 0x1d800, URZ ;  /* 0x0001d80008387890 */ /* 0x000fe4000fffe0ff */
[----:B------:R-:W-:Y:S02]  /*1b80*/  UIADD3.X UR47, UPT, UPT, URZ, UR23, URZ, UP0, !UPT ;  /* 0x00000017ff2f7290 */ /* 0x000fe400087fe4ff */
[----:B------:R-:W-:Y:S02]  /*1b90*/  UIADD3 UR48, UPT, UPT, UR8, 0x1e800, URZ ;  /* 0x0001e80008307890 */ /* 0x000fe4000fffe0ff */
[----:B------:R-:W-:Y:S02]  /*1ba0*/  UIADD3 UR40, UPT, UPT, UR8, 0x1f800, URZ ;  /* 0x0001f80008287890 */ /* 0x000fe4000fffe0ff */
[----:B------:R-:W-:Y:S01]  /*1bb0*/  UIADD3 UR32, UPT, UPT, UR8, 0x20800, URZ ;  /* 0x0002080008207890 */ /* 0x000fe2000fffe0ff */
[----:B------:R-:W-:Y:S01]  /*1bc0*/  UMOV UR60, UR16 ;  /* 0x00000010003c7c82 */ /* 0x000fe20008000000 */
[----:B------:R-:W-:Y:S01]  /*1bd0*/  UMOV UR52, UR16 ;  /* 0x0000001000347c82 */ /* 0x000fe20008000000 */
[----:B------:R-:W-:Y:S01]  /*1be0*/  UMOV UR44, UR16 ;  /* 0x00000010002c7c82 */ /* 0x000fe20008000000 */
[----:B------:R-:W-:Y:S01]  /*1bf0*/  UMOV UR36, UR16 ;  /* 0x0000001000247c82 */ /* 0x000fe20008000000 */
[----:B------:R-:W-:Y:S01]  /*1c00*/  UMOV UR28, UR16 ;  /* 0x00000010001c7c82 */ /* 0x000fe20008000000 */
[----:B------:R-:W-:Y:S01]  /*1c10*/  UMOV UR20, UR16 ;  /* 0x0000001000147c82 */ /* 0x000fe20008000000 */
[----:B------:R-:W-:Y:S01]  /*1c20*/  UMOV UR12, UR16 ;  /* 0x00000010000c7c82 */ /* 0x000fe20008000000 */
[----:B------:R-:W-:-:S02]  /*1c30*/  UIADD3 UR24, UPT, UPT, UR8, 0x21800, URZ ;  /* 0x0002180008187890 */ /* 0x000fc4000fffe0ff */
[----:B------:R-:W-:Y:S02]  /*1c40*/  UIADD3 UR16, UPT, UPT, UR8, 0x22800, URZ ;  /* 0x0002280008107890 */ /* 0x000fe4000fffe0ff */
[----:B------:R-:W-:Y:S01]  /*1c50*/  UIADD3 UR8, UPT, UPT, UR8, 0x23800, URZ ;  /* 0x0002380008087890 */ /* 0x000fe2000fffe0ff */
[----:B-1----:R-:W-:Y:S02]  /*1c60*/  R2UR.FILL UR68, R16 ;  /* 0x00000000104472ca */ /* 0x002fe400004e0000 */
[----:B------:R-:W-:Y:S02]  /*1c70*/  R2UR.FILL UR67, R7 ;  /* 0x00000000074372ca */ /* 0x000fe400004e0000 */
[----:B------:R-:W-:Y:S02]  /*1c80*/  R2UR.FILL UR66, R6 ;  /* 0x00000000064272ca */ /* 0x000fe400004e0000 */
[----:B------:R-:W-:Y:S02]  /*1c90*/  R2UR.FILL UR65, R5 ;  /* 0x00000000054172ca */ /* 0x000fe400004e0000 */
[----:B------:R-:W-:-:S13]  /*1ca0*/  R2UR.FILL UR64, R4 ;  /* 0x00000000044072ca */ /* 0x000fda00004e0000 */
[----:B------:R1:W-:Y:S01]  /*1cb0*/  UTMALDG.3D [UR64], [UR46], desc[UR38] ;  /* 0x000026402e0075b4 */ /* 0x0003e20008011000 */
[----:B------:R1:W-:Y:S01]  /*1cc0*/  UTMALDG.3D [UR56], [UR46], desc[UR38] ;  /* 0x000026382e0075b4 */ /* 0x0003e20008011000 */
[----:B------:R1:W-:Y:S01]  /*1cd0*/  UTMALDG.3D [UR48], [UR46], desc[UR38] ;  /* 0x000026302e0075b4 */ /* 0x0003e20008011000 */
[----:B------:R1:W-:Y:S01]  /*1ce0*/  UTMALDG.3D [UR40], [UR46], desc[UR38] ;  /* 0x000026282e0075b4 */ /* 0x0003e20008011000 */
[----:B------:R1:W-:Y:S01]  /*1cf0*/  UTMALDG.3D [UR32], [UR46], desc[UR38] ;  /* 0x000026202e0075b4 */ /* 0x0003e20008011000 */
[----:B------:R1:W-:Y:S01]  /*1d00*/  UTMALDG.3D [UR24], [UR46], desc[UR38] ;  /* 0x000026182e0075b4 */ /* 0x0003e20008011000 */
[----:B------:R1:W-:Y:S01]  /*1d10*/  UTMALDG.3D [UR16], [UR46], desc[UR38] ;  /* 0x000026102e0075b4 */ /* 0x0003e20008011000 */
[----:B------:R1:W-:Y:S02]  /*1d20*/  UTMALDG.3D [UR8], [UR46], desc[UR38] ;  /* 0x000026082e0075b4 */ /* 0x0003e40008011000 */
[----:B-1----:R-:W-:Y:S01]  /*1d30*/  NOP ;  /* 0x0000000000007918 */ /* 0x002fe20000000000 */
.L_x_26:
[----:B------:R-:W-:Y:S05]  /*1d40*/  BSYNC.RECONVERGENT B0 ;  /* 0x0000000000007941 */ /* 0x000fea0003800200 */
.L_x_25:
[----:B------:R-:W-:Y:S01]  /*1d50*/  UIADD3 UR30, UPT, UPT, UR30, 0x1, URZ ;  /* 0x000000011e1e7890 */ /* 0x000fe2000fffe0ff */
[----:B------:R-:W-:Y:S01]  /*1d60*/  UMOV UR29, UR6 ;  /* 0x00000006001d7c82 */ /* 0x000fe20008000000 */
[----:B------:R-:W-:Y:S02]  /*1d70*/  UMOV UR21, UR5 ;  /* 0x0000000500157c82 */ /* 0x000fe40008000000 */
[----:B------:R-:W-:-:S09]  /*1d80*/  UISETP.NE.AND UP0, UPT, UR30, UR5, UPT ;  /* 0x000000051e00728c */ /* 0x000fd2000bf05270 */
[----:B------:R-:W-:Y:S05]  /*1d90*/  BRA.U UP0, `(.L_x_27) ;  /* 0xfffffff900707547 */ /* 0x000fea000b83ffff */
.L_x_20:
[----:B------:R-:W-:Y:S01]  /*1da0*/  ULEA UR8, UR6, UR4, 0x3 ;  /* 0x0000000406087291 */ /* 0x000fe2000f8e18ff */
[----:B-1----:R-:W-:Y:S01]  /*1db0*/  SHF.L.U32 R2, R15, 0x1f, RZ ;  /* 0x0000001f0f027819 */ /* 0x002fe200000006ff */
[----:B------:R-:W-:Y:S01]  /*1dc0*/  @!P1 SYNCS.ARRIVE.TRANS64.A1T0 RZ, [UR4+0x78], RZ ;  /* 0x000078ffffff99a7 */ /* 0x000fe20008100004 */
[----:B------:R-:W-:-:S06]  /*1dd0*/  UISETP.GT.AND UP0, UPT, UR15, UR14, UPT ;  /* 0x0000000e0f00728c */ /* 0x000fcc000bf04270 */
[----:B------:R1:W1:Y:S03]  /*1de0*/  SYNCS.PHASECHK.TRANS64.TRYWAIT P1, [UR8+0x18], R2 ;  /* 0x00001802ff0075a7 */ /* 0x0002660008021108 */
[----:B------:R-:W-:Y:S05]  /*1df0*/  BRA.U !UP0, `(.L_x_28) ;  /* 0x00000005086c7547 */ /* 0x000fea000b800000 */
[----:B------:R-:W-:Y:S02]  /*1e00*/  UIADD3 UR29, UPT, UPT, UR7, UR21, URZ ;  /* 0x00000015071d7290 */ /* 0x000fe4000fffe0ff */
[----:B------:R-:W-:Y:S02]  /*1e10*/  UIADD3 UR58, UPT, UPT, UR66, 0x20, URZ ;  /* 0x00000020423a7890 */ /* 0x000fe4000fffe0ff */
[----:B------:R-:W-:Y:S02]  /*1e20*/  UIADD3 UR50, UPT, UPT, UR66, 0x40, URZ ;  /* 0x0000004042327890 */ /* 0x000fe4000fffe0ff */
[----:B------:R-:W-:Y:S02]  /*1e30*/  UIADD3 UR42, UPT, UPT, UR66, 0x60, URZ ;  /* 0x00000060422a7890 */ /* 0x000fe4000fffe0ff */
[----:B------:R-:W-:Y:S02]  /*1e40*/  UIADD3 UR34, UPT, UPT, UR66, 0x80, URZ ;  /* 0x0000008042227890 */ /* 0x000fe4000fffe0ff */
[----:B------:R-:W-:-:S02]  /*1e50*/  UIADD3 UR26, UPT, UPT, UR66, 0xa0, URZ ;  /* 0x000000a0421a7890 */ /* 0x000fc4000fffe0ff */
[----:B------:R-:W-:Y:S02]  /*1e60*/  UIADD3 UR18, UPT, UPT, UR66, 0xc0, URZ ;  /* 0x000000c042127890 */ /* 0x000fe4000fffe0ff */
[----:B------:R-:W-:Y:S01]  /*1e70*/  UIADD3 UR10, UPT, UPT, UR66, 0xe0, URZ ;  /* 0x000000e0420a7890 */ /* 0x000fe2000fffe0ff */
[----:B------:R-:W-:-:S11]  /*1e80*/  UMOV UR30, UR6 ;  /* 0x00000006001e7c82 */ /* 0x000fd60008000000 */
.L_x_35:
[----:B------:R-:W-:Y:S01]  /*1e90*/  ULEA UR73, UR30, UR4, 0x3 ;  /* 0x000000041e497291 */ /* 0x000fe2000f8e18ff */
[----:B------:R-:W-:Y:S01]  /*1ea0*/  @!P5 MOV R4, 0xc000 ;  /* 0x0000c0000004d802 */ /* 0x000fe20000000f00 */
[----:B-1----:R-:W-:Y:S10]  /*1eb0*/  @P1 BRA `(.L_x_29) ;  /* 0x00000000000c1947 */ /* 0x002ff40003800000 */
[----:B--2---:R-:W-:-:S04]  /*1ec0*/  SHF.L.U32 R5, R15, 0x1f, RZ ;  /* 0x0000001f0f057819 */ /* 0x004fc800000006ff */
[----:B------:R-:W1:Y:S02]  /*1ed0*/  SYNCS.PHASECHK.TRANS64.TRYWAIT P0, [UR73+0x18], R5 ;  /* 0x00001805ff0075a7 */ /* 0x000e640008001149 */
[----:B-1----:R-:W-:Y:S05]  /*1ee0*/  @!P0 BRA `(.L_x_30) ;  /* 0x000000bc00348947 */ /* 0x002fea0003800000 */
.L_x_29:
[----:B------:R1:W-:Y:S01]  /*1ef0*/  @!P5 SYNCS.ARRIVE.TRANS64 RZ, [UR73], R4 ;  /* 0x00000004ffffd9a7 */ /* 0x0003e20008000049 */
[----:B------:R-:W-:Y:S04]  /*1f00*/  BSSY.RECONVERGENT B0, `(.L_x_31) ;  /* 0x0000003000007945 */ /* 0x000fe80003800200 */
[----:B------:R-:W-:Y:S05]  /*1f10*/  @P4 BRA `(.L_x_32) ;  /* 0x0000000000044947 */ /* 0x000fea0003800000 */
[----:B------:R-:W-:Y:S05]  /*1f20*/  BPT.TRAP 0x1 ;  /* 0x000000040000795c */ /* 0x000fea0000300000 */
.L_x_32:
[----:B------:R-:W-:Y:S05]  /*1f30*/  BSYNC.RECONVERGENT B0 ;  /* 0x0000000000007941 */ /* 0x000fea0003800200 */
.L_x_31:
        /* <DEDUP_REMOVED lines=11> */
[----:B------:R-:W-:Y:S01]  /*1ff0*/  R2UR UR11, R105 ;  /* 0x00000000690b72ca */ /* 0x000fe200000e0000 */
[----:B------:R-:W-:Y:S01]  /*2000*/  ULEA UR72, UR30, UR4, 0xe ;  /* 0x000000041e487291 */ /* 0x000fe2000f8e70ff */
[----:B------:R-:W-:Y:S01]  /*2010*/  R2UR UR75, R3 ;  /* 0x00000000034b72ca */ /* 0x000fe200000e0000 */
[----:B------:R-:W-:Y:S02]  /*2020*/  UIADD3 UR54, UP1, UPT, UR22, 0x80, URZ ;  /* 0x0000008016367890 */ /* 0x000fe4000ff3e0ff */
[----:B------:R-:W-:Y:S02]  /*2030*/  ULEA UR8, UR30, UR4, 0xf ;  /* 0x000000041e087291 */ /* 0x000fe4000f8e78ff */
[----:B------:R-:W-:Y:S02]  /*2040*/  UIADD3 UR46, UP0, UPT, UR22, 0x180, URZ ;  /* 0x00000180162e7890 */ /* 0x000fe4000ff1e0ff */
[----:B------:R-:W-:Y:S02]  /*2050*/  USHF.L.U32 UR74, UR21, 0x5, URZ ;  /* 0x00000005154a7899 */ /* 0x000fe400080006ff */
[----:B------:R-:W-:-:S02]  /*2060*/  UIADD3.X UR55, UPT, UPT, URZ, UR23, URZ, UP1, !UPT ;  /* 0x00000017ff377290 */ /* 0x000fc40008ffe4ff */
[----:B------:R-:W-:Y:S02]  /*2070*/  UIADD3 UR72, UPT, UPT, UR72, 0x10800, URZ ;  /* 0x0001080048487890 */ /* 0x000fe4000fffe0ff */
[----:B------:R-:W-:Y:S02]  /*2080*/  UIADD3.X UR47, UPT, UPT, URZ, UR23, URZ, UP0, !UPT ;  /* 0x00000017ff2f7290 */ /* 0x000fe400087fe4ff */
[----:B------:R-:W-:Y:S02]  /*2090*/  UIADD3 UR64, UPT, UPT, UR8, 0x1c800, URZ ;  /* 0x0001c80008407890 */ /* 0x000fe4000fffe0ff */
[----:B------:R-:W-:Y:S02]  /*20a0*/  UIADD3 UR56, UPT, UPT, UR8, 0x1d800, URZ ;  /* 0x0001d80008387890 */ /* 0x000fe4000fffe0ff */
[----:B------:R-:W-:Y:S02]  /*20b0*/  UIADD3 UR48, UPT, UPT, UR8, 0x1e800, URZ ;  /* 0x0001e80008307890 */ /* 0x000fe4000fffe0ff */
[----:B------:R-:W-:-:S02]  /*20c0*/  UIADD3 UR40, UPT, UPT, UR8, 0x1f800, URZ ;  /* 0x0001f80008287890 */ /* 0x000fc4000fffe0ff */
[----:B------:R-:W-:Y:S02]  /*20d0*/  UIADD3 UR32, UPT, UPT, UR8, 0x20800, URZ ;  /* 0x0002080008207890 */ /* 0x000fe4000fffe0ff */
[----:B------:R-:W-:Y:S01]  /*20e0*/  UIADD3 UR24, UPT, UPT, UR8, 0x21800, URZ ;  /* 0x0002180008187890 */ /* 0x000fe2000fffe0ff */
[----:B------:R-:W-:Y:S01]  /*20f0*/  UMOV UR38, 0x0 ;  /* 0x0000000000267882 */ /* 0x000fe20000000000 */
[----:B------:R-:W-:Y:S01]  /*2100*/  UMOV UR39, 0x10000000 ;  /* 0x1000000000277882 */ /* 0x000fe20000000000 */
[----:B------:R-:W-:Y:S01]  /*2110*/  UMOV UR76, UR11 ;  /* 0x0000000b004c7c82 */ /* 0x000fe20008000000 */
[----:B------:R-:W-:Y:S01]  /*2120*/  UIADD3 UR16, UPT, UPT, UR8, 0x22800, URZ ;  /* 0x0002280008107890 */ /* 0x000fe2000fffe0ff */
[----:B------:R1:W-:Y:S01]  /*2130*/  UTMALDG.3D [UR72], [UR54], desc[UR38] ;  /* 0x00002648360075b4 */ /* 0x0003e20008011000 */
[----:B------:R-:W-:Y:S01]  /*2140*/  UMOV UR65, UR73 ;  /* 0x0000004900417c82 */ /* 0x000fe20008000000 */
[----:B------:R-:W-:Y:S01]  /*2150*/  UMOV UR68, UR11 ;  /* 0x0000000b00447c82 */ /* 0x000fe20008000000 */
[----:B------:R-:W-:Y:S01]  /*2160*/  UMOV UR67, UR74 ;  /* 0x0000004a00437c82 */ /* 0x000fe20008000000 */
[----:B------:R-:W-:Y:S01]  /*2170*/  UIADD3 UR8, UPT, UPT, UR8, 0x23800, URZ ;  /* 0x0002380008087890 */ /* 0x000fe2000fffe0ff */
[----:B------:R-:W-:Y:S01]  /*2180*/  UMOV UR57, UR73 ;  /* 0x0000004900397c82 */ /* 0x000fe20008000000 */
[----:B------:R-:W-:Y:S01]  /*2190*/  UMOV UR60, UR11 ;  /* 0x0000000b003c7c82 */ /* 0x000fe20008000000 */
[----:B------:R-:W-:Y:S01]  /*21a0*/  UMOV UR59, UR74 ;  /* 0x0000004a003b7c82 */ /* 0x000fe20008000000 */
[----:B------:R-:W-:Y:S01]  /*21b0*/  UMOV UR49, UR73 ;  /* 0x0000004900317c82 */ /* 0x000fe20008000000 */
[----:B------:R-:W-:Y:S01]  /*21c0*/  UMOV UR52, UR11 ;  /* 0x0000000b00347c82 */ /* 0x000fe20008000000 */
[----:B------:R-:W-:Y:S01]  /*21d0*/  UMOV UR51, UR74 ;  /* 0x0000004a00337c82 */ /* 0x000fe20008000000 */
[----:B------:R1:W-:Y:S01]  /*21e0*/  UTMALDG.3D [UR64], [UR46], desc[UR38] ;  /* 0x000026402e0075b4 */ /* 0x0003e20008011000 */
        /* <DEDUP_REMOVED lines=17> */
[----:B------:R1:W-:Y:S01]  /*2300*/  UTMALDG.3D [UR40], [UR46], desc[UR38] ;  /* 0x000026282e0075b4 */ /* 0x0003e20008011000 */
[----:B------:R1:W-:Y:S01]  /*2310*/  UTMALDG.3D [UR32], [UR46], desc[UR38] ;  /* 0x000026202e0075b4 */ /* 0x0003e20008011000 */
[----:B------:R1:W-:Y:S01]  /*2320*/  UTMALDG.3D [UR24], [UR46], desc[UR38] ;  /* 0x000026182e0075b4 */ /* 0x0003e20008011000 */
[----:B------:R1:W-:Y:S01]  /*2330*/  UTMALDG.3D [UR16], [UR46], desc[UR38] ;  /* 0x000026102e0075b4 */ /* 0x0003e20008011000 */
[----:B------:R1:W-:Y:S01]  /*2340*/  UTMALDG.3D [UR8], [UR46], desc[UR38] ;  /* 0x000026082e0075b4 */ /* 0x0003e20008011000 */
[----:B------:R-:W-:Y:S01]  /*2350*/  NOP ;  /* 0x0000000000007918 */ /* 0x000fe20000000000 */
.L_x_34:
[----:B-1----:R-:W-:Y:S05]  /*2360*/  BSYNC.RECONVERGENT B0 ;  /* 0x0000000000007941 */ /* 0x002fea0003800200 */
.L_x_33:
[----:B------:R-:W-:Y:S01]  /*2370*/  UIADD3 UR21, UPT, UPT, UR21, 0x1, URZ ;  /* 0x0000000115157890 */ /* 0x000fe2000fffe0ff */
[----:B------:R-:W-:-:S03]  /*2380*/  UMOV UR30, UR6 ;  /* 0x00000006001e7c82 */ /* 0x000fc60008000000 */
[----:B------:R-:W-:-:S09]  /*2390*/  UISETP.NE.AND UP0, UPT, UR21, UR29, UPT ;  /* 0x0000001d1500728c */ /* 0x000fd2000bf05270 */
[----:B------:R-:W-:Y:S05]  /*23a0*/  BRA.U UP0, `(.L_x_35) ;  /* 0xfffffff900b87547 */ /* 0x000fea000b83ffff */
.L_x_28:
[----:B-1----:R-:W-:Y:S01]  /*23b0*/  LEA R2, R14, UR4, 0x3 ;  /* 0x000000040e027c11 */ /* 0x002fe2000f8e18ff */
[----:B------:R-:W-:Y:S01]  /*23c0*/  NOP ;  /* 0x0000000000007918 */ /* 0x000fe20000000000 */
[----:B------:R-:W-:Y:S02]  /*23d0*/  SHF.L.U32 R3, R12, 0x1f, RZ ;  /* 0x0000001f0c037819 */ /* 0x000fe400000006ff */
[----:B------:R-:W-:Y:S02]  /*23e0*/  LEA R4, R14, UR4, 0x4 ;  /* 0x000000040e047c11 */ /* 0x000fe4000f8e20ff */
[----:B------:R-:W1:Y:S02]  /*23f0*/  SYNCS.PHASECHK.TRANS64.TRYWAIT P0, [R2+URZ+0x80], R3 ;  /* 0x00008003020075a7 */ /* 0x000e6400080011ff */
[----:B-1----:R-:W-:Y:S05]  /*2400*/  @!P0 BRA `(.L_x_36) ;  /* 0x000000b800048947 */ /* 0x002fea0003800000 */
.L_x_171:
[----:B--2---:R-:W1:Y:S01]  /*2410*/  LDS.128 R4, [R4+0xf0] ;  /* 0x0000f00004047984 */ /* 0x004e620000000c00 */
[----:B------:R-:W-:Y:S01]  /*2420*/  R2UR UR9, R105 ;  /* 0x00000000690972ca */ /* 0x000fe200000e0000 */
[----:B------:R-:W-:Y:S01]  /*2430*/  VIADD R2, R2, 0x90 ;  /* 0x0000009002027836 */ /* 0x000fe20000000000 */
[----:B---3--:R-:W-:Y:S01]  /*2440*/  ISETP.GE.AND P0, PT, R40, 0x1, PT ;  /* 0x000000012800780c */ /* 0x008fe20003f06270 */
[----:B------:R-:W-:Y:S01]  /*2450*/  @!PT LDS RZ, [RZ] ;  /* 0x00000000fffff984 */ /* 0x000fe20000000800 */
[----:B------:R-:W-:Y:S01]  /*2460*/  @!PT LDS RZ, [RZ] ;  /* 0x00000000fffff984 */ /* 0x000fe20000000800 */
[----:B------:R-:W-:Y:S01]  /*2470*/  @!PT LDS RZ, [RZ] ;  /* 0x00000000fffff984 */ /* 0x000fe20000000800 */
[----:B------:R-:W-:Y:S01]  /*2480*/  @!PT LDS RZ, [RZ] ;  /* 0x00000000fffff984 */ /* 0x000fe20000000800 */
[----:B------:R2:W-:Y:S06]  /*2490*/  MEMBAR.ALL.CTA ;  /* 0x0000000000007992 */ /* 0x0005ec0000008000 */
[----:B--2---:R-:W2:Y:S01]  /*24a0*/  FENCE.VIEW.ASYNC.S ;  /* 0x00000000000073c6 */ /* 0x004ea20000000000 */
[----:B------:R-:W-:-:S04]  /*24b0*/  PRMT R2, RZ, 0x654, R2 ;  /* 0x00000654ff027816 */ /* 0x000fc80000000002 */
[----:B--2---:R2:W-:Y:S01]  /*24c0*/  SYNCS.ARRIVE.TRANS64.RED.A1T0 RZ, [R2+URZ], RZ ;  /* 0x000000ff02ff79a7 */ /* 0x0045e200081004ff */
[----:B-1----:R-:W-:-:S13]  /*24d0*/  LOP3.LUT P2, RZ, R6, 0x1, RZ, 0xc0, !PT ;  /* 0x0000000106ff7812 */ /* 0x002fda000784c0ff */
[----:B------:R-:W-:Y:S01]  /*24e0*/  @P2 SHF.R.U32.HI R3, RZ, 0x10, R5 ;  /* 0x00000010ff032819 */ /* 0x000fe20000011605 */
[----:B------:R-:W-:Y:S01]  /*24f0*/  VOTEU.ANY UP0, P2 ;  /* 0x0000000000ff7886 */ /* 0x000fe20001000100 */
[----:B------:R-:W-:Y:S02]  /*2500*/  @P2 MOV R13, R4 ;  /* 0x00000004000d2202 */ /* 0x000fe40000000f00 */
[----:B------:R-:W-:Y:S02]  /*2510*/  @P2 R2UR.BROADCAST UR8, R3 ;  /* 0x00000000030822ca */ /* 0x000fe400008e0000 */
[----:B------:R-:W-:-:S11]  /*2520*/  @P2 LOP3.LUT R11, R5, 0xffff, RZ, 0xc0, !PT ;  /* 0x0000ffff050b2812 */ /* 0x000fd600078ec0ff */
[----:B------:R-:W-:Y:S02]  /*2530*/  @UP0 UMOV UR9, UR8 ;  /* 0x0000000800090c82 */ /* 0x000fe40008000000 */
[----:B------:R-:W-:Y:S01]  /*2540*/  IMAD.U32 R105, RZ, RZ, UR9 ;  /* 0x00000009ff697e24 */ /* 0x000fe2000f8e00ff */
[----:B--2---:R-:W-:Y:S06]  /*2550*/  @!P0 BRA `(.L_x_37) ;  /* 0x0000000000b88947 */ /* 0x004fec0003800000 */
[----:B------:R-:W4:Y:S01]  /*2560*/  LDC.64 R4, c[0x0][0xb18] ;  /* 0x0002c600ff047b82 */ /* 0x000f220000000a00 */
[----:B------:R-:W-:-:S07]  /*2570*/  ISETP.NE.AND P3, PT, R40, 0x1, PT ;  /* 0x000000012800780c */ /* 0x000fce0003f65270 */
[----:B------:R-:W1:Y:S08]  /*2580*/  LDC.64 R6, c[0x0][0xb10] ;  /* 0x0002c400ff067b82 */ /* 0x000e700000000a00 */
[----:B------:R-:W2:Y:S08]  /*2590*/  LDC R16, c[0x0][0xb20] ;  /* 0x0002c800ff107b82 */ /* 0x000eb00000000800 */
[----:B------:R-:W3:Y:S01]  /*25a0*/  LDC R18, c[0x0][0xb0c] ;  /* 0x0002c300ff127b82 */ /* 0x000ee20000000800 */
[----:B----4-:R-:W-:Y:S01]  /*25b0*/  IMAD.HI.U32 R17, R0, R5, RZ ;  /* 0x0000000500117227 */ /* 0x010fe200078e00ff */
[----:B------:R-:W-:-:S03]  /*25c0*/  ISETP.NE.AND P0, PT, R4, 0x1, PT ;  /* 0x000000010400780c */ /* 0x000fc60003f05270 */
[----:B------:R-:W-:-:S03]  /*25d0*/  IMAD.HI.U32 R5, R11, R5, RZ ;  /* 0x000000050b057227 */ /* 0x000fc600078e00ff */
[----:B------:R-:W4:Y:S01]  /*25e0*/  LDC.64 R2, c[0x0][0xb28] ;  /* 0x0002ca00ff027b82 */ /* 0x000f220000000a00 */
[----:B-1----:R-:W-:-:S04]  /*25f0*/  IMAD.HI.U32 R20, R9, R6, RZ ;  /* 0x0000000609147227 */ /* 0x002fc800078e00ff */
[----:B------:R-:W-:Y:S01]  /*2600*/  IMAD.HI.U32 R22, R13, R6, RZ ;  /* 0x000000060d167227 */ /* 0x000fe200078e00ff */
[----:B------:R-:W-:Y:S02]  /*2610*/  SHF.R.U32.HI R20, RZ, R7, R20 ;  /* 0x00000007ff147219 */ /* 0x000fe40000011614 */
[-C--:B--2---:R-:W-:Y:S02]  /*2620*/  SHF.R.U32.HI R17, RZ, R16.reuse, R17 ;  /* 0x00000010ff117219 */ /* 0x084fe40000011611 */
[----:B------:R-:W-:Y:S02]  /*2630*/  SHF.R.U32.HI R16, RZ, R16, R5 ;  /* 0x00000010ff107219 */ /* 0x000fe40000011605 */
[----:B------:R-:W-:Y:S02]  /*2640*/  SEL R17, R0, R17, !P0 ;  /* 0x0000001100117207 */ /* 0x000fe40004000000 */
[----:B------:R-:W-:Y:S02]  /*2650*/  SHF.R.U32.HI R22, RZ, R7, R22 ;  /* 0x00000007ff167219 */ /* 0x000fe40000011616 */
[----:B---3--:R-:W-:-:S02]  /*2660*/  ISETP.NE.AND P1, PT, R18, 0x1, PT ;  /* 0x000000011200780c */ /* 0x008fc40003f25270 */
[----:B------:R-:W-:Y:S02]  /*2670*/  SEL R5, R11, R16, !P0 ;  /* 0x000000100b057207 */ /* 0x000fe40004000000 */
[----:B------:R-:W-:Y:S02]  /*2680*/  SEL R19, R9, R20, !P1 ;  /* 0x0000001409137207 */ /* 0x000fe40004800000 */
[----:B------:R-:W-:Y:S01]  /*2690*/  SEL R7, R13, R22, !P1 ;  /* 0x000000160d077207 */ /* 0x000fe20004800000 */
[----:B----4-:R-:W-:-:S04]  /*26a0*/  IMAD.HI.U32 R20, R17, R2, RZ ;  /* 0x0000000211147227 */ /* 0x010fc800078e00ff */
[----:B------:R-:W-:Y:S01]  /*26b0*/  IMAD.HI.U32 R6, R19, R2, RZ ;  /* 0x0000000213067227 */ /* 0x000fe200078e00ff */
[----:B------:R-:W-:-:S04]  /*26c0*/  @P3 SHF.R.U32.HI R17, RZ, R3, R20 ;  /* 0x00000003ff113219 */ /* 0x000fc80000011614 */
        /* <DEDUP_REMOVED lines=8> */
[----:B------:R-:W-:-:S04]  /*2750*/  @!P0 IMAD.HI.U32 R16, R7, R2, RZ ;  /* 0x0000000207108227 */ /* 0x000fc800078e00ff */
[----:B------:R-:W-:Y:S01]  /*2760*/  IMAD.MOV R2, RZ, RZ, -R6 ;  /* 0x000000ffff027224 */ /* 0x000fe200078e0a06 */
[----:B------:R-:W-:-:S03]  /*2770*/  @!P0 SHF.R.U32.HI R16, RZ, R3, R16 ;  /* 0x00000003ff108219 */ /* 0x000fc60000011610 */
[----:B------:R-:W-:Y:S01]  /*2780*/  IMAD R2, R40, R2, R5 ;  /* 0x0000000228027224 */ /* 0x000fe200078e0205 */
[----:B------:R-:W-:Y:S02]  /*2790*/  @!P0 SEL R3, R7, R16, !P3 ;  /* 0x0000001007038207 */ /* 0x000fe40005800000 */
[----:B------:R-:W-:-:S03]  /*27a0*/  IADD3 R16, PT, PT, -R5, RZ, RZ ;  /* 0x000000ff05107210 */ /* 0x000fc60007ffe1ff */
[--C-:B------:R-:W-:Y:S02]  /*27b0*/  @!P0 IMAD.IADD R6, R6, 0x1, -R3.reuse ;  /* 0x0000000106068824 */ /* 0x100fe400078e0a03 */
[----:B------:R-:W-:Y:S01]  /*27c0*/  @!P0 IMAD R3, R2, R19, R3 ;  /* 0x0000001302038224 */ /* 0x000fe200078e0203 */
[----:B------:R-:W-:Y:S01]  /*27d0*/  IADD3 R2, PT, PT, -R7, RZ, RZ ;  /* 0x000000ff07027210 */ /* 0x000fe20007ffe1ff */
[----:B------:R-:W-:Y:S02]  /*27e0*/  @!P0 IMAD R5, R40, R6, R7 ;  /* 0x0000000628058224 */ /* 0x000fe400078e0207 */
[----:B------:R-:W-:Y:S02]  /*27f0*/  IMAD R11, R4, R16, R11 ;  /* 0x00000010040b7224 */ /* 0x000fe400078e020b */
[----:B------:R-:W-:Y:S02]  /*2800*/  @!P0 IMAD.MOV.U32 R7, RZ, RZ, R3 ;  /* 0x000000ffff078224 */ /* 0x000fe400078e0003 */
[----:B------:R-:W-:-:S02]  /*2810*/  IMAD R2, R18, R2, R13 ;  /* 0x0000000212027224 */ /* 0x000fc400078e020d */
[----:B------:R-:W-:Y:S02]  /*2820*/  IMAD R11, R5, R4, R11 ;  /* 0x00000004050b7224 */ /* 0x000fe400078e020b */
[----:B------:R-:W-:Y:S02]  /*2830*/  IMAD R13, R7, R18, R2 ;  /* 0x00000012070d7224 */ /* 0x000fe400078e0202 */
.L_x_37:
[----:B------:R-:W1:Y:S02]  /*2840*/  LDCU UR8, c[0x0][0xb30] ;  /* 0x00016600ff0877ac */ /* 0x000e640008000800 */
[----:B-1----:R-:W-:-:S09]  /*2850*/  UISETP.NE.AND UP0, UPT, UR8, 0x1, UPT ;  /* 0x000000010800788c */ /* 0x002fd2000bf05270 */
[----:B------:R-:W-:Y:S05]  /*2860*/  BRA.U UP0, `(.L_x_38) ;  /* 0x0000000100407547 */ /* 0x000fea000b800000 */
[----:B------:R-:W1:Y:S08]  /*2870*/  LDC.64 R4, c[0x0][0xb10] ;  /* 0x0002c400ff047b82 */ /* 0x000e700000000a00 */
[----:B------:R-:W2:Y:S08]  /*2880*/  LDC.64 R2, c[0x0][0xb18] ;  /* 0x0002c600ff027b82 */ /* 0x000eb00000000a00 */
[----:B------:R-:W3:Y:S08]  /*2890*/  LDC R6, c[0x0][0xb20] ;  /* 0x0002c800ff067b82 */ /* 0x000ef00000000800 */
[----:B------:R-:W4:Y:S01]  /*28a0*/  LDC R16, c[0x0][0xb0c] ;  /* 0x0002c300ff107b82 */ /* 0x000f220000000800 */
[----:B-1----:R-:W-:-:S05]  /*28b0*/  IMAD.HI.U32 R4, R13, R4, RZ ;  /* 0x000000040d047227 */ /* 0x002fca00078e00ff */
[----:B------:R-:W-:Y:S01]  /*28c0*/  SHF.R.U32.HI R4, RZ, R5, R4 ;  /* 0x00000005ff047219 */ /* 0x000fe20000011604 */
[----:B--2---:R-:W-:Y:S01]  /*28d0*/  IMAD.HI.U32 R3, R11, R3, RZ ;  /* 0x000000030b037227 */ /* 0x004fe200078e00ff */
[----:B------:R-:W-:-:S04]  /*28e0*/  ISETP.NE.AND P0, PT, R2, 0x1, PT ;  /* 0x000000010200780c */ /* 0x000fc80003f05270 */
[----:B---3--:R-:W-:-:S04]  /*28f0*/  SHF.R.U32.HI R6, RZ, R6, R3 ;  /* 0x00000006ff067219 */ /* 0x008fc80000011603 */
[----:B------:R-:W-:Y:S02]  /*2900*/  SEL R3, R11, R6, !P0 ;  /* 0x000000060b037207 */ /* 0x000fe40004000000 */
[----:B----4-:R-:W-:-:S04]  /*2910*/  ISETP.NE.AND P1, PT, R16, 0x1, PT ;  /* 0x000000011000780c */ /* 0x010fc80003f25270 */
[----:B------:R-:W-:-:S05]  /*2920*/  SEL R4, R13, R4, !P1 ;  /* 0x000000040d047207 */ /* 0x000fca0004800000 */
[----:B------:R-:W-:Y:S02]  /*2930*/  IMAD.IADD R5, R3, 0x1, -R4 ;  /* 0x0000000103057824 */ /* 0x000fe400078e0a04 */
[----:B------:R-:W-:Y:S02]  /*2940*/  IMAD.IADD R3, R4, 0x1, -R3 ;  /* 0x0000000104037824 */ /* 0x000fe400078e0a03 */
[----:B------:R-:W-:Y:S02]  /*2950*/  IMAD R13, R5, R16, R13 ;  /* 0x00000010050d7224 */ /* 0x000fe400078e020d */
[----:B------:R-:W-:-:S07]  /*2960*/  IMAD R11, R3, R2, R11 ;  /* 0x00000002030b7224 */ /* 0x000fce00078e020b */
.L_x_38:
[----:B------:R-:W-:Y:S01]  /*2970*/  VIADD R14, R14, 0x1 ;  /* 0x000000010e0e7836 */ /* 0x000fe20000000000 */
[----:B------:R-:W-:Y:S01]  /*2980*/  PLOP3.LUT P1, PT, PT, PT, PT, 0x80, 0x8 ;  /* 0x000000000008781c */ /* 0x000fe20003f2f070 */
[----:B------:R-:W-:Y:S02]  /*2990*/  IMAD.IADD R21, R13, 0x1, R104 ;  /* 0x000000010d157824 */ /* 0x000fe400078e0268 */
[----:B------:R-:W-:Y:S01]  /*29a0*/  IMAD.IADD R20, R11, 0x1, R102 ;  /* 0x000000010b147824 */ /* 0x000fe200078e0266 */
[----:B------:R-:W-:-:S04]  /*29b0*/  ISETP.NE.AND P0, PT, R14, 0x2, PT ;  /* 0x000000020e00780c */ /* 0x000fc80003f05270 */
[----:B------:R-:W-:Y:S02]  /*29c0*/  SEL R3, RZ, 0x1, P0 ;  /* 0x00000001ff037807 */ /* 0x000fe40000000000 */
[----:B------:R-:W-:Y:S02]  /*29d0*/  SEL R14, R14, RZ, P0 ;  /* 0x000000ff0e0e7207 */ /* 0x000fe40000000000 */
[----:B------:R-:W-:Y:S01]  /*29e0*/  LOP3.LUT R12, R12, R3, RZ, 0x3c, !PT ;  /* 0x000000030c0c7212 */ /* 0x000fe200078e3cff */
[----:B------:R-:W-:Y:S06]  /*29f0*/  @P2 BRA `(.L_x_39) ;  /* 0xffffffe800c02947 */ /* 0x000fec000383ffff */
[----:B------:R-:W-:Y:S01]  /*2a00*/  UIADD3 UR4, UPT, UPT, UR4, 0x18, URZ ;  /* 0x0000001804047890 */ /* 0x000fe2000fffe0ff */
[----:B------:R-:W-:-:S03]  /*2a10*/  SHF.L.U32 R3, R15, 0x1f, RZ ;  /* 0x0000001f0f037819 */ /* 0x000fc600000006ff */
[----:B------:R-:W-:-:S09]  /*2a20*/  ULEA UR5, UR6, UR4, 0x3 ;  /* 0x0000000406057291 */ /* 0x000fd2000f8e18ff */
[----:B------:R-:W1:Y:S02]  /*2a30*/  SYNCS.PHASECHK.TRANS64.TRYWAIT P0, [UR5], R3 ;  /* 0x00000003ff0075a7 */ /* 0x000e640008001105 */
[----:B-1----:R-:W-:Y:S05]  /*2a40*/  @!P0 BRA `(.L_x_40) ;  /* 0x000000b000888947 */ /* 0x002fea0003800000 */
.L_x_173:
[----:B------:R-:W-:-:S04]  /*2a50*/  UIADD3 UR6, UPT, UPT, UR6, 0x1, URZ ;  /* 0x0000000106067890 */ /* 0x000fc8000fffe0ff */
[----:B------:R-:W-:-:S04]  /*2a60*/  UISETP.NE.AND UP0, UPT, UR6, 0x3, UPT ;  /* 0x000000030600788c */ /* 0x000fc8000bf05270 */
[----:B------:R-:W-:Y:S02]  /*2a70*/  USEL UR7, URZ, 0x1, UP0 ;  /* 0x00000001ff077887 */ /* 0x000fe40008000000 */
[----:B------:R-:W-:-:S04]  /*2a80*/  USEL UR6, UR6, URZ, UP0 ;  /* 0x000000ff06067287 */ /* 0x000fc80008000000 */
[----:B------:R-:W-:Y:S01]  /*2a90*/  ULEA UR5, UR6, UR4, 0x3 ;  /* 0x0000000406057291 */ /* 0x000fe2000f8e18ff */
[----:B------:R-:W-:-:S04]  /*2aa0*/  LOP3.LUT R15, R15, UR7, RZ, 0x3c, !PT ;  /* 0x000000070f0f7c12 */ /* 0x000fc8000f8e3cff */
[----:B-1----:R-:W-:-:S04]  /*2ab0*/  SHF.L.U32 R3, R15, 0x1f, RZ ;  /* 0x0000001f0f037819 */ /* 0x002fc800000006ff */
[----:B------:R-:W1:Y:S02]  /*2ac0*/  SYNCS.PHASECHK.TRANS64.TRYWAIT P0, [UR5], R3 ;  /* 0x00000003ff0075a7 */ /* 0x000e640008001105 */
[----:B-1----:R-:W-:Y:S05]  /*2ad0*/  @!P0 BRA `(.L_x_41) ;  /* 0x000000b0007c8947 */ /* 0x002fea0003800000 */
.L_x_175:
[----:B------:R-:W-:-:S04]  /*2ae0*/  UIADD3 UR6, UPT, UPT, UR6, 0x1, URZ ;  /* 0x0000000106067890 */ /* 0x000fc8000fffe0ff */
[----:B------:R-:W-:-:S04]  /*2af0*/  UISETP.NE.AND UP0, UPT, UR6, 0x3, UPT ;  /* 0x000000030600788c */ /* 0x000fc8000bf05270 */
[----:B------:R-:W-:Y:S02]  /*2b00*/  USEL UR5, URZ, 0x1, UP0 ;  /* 0x00000001ff057887 */ /* 0x000fe40008000000 */
[----:B------:R-:W-:-:S04]  /*2b10*/  USEL UR6, UR6, URZ, UP0 ;  /* 0x000000ff06067287 */ /* 0x000fc80008000000 */
[----:B------:R-:W-:Y:S01]  /*2b20*/  ULEA UR6, UR6, UR4, 0x3 ;  /* 0x0000000406067291 */ /* 0x000fe2000f8e18ff */
[----:B-1----:R-:W-:-:S04]  /*2b30*/  LOP3.LUT R3, R15, UR5, RZ, 0x3c, !PT ;  /* 0x000000050f037c12 */ /* 0x002fc8000f8e3cff */
[----:B------:R-:W-:Y:S01]  /*2b40*/  SHF.L.U32 R3, R3, 0x1f, RZ ;  /* 0x0000001f03037819 */ /* 0x000fe200000006ff */
[----:B----4-:R-:W-:-:S07]  /*2b50*/  IMAD.U32 R0, RZ, RZ, UR6 ;  /* 0x00000006ff007e24 */ /* 0x010fce000f8e00ff */
.L_x_42:
[----:B-1----:R1:W2:Y:S02]  /*2b60*/  SYNCS.PHASECHK.TRANS64.TRYWAIT P0, [R0+URZ], R3 ;  /* 0x00000003000075a7 */ /* 0x0022a400080011ff */
[----:B--2---:R-:W-:Y:S05]  /*2b70*/  @!P0 NANOSLEEP.SYNCS 0x989680 ;  /* 0x009896800000895d */ /* 0x004fea0003900000 */
[----:B------:R-:W2:Y:S02]  /*2b80*/  @!P0 SYNCS.PHASECHK.TRANS64 P0, [R0+URZ], R3 ;  /* 0x00000003000085a7 */ /* 0x000ea400080010ff */
[----:B--2---:R-:W-:Y:S05]  /*2b90*/  @P0 EXIT ;  /* 0x000000000000094d */ /* 0x004fea0003800000 */
[----:B------:R-:W-:Y:S05]  /*2ba0*/  BRA `(.L_x_42) ;  /* 0xfffffffc00ec7947 */ /* 0x000fea000383ffff */
.L_x_17:
[----:B------:R-:W-:-:S04]  /*2bb0*/  UISETP.NE.AND UP1, UPT, UR37, URZ, UPT ;  /* 0x000000ff2500728c */ /* 0x000fc8000bf25270 */
[----:B------:R-:W-:-:S09]  /*2bc0*/  UISETP.NE.OR UP1, UPT, UR8, 0x1, UP1 ;  /* 0x000000010800788c */ /* 0x000fd20008f25670 */
[----:B------:R-:W-:Y:S05]  /*2bd0*/  BRA.U UP1, `(.L_x_43) ;  /* 0x0000000501487547 */ /* 0x000fea000b800000 */
[----:B------:R-:W-:Y:S01]  /*2be0*/  ISETP.NE.AND P2, PT, R2, RZ, PT ;  /* 0x000000ff0200720c */ /* 0x000fe20003f45270 */
[----:B------:R-:W-:Y:S01]  /*2bf0*/  IMAD.MOV.U32 R12, RZ, RZ, 0x1 ;  /* 0x00000001ff0c7424 */ /* 0x000fe200078e00ff */
[----:B------:R-:W-:Y:S02]  /*2c00*/  CS2R R10, SRZ ;  /* 0x00000000000a7805 */ /* 0x000fe4000001ff00 */
[----:B------:R-:W-:Y:S01]  /*2c10*/  CS2R R8, SRZ ;  /* 0x0000000000087805 */ /* 0x000fe2000001ff00 */
[----:B------:R-:W-:Y:S01]  /*2c20*/  UMOV UR4, 0x400 ;  /* 0x0000040000047882 */ /* 0x000fe20000000000 */
[----:B------:R-:W-:Y:S01]  /*2c30*/  UMOV UR6, URZ ;  /* 0x000000ff00067c82 */ /* 0x000fe20008000000 */
[----:B------:R-:W-:-:S12]  /*2c40*/  ULEA UR37, UR37, UR4, 0x18 ;  /* 0x0000000425257291 */ /* 0x000fd8000f8ec0ff */
.L_x_47:
[----:B------:R-:W-:Y:S02]  /*2c50*/  LEA R0, R8, UR37, 0x3 ;  /* 0x0000002508007c11 */ /* 0x000fe4000f8e18ff */
[----:B------:R-:W-:-:S03]  /*2c60*/  SHF.L.U32 R5, R9, 0x1f, RZ ;  /* 0x0000001f09057819 */ /* 0x000fc600000006ff */
[----:B------:R-:W-:Y:S01]  /*2c70*/  VIADD R4, R0, 0xd0 ;  /* 0x000000d000047836 */ /* 0x000fe20000000000 */
[----:B------:R-:W1:Y:S02]  /*2c80*/  SYNCS.PHASECHK.TRANS64.TRYWAIT P0, [R0+URZ+0xc0], R5 ;  /* 0x0000c005000075a7 */ /* 0x000e6400080011ff */
[----:B-1----:R-:W-:Y:S05]  /*2c90*/  @!P0 BRA `(.L_x_44) ;  /* 0x000000b000248947 */ /* 0x002fea0003800000 */
.L_x_176:
[----:B------:R-:W-:Y:S01]  /*2ca0*/  ULEA UR5, UR6, UR37, 0x3 ;  /* 0x0000002506057291 */ /* 0x000fe2000f8e18ff */
[----:B------:R-:W-:Y:S02]  /*2cb0*/  PRMT R4, RZ, 0x654, R4 ;  /* 0x00000654ff047816 */ /* 0x000fe40000000004 */
[----:B-1----:R-:W-:Y:S01]  /*2cc0*/  SHF.L.U32 R5, R12, 0x1f, RZ ;  /* 0x0000001f0c057819 */ /* 0x002fe200000006ff */
[----:B------:R-:W-:Y:S01]  /*2cd0*/  UIADD3 UR4, UPT, UPT, UR5, 0x80, URZ ;  /* 0x0000008005047890 */ /* 0x000fe2000fffe0ff */
[----:B------:R1:W-:Y:S05]  /*2ce0*/  SYNCS.ARRIVE.TRANS64.RED.A1T0 RZ, [R4+URZ], RZ ;  /* 0x000000ff04ff79a7 */ /* 0x0003ea00081004ff */
[----:B------:R-:W-:Y:S01]  /*2cf0*/  IMAD.U32 R7, RZ, RZ, UR4 ;  /* 0x00000004ff077e24 */ /* 0x000fe2000f8e00ff */
[----:B------:R-:W2:Y:S04]  /*2d00*/  SYNCS.PHASECHK.TRANS64.TRYWAIT P0, [UR5+0x90], R5 ;  /* 0x00009005ff0075a7 */ /* 0x000ea80008001105 */
[----:B------:R-:W-:Y:S01]  /*2d10*/  PRMT R6, R2, 0x654, R7 ;  /* 0x0000065402067816 */ /* 0x000fe20000000007 */
[----:B-1----:R-:W-:Y:S01]  /*2d20*/  @!P2 IMAD.MOV.U32 R4, RZ, RZ, 0x10 ;  /* 0x00000010ff04a424 */ /* 0x002fe200078e00ff */
[----:B--2---:R-:W-:Y:S06]  /*2d30*/  @!P0 BRA `(.L_x_45) ;  /* 0x000000b000108947 */ /* 0x004fec0003800000 */
.L_x_178:
[----:B------:R-:W-:Y:S01]  /*2d40*/  ULEA UR4, UR6, UR37, 0x4 ;  /* 0x0000002506047291 */ /* 0x000fe2000f8e20ff */
[----:B------:R-:W-:Y:S01]  /*2d50*/  SEL R3, R6, R3, !P2 ;  /* 0x0000000306037207 */ /* 0x000fe20005000000 */
[----:B------:R-:W-:Y:S01]  /*2d60*/  UIADD3 UR5, UPT, UPT, UR5, 0x80, URZ ;  /* 0x0000008005057890 */ /* 0x000fe2000fffe0ff */
[----:B-1----:R-:W-:Y:S01]  /*2d70*/  LEA R0, R11, UR37, 0x3 ;  /* 0x000000250b007c11 */ /* 0x002fe2000f8e18ff */
[----:B------:R-:W-:Y:S01]  /*2d80*/  UIADD3 UR4, UPT, UPT, UR4, 0xf0, URZ ;  /* 0x000000f004047890 */ /* 0x000fe2000fffe0ff */
[----:B------:R-:W-:Y:S01]  /*2d90*/  SHF.L.U32 R5, R10, 0x1f, RZ ;  /* 0x0000001f0a057819 */ /* 0x000fe200000006ff */
[----:B------:R1:W-:Y:S01]  /*2da0*/  @!P2 SYNCS.ARRIVE.TRANS64.RED RZ, [R3+URZ], R4 ;  /* 0x0000000403ffa9a7 */ /* 0x0003e200080004ff */
[----:B------:R-:W-:Y:S01]  /*2db0*/  UIADD3 UR6, UPT, UPT, UR6, 0x1, URZ ;  /* 0x0000000106067890 */ /* 0x000fe2000fffe0ff */
[----:B------:R-:W-:-:S03]  /*2dc0*/  VIADD R8, R8, 0x1 ;  /* 0x0000000108087836 */ /* 0x000fc60000000000 */
[----:B------:R-:W-:Y:S02]  /*2dd0*/  UISETP.NE.AND UP0, UPT, UR6, 0x2, UPT ;  /* 0x000000020600788c */ /* 0x000fe4000bf05270 */
[----:B------:R-:W-:Y:S06]  /*2de0*/  UGETNEXTWORKID.BROADCAST [UR4], [UR5] ;  /* 0x00000000040073ca */ /* 0x000fec0008000100 */
[----:B------:R-:W-:Y:S01]  /*2df0*/  USEL UR4, URZ, 0x1, UP0 ;  /* 0x00000001ff047887 */ /* 0x000fe20008000000 */
[----:B------:R-:W-:Y:S01]  /*2e00*/  ISETP.NE.AND P0, PT, R8, 0x2, PT ;  /* 0x000000020800780c */ /* 0x000fe20003f05270 */
[----:B------:R-:W-:Y:S01]  /*2e10*/  USEL UR6, UR6, URZ, UP0 ;  /* 0x000000ff06067287 */ /* 0x000fe20008000000 */
[----:B------:R-:W2:Y:S03]  /*2e20*/  SYNCS.PHASECHK.TRANS64.TRYWAIT P1, [R0+URZ+0x80], R5 ;  /* 0x00008005000075a7 */ /* 0x000ea600080211ff */
[----:B------:R-:W-:Y:S01]  /*2e30*/  LOP3.LUT R12, R12, UR4, RZ, 0x3c, !PT ;  /* 0x000000040c0c7c12 */ /* 0x000fe2000f8e3cff */
[----:B-12---:R-:W-:Y:S07]  /*2e40*/  @!P1 BRA `(.L_x_46) ;  /* 0x000000ac00e49947 */ /* 0x006fee0003800000 */
.L_x_179:
[C---:B------:R-:W-:Y:S01]  /*2e50*/  LEA R4, R11.reuse, UR37, 0x4 ;  /* 0x000000250b047c11 */ /* 0x040fe2000f8e20ff */
[----:B-1----:R-:W-:Y:S01]  /*2e60*/  VIADD R0, R0, 0x90 ;  /* 0x0000009000007836 */ /* 0x002fe20000000000 */
[----:B------:R-:W-:Y:S01]  /*2e70*/  SEL R8, R8, RZ, P0 ;  /* 0x000000ff08087207 */ /* 0x000fe20000000000 */
[----:B------:R-:W-:-:S03]  /*2e80*/  VIADD R11, R11, 0x1 ;  /* 0x000000010b0b7836 */ /* 0x000fc60000000000 */
[----:B------:R-:W1:Y:S01]  /*2e90*/  LDS.128 R4, [R4+0xf0] ;  /* 0x0000f00004047984 */ /* 0x000e620000000c00 */
[----:B------:R-:W-:Y:S02]  /*2ea0*/  PRMT R0, RZ, 0x654, R0 ;  /* 0x00000654ff007816 */ /* 0x000fe40000000000 */
[C---:B------:R-:W-:Y:S01]  /*2eb0*/  ISETP.NE.AND P1, PT, R11.reuse, 0x2, PT ;  /* 0x000000020b00780c */ /* 0x040fe20003f25270 */
[----:B------:R-:W-:Y:S01]  /*2ec0*/  @!PT LDS RZ, [RZ] ;  /* 0x00000000fffff984 */ /* 0x000fe20000000800 */
[----:B------:R-:W-:Y:S01]  /*2ed0*/  @!PT LDS RZ, [RZ] ;  /* 0x00000000fffff984 */ /* 0x000fe20000000800 */
[----:B------:R-:W-:Y:S01]  /*2ee0*/  @!PT LDS RZ, [RZ] ;  /* 0x00000000fffff984 */ /* 0x000fe20000000800 */
[----:B------:R-:W-:Y:S01]  /*2ef0*/  @!PT LDS RZ, [RZ] ;  /* 0x00000000fffff984 */ /* 0x000fe20000000800 */
[----:B------:R2:W-:Y:S06]  /*2f00*/  MEMBAR.ALL.CTA ;  /* 0x0000000000007992 */ /* 0x0005ec0000008000 */
[----:B--2---:R-:W2:Y:S01]  /*2f10*/  FENCE.VIEW.ASYNC.S ;  /* 0x00000000000073c6 */ /* 0x004ea20000000000 */
[----:B------:R-:W-:Y:S01]  /*2f20*/  SEL R11, R11, RZ, P1 ;  /* 0x000000ff0b0b7207 */ /* 0x000fe20000800000 */
[----:B--2---:R2:W-:Y:S01]  /*2f30*/  SYNCS.ARRIVE.TRANS64.RED.A1T0 RZ, [R0+URZ], RZ ;  /* 0x000000ff00ff79a7 */ /* 0x0045e200081004ff */
[----:B-1----:R-:W-:-:S02]  /*2f40*/  LOP3.LUT P3, RZ, R6, 0x1, RZ, 0xc0, !PT ;  /* 0x0000000106ff7812 */ /* 0x002fc4000786c0ff */
[----:B------:R-:W-:-:S04]  /*2f50*/  SEL R5, RZ, 0x1, P1 ;  /* 0x00000001ff057807 */ /* 0x000fc80000800000 */
[----:B------:R-:W-:Y:S02]  /*2f60*/  LOP3.LUT R10, R10, R5, RZ, 0x3c, !PT ;  /* 0x000000050a0a7212 */ /* 0x000fe400078e3cff */
[----:B--2---:R-:W-:-:S04]  /*2f70*/  SEL R0, RZ, 0x1, P0 ;  /* 0x00000001ff007807 */ /* 0x004fc80000000000 */
[----:B------:R-:W-:Y:S01]  /*2f80*/  LOP3.LUT R9, R9, R0, RZ, 0x3c, !PT ;  /* 0x0000000009097212 */ /* 0x000fe200078e3cff */
[----:B------:R-:W-:Y:S06]  /*2f90*/  @P3 BRA `(.L_x_47) ;  /* 0xfffffffc002c3947 */ /* 0x000fec000383ffff */
[----:B------:R-:W-:Y:S01]  /*2fa0*/  ULEA UR5, UR6, UR37, 0x3 ;  /* 0x0000002506057291 */ /* 0x000fe2000f8e18ff */
[----:B------:R-:W-:-:S08]  /*2fb0*/  SHF.L.U32 R3, R12, 0x1f, RZ ;  /* 0x0000001f0c037819 */ /* 0x000fd000000006ff */
[----:B------:R-:W1:Y:S02]  /*2fc0*/  SYNCS.PHASECHK.TRANS64 P0, [UR5+0x90], R3 ;  /* 0x00009003ff0075a7 */ /* 0x000e640008001005 */
[----:B-1----:R-:W-:Y:S05]  /*2fd0*/  @P0 BRA `(.L_x_48) ;  /* 0x0000000000080947 */ /* 0x002fea0003800000 */
[----:B------:R-:W1:Y:S02]  /*2fe0*/  SYNCS.PHASECHK.TRANS64.TRYWAIT P0, [UR5+0x90], R3 ;  /* 0x00009003ff0075a7 */ /* 0x000e640008001105 */
[----:B-1----:R-:W-:Y:S05]  /*2ff0*/  @!P0 BRA `(.L_x_49) ;  /* 0x000000ac008c8947 */ /* 0x002fea0003800000 */
.L_x_48:
[----:B------:R-:W-:-:S04]  /*3000*/  UIADD3 UR4, UPT, UPT, UR6, 0x1, URZ ;  /* 0x0000000106047890 */ /* 0x000fc8000fffe0ff */
[----:B------:R-:W-:-:S04]  /*3010*/  UISETP.NE.AND UP0, UPT, UR4, 0x2, UPT ;  /* 0x000000020400788c */ /* 0x000fc8000bf05270 */
[----:B------:R-:W-:Y:S02]  /*3020*/  USEL UR7, URZ, 0x1, UP0 ;  /* 0x00000001ff077887 */ /* 0x000fe40008000000 */
[----:B------:R-:W-:-:S04]  /*3030*/  USEL UR4, UR4, URZ, UP0 ;  /* 0x000000ff04047287 */ /* 0x000fc80008000000 */
[----:B------:R-:W-:Y:S01]  /*3040*/  ULEA UR4, UR4, UR37, 0x3 ;  /* 0x0000002504047291 */ /* 0x000fe2000f8e18ff */
[----:B-1----:R-:W-:-:S04]  /*3050*/  LOP3.LUT R3, R12, UR7, RZ, 0x3c, !PT ;  /* 0x000000070c037c12 */ /* 0x002fc8000f8e3cff */
[----:B------:R-:W-:-:S04]  /*3060*/  SHF.L.U32 R0, R3, 0x1f, RZ ;  /* 0x0000001f03007819 */ /* 0x000fc800000006ff */
[----:B------:R-:W1:Y:S02]  /*3070*/  SYNCS.PHASECHK.TRANS64 P0, [UR4+0x90], R0 ;  /* 0x00009000ff0075a7 */ /* 0x000e640008001004 */
[----:B-1----:R-:W-:Y:S05]  /*3080*/  @P0 EXIT ;  /* 0x000000000000094d */ /* 0x002fea0003800000 */
[----:B------:R-:W-:Y:S02]  /*3090*/  SHF.L.U32 R3, R3, 0x1f, RZ ;  /* 0x0000001f03037819 */ /* 0x000fe400000006ff */
[----:B------:R-:W-:-:S07]  /*30a0*/  MOV R0, UR4 ;  /* 0x0000000400007c02 */ /* 0x000fce0008000f00 */
.L_x_50:
[----:B-1----:R1:W2:Y:S02]  /*30b0*/  SYNCS.PHASECHK.TRANS64.TRYWAIT P0, [R0+URZ+0x90], R3 ;  /* 0x00009003000075a7 */ /* 0x0022a400080011ff */
[----:B--2---:R-:W-:Y:S05]  /*30c0*/  @!P0 NANOSLEEP.SYNCS 0x989680 ;  /* 0x009896800000895d */ /* 0x004fea0003900000 */
[----:B------:R-:W2:Y:S02]  /*30d0*/  @!P0 SYNCS.PHASECHK.TRANS64 P0, [R0+URZ+0x90], R3 ;  /* 0x00009003000085a7 */ /* 0x000ea400080010ff */
[----:B--2---:R-:W-:Y:S05]  /*30e0*/  @P0 EXIT ;  /* 0x000000000000094d */ /* 0x004fea0003800000 */
[----:B------:R-:W-:Y:S05]  /*30f0*/  BRA `(.L_x_50) ;  /* 0xfffffffc00ec7947 */ /* 0x000fea000383ffff */
.L_x_43:
[----:B------:R-:W-:-:S09]  /*3100*/  UISETP.NE.AND UP1, UPT, UR8, URZ, UPT ;  /* 0x000000ff0800728c */ /* 0x000fd2000bf25270 */
[----:B------:R-:W-:Y:S05]  /*3110*/  BRA.U UP1, `(.L_x_51) ;  /* 0x0000000d016c7547 */ /* 0x000fea000b800000 */
[----:B------:R-:W-:Y:S01]  /*3120*/  UMOV UR4, 0x40 ;  /* 0x0000004000047882 */ /* 0x000fe20000000000 */
[----:B------:R-:W-:Y:S01]  /*3130*/  NOP ;  /* 0x0000000000007918 */ /* 0x000fe20000000000 */
[----:B------:R-:W-:Y:S01]  /*3140*/  ULEA UR4, UR37, UR4, 0x18 ;  /* 0x0000000425047291 */ /* 0x000fe2000f8ec0ff */
[----:B------:R-:W-:Y:S02]  /*3150*/  UMOV UR5, 0x400 ;  /* 0x0000040000057882 */ /* 0x000fe40000000000 */
[----:B------:R-:W-:-:S06]  /*3160*/  ULEA UR37, UR37, UR5, 0x18 ;  /* 0x0000000525257291 */ /* 0x000fcc000f8ec0ff */
[----:B------:R-:W1:Y:S02]  /*3170*/  LDS.U8 R0, [UR4+0x1c] ;  /* 0x00001c04ff007984 */ /* 0x000e640008000000 */
[----:B-1----:R-:W-:-:S13]  /*3180*/  ISETP.NE.AND P0, PT, R0, RZ, PT ;  /* 0x000000ff0000720c */ /* 0x002fda0003f05270 */
[----:B------:R-:W-:Y:S05]  /*3190*/  @P0 BRA `(.L_x_52) ;  /* 0x0000000000580947 */ /* 0x000fea0003800000 */
[----:B------:R-:W-:-:S13]  /*31a0*/  ELECT P0, URZ, PT ;  /* 0x0000000000ff782f */ /* 0x000fda0003800000 */
[----:B------:R-:W-:Y:S05]  /*31b0*/  @!P0 BRA `(.L_x_53) ;  /* 0x0000000000608947 */ /* 0x000fea0003800000 */
[----:B------:R-:W-:Y:S01]  /*31c0*/  UMOV UR5, 0x10 ;  /* 0x0000001000057882 */ /* 0x000fe20000000000 */
[----:B------:R-:W-:Y:S01]  /*31d0*/  HFMA2 R0, -RZ, RZ, 0, 5.9604644775390625e-08 ;  /* 0x00000001ff007431 */ /* 0x000fe200000001ff */
[----:B------:R-:W-:-:S03]  /*31e0*/  MOV R2, 0xffff ;  /* 0x0000ffff00027802 */ /* 0x000fc60000000f00 */
[----:B------:R-:W-:Y:S04]  /*31f0*/  DEPBAR.LE SB1, 0x36 ;  /* 0x00009d800000791a */ /* 0x000fe80000000000 */
[----:B------:R-:W1:Y:S02]  /*3200*/  UTCATOMSWS.FIND_AND_SET.ALIGN UP0, UR5, UR5 ;  /* 0x00000005000575e3 */ /* 0x000e640008000800 */
[----:B-1----:R-:W-:Y:S01]  /*3210*/  MOV R3, UR5 ;  /* 0x0000000500037c02 */ /* 0x002fe20008000f00 */
[----:B------:R-:W-:Y:S06]  /*3220*/  BRA.U UP0, `(.L_x_54) ;  /* 0x0000000100187547 */ /* 0x000fec000b800000 */
.L_x_55:
[----:B------:R-:W-:Y:S05]  /*3230*/  NANOSLEEP 0x64 ;  /* 0x000000640000795d */ /* 0x000fea0003800000 */
[----:B------:R-:W-:-:S05]  /*3240*/  UMOV UR5, 0x10 ;  /* 0x0000001000057882 */ /* 0x000fca0000000000 */
[----:B------:R-:W-:Y:S04]  /*3250*/  DEPBAR.LE SB1, 0x36 ;  /* 0x00009d800000791a */ /* 0x000fe80000000000 */
[----:B------:R-:W1:Y:S02]  /*3260*/  UTCATOMSWS.FIND_AND_SET.ALIGN UP0, UR5, UR5 ;  /* 0x00000005000575e3 */ /* 0x000e640008000800 */
[----:B-1----:R-:W-:Y:S01]  /*3270*/  MOV R3, UR5 ;  /* 0x0000000500037c02 */ /* 0x002fe20008000f00 */
[----:B------:R-:W-:Y:S05]  /*3280*/  BRA.U !UP0, `(.L_x_55) ;  /* 0xfffffffd08e87547 */ /* 0x000fea000b83ffff */
.L_x_54:
[-C--:B------:R-:W-:Y:S02]  /*3290*/  SHF.L.U32 R2, R2, R3.reuse, RZ ;  /* 0x0000000302027219 */ /* 0x080fe400000006ff */
[----:B------:R-:W-:Y:S01]  /*32a0*/  SHF.L.U32 R0, R0, R3, RZ ;  /* 0x0000000300007219 */ /* 0x000fe200000006ff */
[----:B------:R-:W-:Y:S02]  /*32b0*/  IMAD.SHL.U32 R3, R3, 0x20, RZ ;  /* 0x0000002003037824 */ /* 0x000fe400078e00ff */
[----:B------:R1:W-:Y:S04]  /*32c0*/  ATOMS.OR RZ, [UR4+0x14], R2 ;  /* 0x00001402ffff798c */ /* 0x0003e8000b000004 */
[----:B------:R1:W-:Y:S04]  /*32d0*/  ATOMS.OR RZ, [UR4+0x18], R0 ;  /* 0x00001800ffff798c */ /* 0x0003e8000b000004 */
[----:B------:R1:W-:Y:S01]  /*32e0*/  STS [UR37+0x110], R3 ;  /* 0x00011003ff007988 */ /* 0x0003e20008000825 */
[----:B------:R-:W-:Y:S05]  /*32f0*/  BRA `(.L_x_53) ;  /* 0x0000000000107947 */ /* 0x000fea0003800000 */
.L_x_52:
[----:B------:R-:W-:Y:S02]  /*3300*/  MOV R0, 0xffffffff ;  /* 0xffffffff00007802 */ /* 0x000fe40000000f00 */
[----:B------:R-:W-:-:S03]  /*3310*/  MOV R2, 0x3340 ;  /* 0x0000334000027802 */ /* 0x000fc60000000f00 */
[----:B------:R1:W-:Y:S04]  /*3320*/  STS [UR37+0x110], R0 ;  /* 0x00011000ff007988 */ /* 0x0003e80008000825 */
[----:B-1-3-5:R-:W-:Y:S05]  /*3330*/  CALL.REL.NOINC `($__internal_1_$__cuda_sm10x_tcgen05_guardrail_trap_phase_invalid_during_alloc) ;  /* 0x000000b400547944 */ /* 0x02afea0003c00000 */
.L_x_53:
[----:B------:R-:W-:Y:S05]  /*3340*/  WARPSYNC.ALL ;  /* 0x0000000000007948 */ /* 0x000fea0003800000 */
[----:B------:R-:W2:Y:S01]  /*3350*/  S2UR UR5, SR_CgaCtaId ;  /* 0x00000000000579c3 */ /* 0x000ea20000008800 */
[----:B------:R-:W-:Y:S01]  /*3360*/  UMOV UR4, 0x400 ;  /* 0x0000040000047882 */ /* 0x000fe20000000000 */
[----:B------:R-:W-:-:S06]  /*3370*/  NOP ;  /* 0x0000000000007918 */ /* 0x000fcc0000000000 */
[----:B------:R-:W-:Y:S06]  /*3380*/  BAR.ARV 0x6, 0xa0 ;  /* 0x0182800000007b1d */ /* 0x000fec0000002000 */
[----:B------:R-:W4:Y:S01]  /*3390*/  LDCU UR7, c[0x0][0x38c] ;  /* 0x00007180ff0777ac */ /* 0x000f220008000800 */
[----:B------:R-:W-:Y:S01]  /*33a0*/  IMAD.MOV.U32 R11, RZ, RZ, 0x1 ;  /* 0x00000001ff0b7424 */ /* 0x000fe200078e00ff */
[----:B------:R-:W-:Y:S01]  /*33b0*/  CS2R R8, SRZ ;  /* 0x0000000000087805 */ /* 0x000fe2000001ff00 */
[----:B------:R-:W-:Y:S01]  /*33c0*/  IMAD.MOV.U32 R10, RZ, RZ, RZ ;  /* 0x000000ffff0a7224 */ /* 0x000fe200078e00ff */
[----:B------:R-:W3:Y:S01]  /*33d0*/  LDCU UR6, c[0x0][0x38c] ;  /* 0x00007180ff0677ac */ /* 0x000ee20008000800 */
[----:B------:R-:W-:Y:S01]  /*33e0*/  UMOV UR15, URZ ;  /* 0x000000ff000f7c82 */ /* 0x000fe20008000000 */
[----:B------:R-:W-:Y:S01]  /*33f0*/  UMOV UR14, URZ ;  /* 0x000000ff000e7c82 */ /* 0x000fe20008000000 */
[----:B--2---:R-:W-:Y:S01]  /*3400*/  ULEA UR5, UR5, UR4, 0x18 ;  /* 0x0000000405057291 */ /* 0x004fe2000f8ec0ff */
[----:B------:R-:W-:Y:S01]  /*3410*/  UMOV UR24, 0x0 ;  /* 0x0000000000187882 */ /* 0x000fe20000000000 */
[----:B------:R-:W-:-:S02]  /*3420*/  UMOV UR25, 0x8410910 ;  /* 0x0841091000197882 */ /* 0x000fc40000000000 */
[----:B------:R-:W-:Y:S02]  /*3430*/  UIADD3 UR10, UPT, UPT, UR5, 0x10800, URZ ;  /* 0x00010800050a7890 */ /* 0x000fe4000fffe0ff */
[----:B------:R-:W-:Y:S02]  /*3440*/  UIADD3 UR11, UPT, UPT, UR5, 0x1c800, URZ ;  /* 0x0001c800050b7890 */ /* 0x000fe4000fffe0ff */
[----:B----4-:R-:W-:Y:S01]  /*3450*/  UIADD3 UR7, UPT, UPT, UR7, 0x1f, URZ ;  /* 0x0000001f07077890 */ /* 0x010fe2000fffe0ff */
[----:B-1----:R-:W1:Y:S01]  /*3460*/  LDS R0, [UR5+0x110] ;  /* 0x00011005ff007984 */ /* 0x002e620008000800 */
[----:B------:R-:W-:Y:S02]  /*3470*/  USHF.R.U32.HI UR10, URZ, 0x4, UR10 ;  /* 0x00000004ff0a7899 */ /* 0x000fe4000801160a */
[----:B------:R-:W-:Y:S02]  /*3480*/  USHF.R.S32.HI UR4, URZ, 0x1f, UR7 ;  /* 0x0000001fff047899 */ /* 0x000fe40008011407 */
[----:B------:R-:W-:-:S02]  /*3490*/  USHF.R.U32.HI UR11, URZ, 0x4, UR11 ;  /* 0x00000004ff0b7899 */ /* 0x000fc4000801160b */
[----:B------:R-:W-:Y:S02]  /*34a0*/  ULEA.HI UR4, UR4, UR7, URZ, 0x5 ;  /* 0x0000000704047291 */ /* 0x000fe4000f8f28ff */
[----:B------:R-:W-:Y:S02]  /*34b0*/  ULOP3.LUT UR10, UR10, 0x3fff, URZ, 0xc0, !UPT ;  /* 0x00003fff0a0a7892 */ /* 0x000fe4000f8ec0ff */
[----:B------:R-:W-:Y:S02]  /*34c0*/  USHF.R.S32.HI UR4, URZ, 0x5, UR4 ;  /* 0x00000005ff047899 */ /* 0x000fe40008011404 */
[----:B------:R-:W-:Y:S02]  /*34d0*/  ULOP3.LUT UR11, UR11, 0x3fff, URZ, 0xc0, !UPT ;  /* 0x00003fff0b0b7892 */ /* 0x000fe4000f8ec0ff */
[----:B------:R-:W-:Y:S01]  /*34e0*/  UISETP.LT.AND UP0, UPT, UR4, 0x1, UPT ;  /* 0x000000010400788c */ /* 0x000fe2000bf01270 */
[----:B------:R-:W-:Y:S01]  /*34f0*/  UMOV UR22, 0x0 ;  /* 0x0000000000167882 */ /* 0x000fe20000000000 */
[----:B------:R-:W-:-:S02]  /*3500*/  UMOV UR23, 0x8410910 ;  /* 0x0841091000177882 */ /* 0x000fc40000000000 */
[----:B------:R-:W-:Y:S02]  /*3510*/  USEL UR9, UR4, 0x1, !UP0 ;  /* 0x0000000104097887 */ /* 0x000fe4000c000000 */
[----:B------:R-:W-:Y:S02]  /*3520*/  ULOP3.LUT UR10, UR10, 0x10000, URZ, 0xfc, !UPT ;  /* 0x000100000a0a7892 */ /* 0x000fe4000f8efcff */
[----:B------:R-:W-:Y:S02]  /*3530*/  ULOP3.LUT UR11, UR11, 0x1000000, URZ, 0xfc, !UPT ;  /* 0x010000000b0b7892 */ /* 0x000fe4000f8efcff */
[----:B------:R-:W-:Y:S02]  /*3540*/  UIADD3 UR9, UPT, UPT, -UR9, URZ, URZ ;  /* 0x000000ff09097290 */ /* 0x000fe4000fffe1ff */
[----:B---3--:R-:W-:Y:S01]  /*3550*/  UISETP.GE.AND UP3, UPT, UR6, 0x1, UPT ;  /* 0x000000010600788c */ /* 0x008fe2000bf66270 */
[----:B------:R-:W-:Y:S01]  /*3560*/  UMOV UR20, 0x0 ;  /* 0x0000000000147882 */ /* 0x000fe20000000000 */
[----:B------:R-:W-:Y:S01]  /*3570*/  UMOV UR21, 0x8410910 ;  /* 0x0841091000157882 */ /* 0x000fe20000000000 */
[----:B------:R-:W-:Y:S01]  /*3580*/  UMOV UR18, 0x0 ;  /* 0x0000000000127882 */ /* 0x000fe20000000000 */
[----:B------:R-:W-:Y:S01]  /*3590*/  UMOV UR19, 0x8410910 ;  /* 0x0841091000137882 */ /* 0x000fe20000000000 */
[----:B-1----:R-:W-:-:S15]  /*35a0*/  R2UR UR16, R0 ;  /* 0x00000000001072ca */ /* 0x002fde00000e0000 */
.L_x_62:
[----:B------:R-:W-:Y:S02]  /*35b0*/  LEA R0, R10, UR5, 0x3 ;  /* 0x000000050a007c11 */ /* 0x000fe4000f8e18ff */
[----:B------:R-:W-:Y:S02]  /*35c0*/  SHF.L.U32 R5, R9, 0x1f, RZ ;  /* 0x0000001f09057819 */ /* 0x000fe400000006ff */
[----:B------:R-:W-:Y:S01]  /*35d0*/  PLOP3.LUT P0, PT, PT, PT, UP3, 0x80, 0x8 ;  /* 0x000000000008781c */ /* 0x000fe20003f0f038 */
[----:B------:R-:W-:Y:S01]  /*35e0*/  VIADD R3, R0, 0x90 ;  /* 0x0000009000037836 */ /* 0x000fe20000000000 */
[----:B-1----:R-:W1:Y:S02]  /*35f0*/  SYNCS.PHASECHK.TRANS64.TRYWAIT P1, [R0+URZ+0x80], R5 ;  /* 0x00008005000075a7 */ /* 0x002e6400080211ff */
[----:B-1-3--:R-:W-:Y:S09]  /*3600*/  @!P1 BRA `(.L_x_56) ;  /* 0x000000a800209947 */ /* 0x00aff20003800000 */
.L_x_181:
[----:B------:R-:W-:Y:S01]  /*3610*/  LEA R4, R10, UR5, 0x4 ;  /* 0x000000050a047c11 */ /* 0x000fe2000f8e20ff */
[----:B------:R-:W-:Y:S01]  /*3620*/  @UP3 ULEA UR6, UR14, UR5, 0x3 ;  /* 0x000000050e063291 */ /* 0x000fe2000f8e18ff */
[----:B------:R-:W-:Y:S01]  /*3630*/  PLOP3.LUT P2, PT, PT, PT, PT, 0x80, 0x8 ;  /* 0x000000000008781c */ /* 0x000fe20003f4f070 */
[----:B------:R-:W-:Y:S01]  /*3640*/  ULEA UR7, UR15, UR5, 0x3 ;  /* 0x000000050f077291 */ /* 0x000fe2000f8e18ff */
[----:B------:R-:W-:Y:S01]  /*3650*/  PRMT R3, RZ, 0x654, R3 ;  /* 0x00000654ff037816 */ /* 0x000fe20000000003 */
[----:B------:R-:W-:Y:S01]  /*3660*/  ULEA UR8, UR15, UR16, 0x8 ;  /* 0x000000100f087291 */ /* 0x000fe2000f8e40ff */
[----:B-1----:R-:W1:Y:S01]  /*3670*/  LDS.128 R4, [R4+0xf0] ;  /* 0x0000f00004047984 */ /* 0x002e620000000c00 */
[----:B------:R-:W-:Y:S02]  /*3680*/  @P0 SHF.L.U32 R2, R8, 0x1f, RZ ;  /* 0x0000001f08020819 */ /* 0x000fe400000006ff */
[----:B------:R-:W-:Y:S01]  /*3690*/  SHF.L.U32 R0, R11, 0x1f, RZ ;  /* 0x0000001f0b007819 */ /* 0x000fe200000006ff */
[----:B------:R-:W-:Y:S01]  /*36a0*/  @!PT LDS RZ, [RZ] ;  /* 0x00000000fffff984 */ /* 0x000fe20000000800 */
[----:B------:R-:W-:Y:S01]  /*36b0*/  @!PT LDS RZ, [RZ] ;  /* 0x00000000fffff984 */ /* 0x000fe20000000800 */
[----:B------:R-:W-:Y:S01]  /*36c0*/  @!PT LDS RZ, [RZ] ;  /* 0x00000000fffff984 */ /* 0x000fe20000000800 */
[----:B------:R-:W-:Y:S01]  /*36d0*/  @!PT LDS RZ, [RZ] ;  /* 0x00000000fffff984 */ /* 0x000fe20000000800 */
[----:B------:R2:W-:Y:S06]  /*36e0*/  MEMBAR.ALL.CTA ;  /* 0x0000000000007992 */ /* 0x0005ec0000008000 */
[----:B--2---:R-:W2:Y:S02]  /*36f0*/  FENCE.VIEW.ASYNC.S ;  /* 0x00000000000073c6 */ /* 0x004ea40000000000 */
[----:B--2---:R2:W-:Y:S01]  /*3700*/  SYNCS.ARRIVE.TRANS64.RED.A1T0 RZ, [R3+URZ], RZ ;  /* 0x000000ff03ff79a7 */ /* 0x0045e200081004ff */
[----:B------:R2:W3:Y:S01]  /*3710*/  @P0 SYNCS.PHASECHK.TRANS64.TRYWAIT P2, [UR6], R2 ;  /* 0x00000002ff0005a7 */ /* 0x0004e20008041106 */
[----:B-1----:R-:W-:Y:S01]  /*3720*/  LOP3.LUT P1, RZ, R6, 0x1, RZ, 0xc0, !PT ;  /* 0x0000000106ff7812 */ /* 0x002fe2000782c0ff */
[----:B------:R-:W1:Y:S02]  /*3730*/  SYNCS.PHASECHK.TRANS64.TRYWAIT P0, [UR7+0xb0], R0 ;  /* 0x0000b000ff0075a7 */ /* 0x000e640008001107 */
[----:B-123--:R-:W-:Y:S10]  /*3740*/  @!P0 BRA `(.L_x_57) ;  /* 0x000000a400e48947 */ /* 0x00eff40003800000 */
.L_x_183:
[----:B------:R-:W-:Y:S01]  /*3750*/  IADD3 R10, PT, PT, R10, 0x1, RZ ;  /* 0x000000010a0a7810 */ /* 0x000fe20007ffe0ff */
[----:B------:R-:W-:Y:S06]  /*3760*/  BRA.U !UP3, `(.L_x_58) ;  /* 0x000000010bc07547 */ /* 0x000fec000b800000 */
[----:B------:R-:W-:Y:S01]  /*3770*/  UPLOP3.LUT UP4, UPT, UPT, UPT, UPT, 0x40, 0x4 ;  /* 0x000000000004789c */ /* 0x000fe20003f8e870 */
[----:B------:R-:W-:Y:S01]  /*3780*/  UMOV UR13, UR9 ;  /* 0x00000009000d7c82 */ /* 0x000fe20008000000 */
[----:B------:R-:W-:Y:S01]  /*3790*/  UMOV UR12, UR4 ;  /* 0x00000004000c7c82 */ /* 0x000fe20008000000 */
[----:B------:R-:W-:-:S08]  /*37a0*/  UMOV UR17, UR14 ;  /* 0x0000000e00117c82 */ /* 0x000fd00008000000 */
.L_x_61:
[----:B------:R-:W-:Y:S02]  /*37b0*/  UIADD3 UR13, UPT, UPT, UR13, 0x1, URZ ;  /* 0x000000010d0d7890 */ /* 0x000fe4000fffe0ff */
[----:B--2---:R-:W-:Y:S02]  /*37c0*/  ULEA UR6, UR17, UR5, 0x3 ;  /* 0x0000000511067291 */ /* 0x004fe4000f8e18ff */
[----:B------:R-:W-:Y:S01]  /*37d0*/  UISETP.NE.AND UP0, UPT, UR13, URZ, UPT ;  /* 0x000000ff0d00728c */ /* 0x000fe2000bf05270 */
[----:B---3--:R-:W-:Y:S10]  /*37e0*/  @P2 BRA `(.L_x_59) ;  /* 0x00000000000c2947 */ /* 0x008ff40003800000 */
[----:B-1----:R-:W-:Y:S04]  /*37f0*/  SHF.L.U32 R3, R8, 0x1f, RZ ;  /* 0x0000001f08037819 */ /* 0x002fe800000006ff */
[----:B------:R-:W1:Y:S02]  /*3800*/  SYNCS.PHASECHK.TRANS64.TRYWAIT P0, [UR6], R3 ;  /* 0x00000003ff0075a7 */ /* 0x000e640008001106 */
[----:B-1----:R-:W-:Y:S05]  /*3810*/  @!P0 BRA `(.L_x_60) ;  /* 0x000000a400c88947 */ /* 0x002fea0003800000 */
.L_x_59:
[----:B------:R-:W-:Y:S01]  /*3820*/  UISETP.NE.AND UP1, UPT, UR12, 0x1, UPT ;  /* 0x000000010c00788c */ /* 0x000fe2000bf25270 */
[----:B------:R-:W-:Y:S01]  /*3830*/  PLOP3.LUT P2, PT, PT, PT, PT, 0x80, 0x8 ;  /* 0x000000000008781c */ /* 0x000fe20003f4f070 */
[----:B------:R-:W-:Y:S02]  /*3840*/  UIADD3 UR14, UPT, UPT, UR17, 0x1, URZ ;  /* 0x00000001110e7890 */ /* 0x000fe4000fffe0ff */
[----:B------:R-:W-:Y:S02]  /*3850*/  ULEA UR28, UR17, UR11, 0xb ;  /* 0x0000000b111c7291 */ /* 0x000fe4000f8e58ff */
[----:B------:R-:W-:Y:S01]  /*3860*/  UISETP.NE.AND UP2, UPT, UR14, 0x3, UPT ;  /* 0x000000030e00788c */ /* 0x000fe2000bf45270 */
[----:B------:R-:W-:Y:S01]  /*3870*/  PLOP3.LUT P0, PT, PT, PT, UP1, 0x80, 0x8 ;  /* 0x000000000008781c */ /* 0x000fe20003f0f018 */
[----:B------:R-:W-:Y:S02]  /*3880*/  UIADD3 UR40, UPT, UPT, UR28, 0x40, URZ ;  /* 0x000000401c287890 */ /* 0x000fe4000fffe0ff */
[----:B------:R-:W-:Y:S02]  /*3890*/  USEL UR27, URZ, 0x1, UP2 ;  /* 0x00000001ff1b7887 */ /* 0x000fe40009000000 */
[----:B------:R-:W-:Y:S02]  /*38a0*/  USEL UR14, UR14, URZ, UP2 ;  /* 0x000000ff0e0e7287 */ /* 0x000fe40009000000 */
[----:B------:R-:W-:Y:S02]  /*38b0*/  UIADD3 UR36, UPT, UPT, UR28, 0x80, URZ ;  /* 0x000000801c247890 */ /* 0x000fe4000fffe0ff */
[----:B------:R-:W-:Y:S01]  /*38c0*/  @UP1 ULEA UR26, UR14, UR5, 0x3 ;  /* 0x000000050e1a1291 */ /* 0x000fe2000f8e18ff */
[----:B------:R-:W-:Y:S01]  /*38d0*/  LOP3.LUT R8, R8, UR27, RZ, 0x3c, !PT ;  /* 0x0000001b08087c12 */ /* 0x000fe2000f8e3cff */
[----:B------:R-:W-:Y:S02]  /*38e0*/  UIADD3 UR32, UPT, UPT, UR28, 0xc0, URZ ;  /* 0x000000c01c207890 */ /* 0x000fe4000fffe0ff */
[----:B------:R-:W-:Y:S01]  /*38f0*/  UIADD3 UR6, UPT, UPT, UR6, 0x18, URZ ;  /* 0x0000001806067890 */ /* 0x000fe2000fffe0ff */
[----:B-1----:R-:W-:Y:S01]  /*3900*/  @P0 SHF.L.U32 R0, R8, 0x1f, RZ ;  /* 0x0000001f08000819 */ /* 0x002fe200000006ff */
[----:B------:R-:W-:Y:S01]  /*3910*/  UIADD3 UR12, UPT, UPT, UR12, -0x1, URZ ;  /* 0xffffffff0c0c7890 */ /* 0x000fe2000fffe0ff */
[----:B------:R-:W-:Y:S02]  /*3920*/  UMOV UR29, 0x20004020 ;  /* 0x20004020001d7882 */ /* 0x000fe40000000000 */
[----:B------:R2:W3:Y:S01]  /*3930*/  @P0 SYNCS.PHASECHK.TRANS64.TRYWAIT P2, [UR26], R0 ;  /* 0x00000000ff0005a7 */ /* 0x0004e2000804111a */
[----:B------:R-:W-:Y:S01]  /*3940*/  ULEA UR26, UR17, UR10, 0xa ;  /* 0x0000000a111a7291 */ /* 0x000fe2000f8e50ff */
[----:B------:R-:W-:Y:S01]  /*3950*/  UMOV UR27, 0x40004040 ;  /* 0x40004040001b7882 */ /* 0x000fe20000000000 */
[----:B------:R-:W-:Y:S02]  /*3960*/  UMOV UR41, 0x20004020 ;  /* 0x2000402000297882 */ /* 0x000fe40000000000 */
[----:B------:R-:W-:Y:S02]  /*3970*/  UIADD3 UR38, UPT, UPT, UR26, 0x2, URZ ;  /* 0x000000021a267890 */ /* 0x000fe4000fffe0ff */
[----:B------:R-:W-:Y:S02]  /*3980*/  UIADD3 UR34, UPT, UPT, UR26, 0x4, URZ ;  /* 0x000000041a227890 */ /* 0x000fe4000fffe0ff */
[----:B------:R-:W-:Y:S01]  /*3990*/  UIADD3 UR30, UPT, UPT, UR26, 0x6, URZ ;  /* 0x000000061a1e7890 */ /* 0x000fe2000fffe0ff */
[----:B------:R2:W-:Y:S01]  /*39a0*/  UTCHMMA gdesc[UR26], gdesc[UR28], tmem[UR8], tmem[UR24], idesc[UR25], UP4 ;  /* 0x00ff181c1a0075ea */ /* 0x0005e2000a000008 */
[----:B------:R-:W-:Y:S01]  /*39b0*/  UPLOP3.LUT UP4, UPT, UPT, UPT, UPT, 0x80, 0x8 ;  /* 0x000000000008789c */ /* 0x000fe20003f8f070 */
[----:B------:R-:W-:Y:S01]  /*39c0*/  UMOV UR39, 0x40004040 ;  /* 0x4000404000277882 */ /* 0x000fe20000000000 */
[----:B------:R-:W-:Y:S01]  /*39d0*/  UMOV UR37, 0x20004020 ;  /* 0x2000402000257882 */ /* 0x000fe20000000000 */
[----:B------:R2:W-:Y:S01]  /*39e0*/  UTCHMMA gdesc[UR38], gdesc[UR40], tmem[UR8], tmem[UR22], idesc[UR23], UPT ;  /* 0x00ff1628260075ea */ /* 0x0005e2000b800008 */
[----:B------:R-:W-:Y:S01]  /*39f0*/  UMOV UR35, 0x40004040 ;  /* 0x4000404000237882 */ /* 0x000fe20000000000 */
[----:B------:R-:W-:Y:S01]  /*3a00*/  UMOV UR33, 0x20004020 ;  /* 0x2000402000217882 */ /* 0x000fe20000000000 */
[----:B------:R-:W-:Y:S01]  /*3a10*/  UMOV UR31, 0x40004040 ;  /* 0x40004040001f7882 */ /* 0x000fe20000000000 */
[----:B------:R2:W-:Y:S01]  /*3a20*/  UTCHMMA gdesc[UR34], gdesc[UR36], tmem[UR8], tmem[UR20], idesc[UR21], UPT ;  /* 0x00ff1424220075ea */ /* 0x0005e2000b800008 */
[----:B------:R2:W-:Y:S01]  /*3a30*/  UTCHMMA gdesc[UR30], gdesc[UR32], tmem[UR8], tmem[UR18], idesc[UR19], UPT ;  /* 0x00ff12201e0075ea */ /* 0x0005e2000b800008 */
[----:B------:R2:W-:Y:S01]  /*3a40*/  UTCBAR [UR6], URZ ;  /* 0x000000ff060073e9 */ /* 0x0005e200080000ff */
[----:B------:R-:W-:Y:S01]  /*3a50*/  UMOV UR17, UR14 ;  /* 0x0000000e00117c82 */ /* 0x000fe20008000000 */
[----:B------:R-:W-:Y:S05]  /*3a60*/  BRA.U UP0, `(.L_x_61) ;  /* 0xfffffffd00507547 */ /* 0x000fea000b83ffff */
.L_x_58:
[----:B------:R-:W-:Y:S01]  /*3a70*/  UIADD3 UR15, UPT, UPT, UR15, 0x1, URZ ;  /* 0x000000010f0f7890 */ /* 0x000fe2000fffe0ff */
[C---:B------:R-:W-:Y:S01]  /*3a80*/  ISETP.NE.AND P0, PT, R10.reuse, 0x2, PT ;  /* 0x000000020a00780c */ /* 0x040fe20003f05270 */
[----:B------:R-:W-:Y:S02]  /*3a90*/  UIADD3 UR7, UPT, UPT, UR7, 0xa0, URZ ;  /* 0x000000a007077890 */ /* 0x000fe4000fffe0ff */
[----:B------:R-:W-:Y:S01]  /*3aa0*/  UISETP.NE.AND UP0, UPT, UR15, 0x2, UPT ;  /* 0x000000020f00788c */ /* 0x000fe2000bf05270 */
[----:B-12---:R-:W-:Y:S02]  /*3ab0*/  SEL R0, RZ, 0x1, P0 ;  /* 0x00000001ff007807 */ /* 0x006fe40000000000 */
[----:B------:R-:W-:Y:S01]  /*3ac0*/  SEL R10, R10, RZ, P0 ;  /* 0x000000ff0a0a7207 */ /* 0x000fe20000000000 */
[----:B------:R-:W-:Y:S01]  /*3ad0*/  USEL UR6, URZ, 0x1, UP0 ;  /* 0x00000001ff067887 */ /* 0x000fe20008000000 */
[----:B------:R-:W-:Y:S01]  /*3ae0*/  LOP3.LUT R9, R9, R0, RZ, 0x3c, !PT ;  /* 0x0000000009097212 */ /* 0x000fe200078e3cff */
[----:B------:R-:W-:Y:S01]  /*3af0*/  USEL UR15, UR15, URZ, UP0 ;  /* 0x000000ff0f0f7287 */ /* 0x000fe20008000000 */
[----:B------:R1:W-:Y:S03]  /*3b00*/  UTCBAR [UR7], URZ ;  /* 0x000000ff070073e9 */ /* 0x0003e600080000ff */
[----:B------:R-:W-:Y:S01]  /*3b10*/  LOP3.LUT R11, R11, UR6, RZ, 0x3c, !PT ;  /* 0x000000060b0b7c12 */ /* 0x000fe2000f8e3cff */
[----:B------:R-:W-:Y:S07]  /*3b20*/  @P1 BRA `(.L_x_62) ;  /* 0xfffffff800a01947 */ /* 0x000fee000383ffff */
[----:B------:R-:W2:Y:S01]  /*3b30*/  S2UR UR4, SR_CgaCtaId ;  /* 0x00000000000479c3 */ /* 0x000ea20000008800 */
[----:B------:R-:W-:Y:S01]  /*3b40*/  ELECT P0, URZ, PT ;  /* 0x0000000000ff782f */ /* 0x000fe20003800000 */
[----:B------:R-:W-:Y:S01]  /*3b50*/  IMAD.MOV.U32 R0, RZ, RZ, 0x1 ;  /* 0x00000001ff007424 */ /* 0x000fe200078e00ff */
[----:B------:R-:W-:Y:S01]  /*3b60*/  UIADD3 UR5, UPT, UPT, UR5, 0xb0, URZ ;  /* 0x000000b005057890 */ /* 0x000fe2000fffe0ff */
[----:B------:R-:W-:Y:S01]  /*3b70*/  SHF.L.U32 R3, R11, 0x1f, RZ ;  /* 0x0000001f0b037819 */ /* 0x000fe200000006ff */
[----:B------:R-:W-:-:S03]  /*3b80*/  UMOV UR6, 0x40 ;  /* 0x0000004000067882 */ /* 0x000fc60000000000 */
[----:B------:R-:W-:Y:S01]  /*3b90*/  UVIRTCOUNT.DEALLOC.SMPOOL 0x80 ;  /* 0x000000800000784c */ /* 0x000fe20000000000 */
[----:B--2---:R-:W-:Y:S02]  /*3ba0*/  ULEA UR4, UR4, UR6, 0x18 ;  /* 0x0000000604047291 */ /* 0x004fe4000f8ec0ff */
[----:B------:R-:W-:-:S07]  /*3bb0*/  ULEA UR6, UR15, UR5, 0x3 ;  /* 0x000000050f067291 */ /* 0x000fce000f8e18ff */
[----:B------:R2:W-:Y:S02]  /*3bc0*/  @P0 STS.U8 [UR4+0x1c], R0 ;  /* 0x00001c00ff000988 */ /* 0x0005e40008000004 */
[----:B------:R-:W4:Y:S02]  /*3bd0*/  SYNCS.PHASECHK.TRANS64.TRYWAIT P0, [UR6], R3 ;  /* 0x00000003ff0075a7 */ /* 0x000f240008001106 */
[----:B--2-4-:R-:W-:Y:S05]  /*3be0*/  @!P0 BRA `(.L_x_63) ;  /* 0x000000a000ec8947 */ /* 0x014fea0003800000 */
.L_x_186:
[----:B-1----:R-:W-:-:S04]  /*3bf0*/  UIADD3 UR7, UPT, UPT, UR15, 0x1, URZ ;  /* 0x000000010f077890 */ /* 0x002fc8000fffe0ff */
[----:B------:R-:W-:-:S04]  /*3c00*/  UISETP.NE.AND UP0, UPT, UR7, 0x2, UPT ;  /* 0x000000020700788c */ /* 0x000fc8000bf05270 */
[----:B------:R-:W-:Y:S02]  /*3c10*/  USEL UR6, URZ, 0x1, UP0 ;  /* 0x00000001ff067887 */ /* 0x000fe40008000000 */
[----:B------:R-:W-:-:S04]  /*3c20*/  USEL UR7, UR7, URZ, UP0 ;  /* 0x000000ff07077287 */ /* 0x000fc80008000000 */
[----:B------:R-:W-:Y:S01]  /*3c30*/  ULEA UR7, UR7, UR5, 0x3 ;  /* 0x0000000507077291 */ /* 0x000fe2000f8e18ff */
[----:B--2---:R-:W-:-:S04]  /*3c40*/  LOP3.LUT R3, R11, UR6, RZ, 0x3c, !PT ;  /* 0x000000060b037c12 */ /* 0x004fc8000f8e3cff */
[----:B------:R-:W-:-:S04]  /*3c50*/  SHF.L.U32 R3, R3, 0x1f, RZ ;  /* 0x0000001f03037819 */ /* 0x000fc800000006ff */
[----:B------:R-:W1:Y:S02]  /*3c60*/  SYNCS.PHASECHK.TRANS64.TRYWAIT P0, [UR7], R3 ;  /* 0x00000003ff0075a7 */ /* 0x000e640008001107 */
[----:B-1----:R-:W-:Y:S05]  /*3c70*/  @!P0 BRA `(.L_x_64) ;  /* 0x000000a000e08947 */ /* 0x002fea0003800000 */
.L_x_188:
[----:B------:R-:W-:Y:S01]  /*3c80*/  NOP ;  /* 0x0000000000007918 */ /* 0x000fe20000000000 */
[----:B-1----:R-:W1:Y:S01]  /*3c90*/  LDS R0, [UR4+0x14] ;  /* 0x00001404ff007984 */ /* 0x002e620008000800 */
[----:B------:R-:W-:Y:S01]  /*3ca0*/  ULOP3.LUT UR6, UR16, 0xffff, URZ, 0xc0, !UPT ;  /* 0x0000ffff10067892 */ /* 0x000fe2000f8ec0ff */
[----:B------:R-:W-:Y:S01]  /*3cb0*/  UMOV UR8, 0xffff ;  /* 0x0000ffff00087882 */ /* 0x000fe20000000000 */
[----:B------:R-:W-:Y:S02]  /*3cc0*/  UMOV UR5, 0x1 ;  /* 0x0000000100057882 */ /* 0x000fe40000000000 */
[----:B------:R-:W-:-:S04]  /*3cd0*/  USHF.R.U32.HI UR6, URZ, 0x5, UR6 ;  /* 0x00000005ff067899 */ /* 0x000fc80008011606 */
[----:B------:R-:W-:Y:S02]  /*3ce0*/  USHF.L.U32 UR8, UR8, UR6, URZ ;  /* 0x0000000608087299 */ /* 0x000fe400080006ff */
[----:B------:R-:W-:-:S04]  /*3cf0*/  USHF.L.U32 UR5, UR5, UR6, URZ ;  /* 0x0000000605057299 */ /* 0x000fc800080006ff */
[----:B-1----:R-:W-:-:S04]  /*3d00*/  LOP3.LUT R0, R0, UR8, RZ, 0xc0, !PT ;  /* 0x0000000800007c12 */ /* 0x002fc8000f8ec0ff */
[----:B------:R-:W-:-:S13]  /*3d10*/  ISETP.NE.AND P0, PT, R0, UR8, PT ;  /* 0x0000000800007c0c */ /* 0x000fda000bf05270 */
[----:B------:R-:W-:Y:S05]  /*3d20*/  @P0 BRA `(.L_x_65) ;  /* 0x0000000000580947 */ /* 0x000fea0003800000 */
[----:B------:R-:W1:Y:S02]  /*3d30*/  LDS R0, [UR4+0x18] ;  /* 0x00001804ff007984 */ /* 0x000e640008000800 */
[----:B-1----:R-:W-:-:S04]  /*3d40*/  LOP3.LUT R0, R0, UR5, RZ, 0xc0, !PT ;  /* 0x0000000500007c12 */ /* 0x002fc8000f8ec0ff */
[----:B------:R-:W-:-:S13]  /*3d50*/  ISETP.NE.AND P0, PT, R0, UR5, PT ;  /* 0x0000000500007c0c */ /* 0x000fda000bf05270 */
[----:B------:R-:W-:Y:S05]  /*3d60*/  @P0 BRA `(.L_x_66) ;  /* 0x00000000003c0947 */ /* 0x000fea0003800000 */
[----:B------:R-:W1:Y:S01]  /*3d70*/  S2R R2, SR_LANEID ;  /* 0x0000000000027919 */ /* 0x000e620000000000 */
[----:B------:R-:W-:Y:S01]  /*3d80*/  ULOP3.LUT UR8, URZ, UR8, URZ, 0x33, !UPT ;  /* 0x00000008ff087292 */ /* 0x000fe2000f8e33ff */
[----:B------:R-:W-:Y:S01]  /*3d90*/  LOP3.LUT R4, RZ, UR5, RZ, 0x33, !PT ;  /* 0x00000005ff047c12 */ /* 0x000fe2000f8e33ff */
[----:B------:R-:W-:Y:S02]  /*3da0*/  VOTEU.ANY UR7, UPT, PT ;  /* 0x0000000000077886 */ /* 0x000fe400038e0100 */
[----:B------:R-:W-:Y:S01]  /*3db0*/  UFLO.U32 UR7, UR7 ;  /* 0x00000007000772bd */ /* 0x000fe200080e0000 */
[----:B------:R-:W2:Y:S01]  /*3dc0*/  REDUX UR5, R4 ;  /* 0x00000000040573c4 */ /* 0x000ea20000000000 */
[----:B------:R-:W-:-:S06]  /*3dd0*/  IMAD.U32 R0, RZ, RZ, UR8 ;  /* 0x00000008ff007e24 */ /* 0x000fcc000f8e00ff */
[----:B------:R4:W-:Y:S01]  /*3de0*/  UTCATOMSWS.AND URZ, UR8 ;  /* 0x0000000800ff79e3 */ /* 0x0009e20008000000 */
[----:B------:R-:W3:Y:S01]  /*3df0*/  REDUX UR6, R0 ;  /* 0x00000000000673c4 */ /* 0x000ee20000000000 */
[----:B-1----:R-:W-:Y:S01]  /*3e00*/  ISETP.EQ.U32.AND P0, PT, R2, UR7, PT ;  /* 0x0000000702007c0c */ /* 0x002fe2000bf02070 */
[----:B--2---:R-:W-:Y:S01]  /*3e10*/  IMAD.U32 R2, RZ, RZ, UR5 ;  /* 0x00000005ff027e24 */ /* 0x004fe2000f8e00ff */
[----:B---3--:R-:W-:-:S11]  /*3e20*/  MOV R3, UR6 ;  /* 0x0000000600037c02 */ /* 0x008fd60008000f00 */
[----:B------:R4:W-:Y:S04]  /*3e30*/  @P0 ATOMS.AND RZ, [UR4+0x14], R3 ;  /* 0x00001403ffff098c */ /* 0x0009e8000a800004 */
[----:B------:R4:W-:Y:S01]  /*3e40*/  @P0 ATOMS.AND RZ, [UR4+0x18], R2 ;  /* 0x00001802ffff098c */ /* 0x0009e2000a800004 */
[----:B------:R-:W-:Y:S05]  /*3e50*/  BRA `(.L_x_67) ;  /* 0x0000000000147947 */ /* 0x000fea0003800000 */
.L_x_66:
[----:B------:R-:W-:Y:S02]  /*3e60*/  MOV R2, 0x3e80 ;  /* 0x00003e8000027802 */ /* 0x000fe40000000f00 */
[----:B---3-5:R-:W-:Y:S05]  /*3e70*/  CALL.REL.NOINC `($__internal_0_$__cuda_sm10x_tcgen05_guardrail_trap_col_being_dealloced_not_returned_by_alloc) ;  /* 0x000000a800787944 */ /* 0x028fea0003c00000 */
[----:B------:R-:W-:Y:S05]  /*3e80*/  BRA `(.L_x_67) ;  /* 0x0000000000087947 */ /* 0x000fea0003800000 */
.L_x_65:
[----:B------:R-:W-:Y:S02]  /*3e90*/  MOV R2, 0x3eb0 ;  /* 0x00003eb000027802 */ /* 0x000fe40000000f00 */
[----:B---3-5:R-:W-:Y:S05]  /*3ea0*/  CALL.REL.NOINC `($__internal_2_$__cuda_sm10x_tcgen05_guardrail_trap_unallocated_columns_being_dealloced) ;  /* 0x000000a800847944 */ /* 0x028fea0003c00000 */
.L_x_67:
[----:B------:R-:W-:Y:S01]  /*3eb0*/  NOP ;  /* 0x0000000000007918 */ /* 0x000fe20000000000 */
[----:B----4-:R-:W-:Y:S05]  /*3ec0*/  EXIT ;  /* 0x000000000000794d */ /* 0x010fea0003800000 */
.L_x_51:
[----:B------:R-:W-:-:S09]  /*3ed0*/  UISETP.NE.OR UP2, UPT, UR8, 0x3, !UP2 ;  /* 0x000000030800788c */ /* 0x000fd2000d745670 */
[----:B------:R-:W-:Y:S05]  /*3ee0*/  BRA.U UP2, `(.L_x_68) ;  /* 0x0000001502a07547 */ /* 0x000fea000b800000 */
[----:B------:R-:W1:Y:S01]  /*3ef0*/  LDC R0, c[0x0][0xb30] ;  /* 0x0002cc00ff007b82 */ /* 0x000e620000000800 */
[----:B------:R-:W2:Y:S01]  /*3f00*/  LDCU.64 UR8, c[0x0][0x888] ;  /* 0x00011100ff0877ac */ /* 0x000ea20008000a00 */
[----:B------:R-:W-:Y:S02]  /*3f10*/  HFMA2 R29, -RZ, RZ, 0, 0 ;  /* 0x00000000ff1d7431 */ /* 0x000fe400000001ff */
[----:B------:R-:W-:Y:S01]  /*3f20*/  IMAD.MOV.U32 R30, RZ, RZ, RZ ;  /* 0x000000ffff1e7224 */ /* 0x000fe200078e00ff */
[----:B------:R-:W4:Y:S01]  /*3f30*/  LDCU.64 UR4, c[0x0][0x890] ;  /* 0x00011200ff0477ac */ /* 0x000f220008000a00 */
[----:B------:R-:W-:Y:S02]  /*3f40*/  IMAD.MOV.U32 R23, RZ, RZ, 0x4000 ;  /* 0x00004000ff177424 */ /* 0x000fe400078e00ff */
[----:B------:R-:W3:Y:S01]  /*3f50*/  LDC R19, c[0x0][0x370] ;  /* 0x0000dc00ff137b82 */ /* 0x000ee20000000800 */
[----:B------:R-:W-:Y:S01]  /*3f60*/  UMOV UR7, 0x400 ;  /* 0x0000040000077882 */ /* 0x000fe20000000000 */
[----:B------:R-:W-:-:S02]  /*3f70*/  UPLOP3.LUT UP1, UPT, UPT, UPT, UPT, 0x40, 0x4 ;  /* 0x000000000004789c */ /* 0x000fc40003f2e870 */
[----:B------:R-:W-:-:S04]  /*3f80*/  ULEA UR7, UR37, UR7, 0x18 ;  /* 0x0000000725077291 */ /* 0x000fc8000f8ec0ff */
[----:B------:R-:W3:Y:S01]  /*3f90*/  LDC R2, c[0x0][0xb0c] ;  /* 0x0002c300ff027b82 */ /* 0x000ee20000000800 */
[----:B------:R-:W-:Y:S02]  /*3fa0*/  UIADD3 UR41, UPT, UPT, UR7, 0x30, URZ ;  /* 0x0000003007297890 */ /* 0x000fe4000fffe0ff */
[----:B--2---:R-:W-:Y:S02]  /*3fb0*/  UISETP.NE.U32.AND UP2, UPT, UR8, URZ, UPT ;  /* 0x000000ff0800728c */ /* 0x004fe4000bf45070 */
[----:B------:R-:W-:Y:S02]  /*3fc0*/  UIADD3 UR33, UPT, UPT, UR7, 0x38, URZ ;  /* 0x0000003807217890 */ /* 0x000fe4000fffe0ff */
[----:B----4-:R-:W-:Y:S01]  /*3fd0*/  UISETP.NE.U32.AND UP3, UPT, UR4, URZ, UPT ;  /* 0x000000ff0400728c */ /* 0x010fe2000bf65070 */
[----:B------:R-:W2:Y:S01]  /*3fe0*/  LDC R18, c[0x0][0xb20] ;  /* 0x0002c800ff127b82 */ /* 0x000ea20000000800 */
[----:B-1----:R-:W-:Y:S01]  /*3ff0*/  ISETP.NE.AND P1, PT, R0, 0x1, PT ;  /* 0x000000010000780c */ /* 0x002fe20003f25270 */
[----:B------:R-:W-:-:S02]  /*4000*/  UISETP.NE.AND.EX UP2, UPT, UR9, URZ, UPT, UP2 ;  /* 0x000000ff0900728c */ /* 0x000fc4000bf45320 */
[----:B------:R-:W-:Y:S02]  /*4010*/  UIADD3 UR25, UPT, UPT, UR7, 0x40, URZ ;  /* 0x0000004007197890 */ /* 0x000fe4000fffe0ff */
[----:B------:R-:W-:Y:S02]  /*4020*/  UIADD3 UR17, UPT, UPT, UR7, 0x48, URZ ;  /* 0x0000004807117890 */ /* 0x000fe4000fffe0ff */
[----:B------:R-:W1:Y:S01]  /*4030*/  LDC.64 R32, c[0x0][0x348] ;  /* 0x0000d200ff207b82 */ /* 0x000e620000000a00 */
[----:B------:R-:W-:-:S07]  /*4040*/  UISETP.NE.AND.EX UP3, UPT, UR5, URZ, UPT, UP3 ;  /* 0x000000ff0500728c */ /* 0x000fce000bf65330 */
[----:B------:R-:W4:Y:S08]  /*4050*/  LDC.64 R16, c[0x0][0xb10] ;  /* 0x0002c400ff107b82 */ /* 0x000f300000000a00 */
[----:B------:R-:W1:Y:S08]  /*4060*/  LDC.64 R6, c[0x0][0xb18] ;  /* 0x0002c600ff067b82 */ /* 0x000e700000000a00 */
[----:B------:R-:W1:Y:S08]  /*4070*/  LDC.64 R4, c[0x0][0xb28] ;  /* 0x0002ca00ff047b82 */ /* 0x000e700000000a00 */
[----:B--23--:R-:W1:Y:S02]  /*4080*/  LDC R22, c[0x0][0x374] ;  /* 0x0000dd00ff167b82 */ /* 0x00ce640000000800 */
.L_x_83:
[C---:B------:R-:W-:Y:S02]  /*4090*/  LEA R0, R30.reuse, UR7, 0x3 ;  /* 0x000000071e007c11 */ /* 0x040fe4000f8e18ff */
[----:B------:R-:W-:Y:S02]  /*40a0*/  SHF.L.U32 R3, R29, 0x1f, RZ ;  /* 0x0000001f1d037819 */ /* 0x000fe400000006ff */
[----:B------:R-:W-:Y:S02]  /*40b0*/  LEA R24, R30, UR7, 0x4 ;  /* 0x000000071e187c11 */ /* 0x000fe4000f8e20ff */
[----:B--2---:R-:W2:Y:S02]  /*40c0*/  SYNCS.PHASECHK.TRANS64.TRYWAIT P0, [R0+URZ+0x80], R3 ;  /* 0x00008003000075a7 */ /* 0x004ea400080011ff */
[----:B--2---:R-:W-:Y:S05]  /*40d0*/  @!P0 BRA `(.L_x_69) ;  /* 0x0000009c00e08947 */ /* 0x004fea0003800000 */
.L_x_189:
[----:B------:R-:W-:Y:S01]  /*40e0*/  ISETP.GE.AND P0, PT, R40, 0x1, PT ;  /* 0x000000012800780c */ /* 0x000fe20003f06270 */
[----:B------:R-:W3:Y:S01]  /*40f0*/  LDS.128 R24, [R24+0xf0] ;  /* 0x0000f00018187984 */ /* 0x000ee20000000c00 */
[----:B--2---:R-:W-:Y:S01]  /*4100*/  VIADD R0, R0, 0x90 ;  /* 0x0000009000007836 */ /* 0x004fe20000000000 */
[----:B------:R-:W-:Y:S01]  /*4110*/  @!PT LDS RZ, [RZ] ;  /* 0x00000000fffff984 */ /* 0x000fe20000000800 */
[----:B------:R-:W-:Y:S01]  /*4120*/  @!PT LDS RZ, [RZ] ;  /* 0x00000000fffff984 */ /* 0x000fe20000000800 */
[----:B------:R-:W-:Y:S01]  /*4130*/  @!PT LDS RZ, [RZ] ;  /* 0x00000000fffff984 */ /* 0x000fe20000000800 */
[----:B------:R-:W-:Y:S01]  /*4140*/  @!PT LDS RZ, [RZ] ;  /* 0x00000000fffff984 */ /* 0x000fe20000000800 */
[----:B------:R2:W-:Y:S06]  /*4150*/  MEMBAR.ALL.CTA ;  /* 0x0000000000007992 */ /* 0x0005ec0000008000 */
[----:B--2---:R-:W2:Y:S01]  /*4160*/  FENCE.VIEW.ASYNC.S ;  /* 0x00000000000073c6 */ /* 0x004ea20000000000 */
[----:B------:R-:W-:Y:S04]  /*4170*/  PRMT R0, RZ, 0x654, R0 ;  /* 0x00000654ff007816 */ /* 0x000fe80000000000 */
[----:B--2---:R2:W-:Y:S01]  /*4180*/  SYNCS.ARRIVE.TRANS64.RED.A1T0 RZ, [R0+URZ], RZ ;  /* 0x000000ff00ff79a7 */ /* 0x0045e200081004ff */
[----:B---3--:R-:W-:Y:S11]  /*4190*/  LOP3.LUT P3, RZ, R26, 0x1, RZ, 0xc0, !PT ;  /* 0x000000011aff7812 */ /* 0x008ff6000786c0ff */
[----:B------:R-:W-:Y:S02]  /*41a0*/  @!UPT UIADD3 URZ, UPT, UPT, URZ, URZ, URZ ;  /* 0x000000fffffff290 */ /* 0x000fe4000fffe0ff */
[----:B------:R-:W-:Y:S02]  /*41b0*/  @P3 MOV R13, R24 ;  /* 0x00000018000d3202 */ /* 0x000fe40000000f00 */
[----:B------:R-:W-:Y:S01]  /*41c0*/  @P3 LOP3.LUT R8, R25, 0xffff, RZ, 0xc0, !PT ;  /* 0x0000ffff19083812 */ /* 0x000fe200078ec0ff */
[----:B--2---:R-:W-:Y:S06]  /*41d0*/  @!P0 BRA `(.L_x_70) ;  /* 0x0000000000a48947 */ /* 0x004fec0003800000 */
[----:B-1----:R-:W-:Y:S01]  /*41e0*/  IMAD.HI.U32 R31, R22, R7, RZ ;  /* 0x00000007161f7227 */ /* 0x002fe200078e00ff */
[----:B------:R-:W-:Y:S02]  /*41f0*/  ISETP.NE.AND P0, PT, R6, 0x1, PT ;  /* 0x000000010600780c */ /* 0x000fe40003f05270 */
[----:B------:R-:W-:Y:S01]  /*4200*/  ISETP.NE.AND P2, PT, R40, 0x1, PT ;  /* 0x000000012800780c */ /* 0x000fe20003f45270 */
[----:B----4-:R-:W-:Y:S01]  /*4210*/  IMAD.HI.U32 R34, R19, R16, RZ ;  /* 0x0000001013227227 */ /* 0x010fe200078e00ff */
[----:B------:R-:W-:Y:S02]  /*4220*/  SHF.R.U32.HI R31, RZ, R18, R31 ;  /* 0x00000012ff1f7219 */ /* 0x000fe4000001161f */
[----:B------:R-:W-:Y:S01]  /*4230*/  ISETP.NE.AND P4, PT, R2, 0x1, PT ;  /* 0x000000010200780c */ /* 0x000fe20003f85270 */
[----:B------:R-:W-:Y:S01]  /*4240*/  IMAD.HI.U32 R36, R13, R16, RZ ;  /* 0x000000100d247227 */ /* 0x000fe200078e00ff */
[----:B------:R-:W-:Y:S02]  /*4250*/  SHF.R.U32.HI R34, RZ, R17, R34 ;  /* 0x00000011ff227219 */ /* 0x000fe40000011622 */
[----:B------:R-:W-:Y:S01]  /*4260*/  SEL R3, R22, R31, !P0 ;  /* 0x0000001f16037207 */ /* 0x000fe20004000000 */
[C---:B------:R-:W-:Y:S01]  /*4270*/  IMAD.HI.U32 R31, R8.reuse, R7, RZ ;  /* 0x00000007081f7227 */ /* 0x040fe200078e00ff */
[----:B------:R-:W-:Y:S02]  /*4280*/  SEL R11, R19, R34, !P4 ;  /* 0x00000022130b7207 */ /* 0x000fe40006000000 */
[----:B------:R-:W-:Y:S01]  /*4290*/  SHF.R.U32.HI R36, RZ, R17, R36 ;  /* 0x00000011ff247219 */ /* 0x000fe20000011624 */
[----:B------:R-:W-:Y:S01]  /*42a0*/  IMAD.HI.U32 R38, R3, R4, RZ ;  /* 0x0000000403267227 */ /* 0x000fe200078e00ff */
[----:B------:R-:W-:Y:S03]  /*42b0*/  SHF.R.U32.HI R31, RZ, R18, R31 ;  /* 0x00000012ff1f7219 */ /* 0x000fe6000001161f */
[----:B------:R-:W-:Y:S01]  /*42c0*/  IMAD.HI.U32 R34, R11, R4, RZ ;  /* 0x000000040b227227 */ /* 0x000fe200078e00ff */
[----:B------:R-:W-:Y:S02]  /*42d0*/  @P2 SHF.R.U32.HI R3, RZ, R5, R38 ;  /* 0x00000005ff032219 */ /* 0x000fe40000011626 */
[----:B------:R-:W-:Y:S02]  /*42e0*/  SEL R9, R8, R31, !P0 ;  /* 0x0000001f08097207 */ /* 0x000fe40004000000 */
[----:B------:R-:W-:Y:S01]  /*42f0*/  @P2 SHF.R.U32.HI R11, RZ, R5, R34 ;  /* 0x00000005ff0b2219 */ /* 0x000fe20000011622 */
[C---:B------:R-:W-:Y:S01]  /*4300*/  IMAD R10, R40.reuse, R3, RZ ;  /* 0x00000003280a7224 */ /* 0x040fe200078e02ff */
[----:B------:R-:W-:Y:S01]  /*4310*/  SEL R3, R13, R36, !P4 ;  /* 0x000000240d037207 */ /* 0x000fe20006000000 */
[C---:B------:R-:W-:Y:S03]  /*4320*/  IMAD.HI.U32 R14, R9.reuse, R4, RZ ;  /* 0x00000004090e7227 */ /* 0x040fe600078e00ff */
[----:B------:R-:W-:Y:S01]  /*4330*/  ISETP.GE.AND P0, PT, R9, R10, PT ;  /* 0x0000000a0900720c */ /* 0x000fe20003f06270 */
[C---:B------:R-:W-:Y:S01]  /*4340*/  IMAD R12, R40.reuse, R11, RZ ;  /* 0x0000000b280c7224 */ /* 0x040fe200078e02ff */
[-C--:B------:R-:W-:Y:S04]  /*4350*/  SHF.R.U32.HI R14, RZ, R5.reuse, R14 ;  /* 0x00000005ff0e7219 */ /* 0x080fe8000001160e */
[----:B------:R-:W-:Y:S02]  /*4360*/  ISETP.GE.OR P0, PT, R3, R12, P0 ;  /* 0x0000000c0300720c */ /* 0x000fe40000706670 */
[----:B------:R-:W-:Y:S05]  /*4370*/  SEL R15, R9, R14, !P2 ;  /* 0x0000000e090f7207 */ /* 0x000fea0005000000 */
[----:B------:R-:W-:Y:S04]  /*4380*/  IMAD.MOV R14, RZ, RZ, -R15 ;  /* 0x000000ffff0e7224 */ /* 0x000fe800078e0a0f */
[----:B------:R-:W-:Y:S02]  /*4390*/  IMAD R14, R40, R14, R9 ;  /* 0x0000000e280e7224 */ /* 0x000fe400078e0209 */
[C---:B------:R-:W-:Y:S05]  /*43a0*/  @!P0 IMAD.HI.U32 R10, R3.reuse, R4, RZ ;  /* 0x00000004030a8227 */ /* 0x040fea00078e00ff */
[----:B------:R-:W-:Y:S04]  /*43b0*/  @!P0 SHF.R.U32.HI R10, RZ, R5, R10 ;  /* 0x00000005ff0a8219 */ /* 0x000fe8000001160a */
[----:B------:R-:W-:Y:S01]  /*43c0*/  @!P0 SEL R0, R3, R10, !P2 ;  /* 0x0000000a03008207 */ /* 0x000fe20005000000 */
[----:B------:R-:W-:Y:S03]  /*43d0*/  IMAD.MOV R10, RZ, RZ, -R3 ;  /* 0x000000ffff0a7224 */ /* 0x000fe600078e0a03 */
[----:B------:R-:W-:Y:S01]  /*43e0*/  @!P0 IADD3 R15, PT, PT, R15, -R0, RZ ;  /* 0x800000000f0f8210 */ /* 0x000fe20007ffe0ff */
[----:B------:R-:W-:Y:S01]  /*43f0*/  @!P0 IMAD R0, R11, R14, R0 ;  /* 0x0000000e0b008224 */ /* 0x000fe200078e0200 */
[----:B------:R-:W-:Y:S01]  /*4400*/  IADD3 R11, PT, PT, -R9, RZ, RZ ;  /* 0x000000ff090b7210 */ /* 0x000fe20007ffe1ff */
[----:B------:R-:W-:Y:S02]  /*4410*/  IMAD R13, R2, R10, R13 ;  /* 0x0000000a020d7224 */ /* 0x000fe400078e020d */
[----:B------:R-:W-:Y:S02]  /*4420*/  @!P0 IMAD R9, R15, R40, R3 ;  /* 0x000000280f098224 */ /* 0x000fe400078e0203 */
[----:B------:R-:W-:Y:S02]  /*4430*/  @!P0 IMAD.MOV.U32 R3, RZ, RZ, R0 ;  /* 0x000000ffff038224 */ /* 0x000fe400078e0000 */
[----:B------:R-:W-:Y:S02]  /*4440*/  IMAD R8, R6, R11, R8 ;  /* 0x0000000b06087224 */ /* 0x000fe400078e0208 */
[----:B------:R-:W-:Y:S02]  /*4450*/  IMAD R13, R3, R2, R13 ;  /* 0x00000002030d7224 */ /* 0x000fe400078e020d */
[----:B------:R-:W-:Y:S02]  /*4460*/  IMAD R8, R9, R6, R8 ;  /* 0x0000000609087224 */ /* 0x000fe400078e0208 */
.L_x_70:
[----:B------:R-:W-:Y:S05]  /*4470*/  BRA.U UP1, `(.L_x_71) ;  /* 0x0000000101107547 */ /* 0x000fea000b800000 */
[----:B------:R-:W-:Y:S04]  /*4480*/  MOV R0, UR6 ;  /* 0x0000000600007c02 */ /* 0x000fe80008000f00 */
[----:B------:R-:W-:Y:S04]  /*4490*/  SHF.L.U32 R3, R0, 0x1f, RZ ;  /* 0x0000001f00037819 */ /* 0x000fe800000006ff */
[----:B------:R-:W2:Y:S02]  /*44a0*/  SYNCS.PHASECHK.TRANS64.TRYWAIT P0, [UR7+0x78], R3 ;  /* 0x00007803ff0075a7 */ /* 0x000ea40008001107 */
[----:B--2---:R-:W-:Y:S05]  /*44b0*/  @!P0 BRA `(.L_x_72) ;  /* 0x0000009800fc8947 */ /* 0x004fea0003800000 */
.L_x_71:
[----:B------:R-:W-:Y:S01]  /*44c0*/  R2UR UR43, R21 ;  /* 0x00000000152b72ca */ /* 0x000fe200000e0000 */
[----:B------:R-:W-:Y:S01]  /*44d0*/  IMAD.MOV.U32 R12, RZ, RZ, 0x1 ;  /* 0x00000001ff0c7424 */ /* 0x000fe200078e00ff */
[----:B------:R-:W-:Y:S02]  /*44e0*/  R2UR UR42, R20 ;  /* 0x00000000142a72ca */ /* 0x000fe400000e0000 */
[----:B------:R-:W-:Y:S02]  /*44f0*/  ISETP.NE.U32.AND P2, PT, RZ, UR4, PT ;  /* 0x00000004ff007c0c */ /* 0x000fe4000bf45070 */
[----:B------:R-:W-:Y:S02]  /*4500*/  SHF.L.U32 R12, R12, 0x1f, RZ ;  /* 0x0000001f0c0c7819 */ /* 0x000fe400000006ff */
[----:B------:R-:W-:Y:S05]  /*4510*/  ISETP.NE.AND.EX P2, PT, RZ, UR5, PT, P2 ;  /* 0x00000005ff007c0c */ /* 0x000fea000bf45320 */
[----:B------:R-:W-:Y:S02]  /*4520*/  USHF.L.U32 UR43, UR43, 0x7, URZ ;  /* 0x000000072b2b7899 */ /* 0x000fe400080006ff */
[----:B------:R-:W-:Y:S01]  /*4530*/  USHF.L.U32 UR42, UR42, 0x8, URZ ;  /* 0x000000082a2a7899 */ /* 0x000fe200080006ff */
[----:B------:R-:W-:Y:S11]  /*4540*/  BRA.U !UP3, `(.L_x_73) ;  /* 0x000000010b387547 */ /* 0x000ff6000b800000 */
[----:B------:R-:W-:Y:S01]  /*4550*/  UPLOP3.LUT UP0, UPT, UPT, UPT, UP2, 0x80, 0x8 ;  /* 0x000000000008789c */ /* 0x000fe20003f0f020 */
[----:B------:R-:W-:Y:S01]  /*4560*/  R2UR UR8, R105 ;  /* 0x00000000690872ca */ /* 0x000fe200000e0000 */
[----:B------:R-:W-:Y:S02]  /*4570*/  HFMA2 R103, -RZ, RZ, 0, 5.9604644775390625e-08 ;  /* 0x00000001ff677431 */ /* 0x000fe400000001ff */
[----:B--2---:R-:W-:Y:S02]  /*4580*/  IMAD.MOV.U32 R0, RZ, RZ, 0x1 ;  /* 0x00000001ff007424 */ /* 0x004fe400078e00ff */
[----:B------:R-:W-:Y:S05]  /*4590*/  PLOP3.LUT P0, PT, PT, PT, UP0, 0x80, 0x8 ;  /* 0x000000000008781c */ /* 0x000fea0003f0f008 */
[----:B------:R-:W2:Y:S03]  /*45a0*/  @UP0 LDCU.64 UR10, c[0x0][0x888] ;  /* 0x00011100ff0a07ac */ /* 0x000ea60008000a00 */
[----:B------:R-:W-:Y:S05]  /*45b0*/  @UP0 UIMAD UR8, UR8, UR4, URZ ;  /* 0x00000004080802a4 */ /* 0x000fea000f8e02ff */
[----:B------:R-:W-:Y:S01]  /*45c0*/  @!P0 PRMT R103, R0, 0x7610, R103 ;  /* 0x0000761000678816 */ /* 0x000fe20000000067 */
[----:B--2---:R-:W-:Y:S05]  /*45d0*/  @UP0 UIMAD.WIDE UR10, UR8, 0x4, UR10 ;  /* 0x00000004080a08a5 */ /* 0x004fea000f8e020a */
[----:B------:R-:W2:Y:S01]  /*45e0*/  @!UP0 LDCU UR8, c[0x0][0x880] ;  /* 0x00011000ff0887ac */ /* 0x000ea20008000800 */
[----:B------:R-:W-:Y:S02]  /*45f0*/  IMAD.U32 R10, RZ, RZ, UR10 ;  /* 0x0000000aff0a7e24 */ /* 0x000fe4000f8e00ff */
[----:B------:R-:W-:Y:S05]  /*4600*/  IMAD.U32 R11, RZ, RZ, UR11 ;  /* 0x0000000bff0b7e24 */ /* 0x000fea000f8e00ff */
[----:B-----5:R3:W5:Y:S02]  /*4610*/  @P0 LDG.E R49, desc[UR46][R10.64] ;  /* 0x0000002e0a310981 */ /* 0x020764000c1e1900 */
[----:B--23--:R-:W-:Y:S07]  /*4620*/  @!P0 MOV R49, UR8 ;  /* 0x0000000800318c02 */ /* 0x00cfee0008000f00 */
.L_x_73:
[----:B-----5:R-:W-:Y:S01]  /*4630*/  @!P2 FSETP.EQ.AND P0, PT, R49, RZ, PT ;  /* 0x000000ff3100a20b */ /* 0x020fe20003f02000 */
[----:B------:R-:W-:Y:S01]  /*4640*/  @!UPT UIADD3 URZ, UPT, UPT, URZ, URZ, URZ ;  /* 0x000000fffffff290 */ /* 0x000fe2000fffe0ff */
[----:B------:R-:W-:Y:S11]  /*4650*/  @!P2 BRA `(.L_x_74) ;  /* 0x000000000014a947 */ /* 0x000ff60003800000 */
[----:B------:R-:W-:Y:S02]  /*4660*/  LOP3.LUT P2, RZ, R103, 0xff, RZ, 0xc0, !PT ;  /* 0x000000ff67ff7812 */ /* 0x000fe4000784c0ff */
[----:B------:R-:W-:Y:S04]  /*4670*/  PLOP3.LUT P0, PT, PT, PT, UP0, 0x80, 0x8 ;  /* 0x000000000008781c */ /* 0x000fe80003f0f008 */
[----:B------:R-:W-:Y:S07]  /*4680*/  PLOP3.LUT P0, PT, P0, PT, PT, 0x8, 0x80 ;  /* 0x000000000080781c */ /* 0x000fee000070e170 */
[----:B------:R-:W-:Y:S11]  /*4690*/  @P2 FSETP.EQ.AND P0, PT, R49, RZ, PT ;  /* 0x000000ff3100220b */ /* 0x000ff60003f02000 */
[----:B------:R-:W-:Y:S02]  /*46a0*/  @!UPT UIADD3 URZ, UPT, UPT, URZ, URZ, URZ ;  /* 0x000000fffffff290 */ /* 0x000fe4000fffe0ff */
.L_x_74:
[----:B------:R-:W3:Y:S01]  /*46b0*/  SYNCS.PHASECHK.TRANS64.TRYWAIT P2, [UR7+0x50], R12 ;  /* 0x0000500cff0075a7 */ /* 0x000ee20008041107 */
[----:B------:R-:W-:Y:S04]  /*46c0*/  ELECT P4, URZ, PT ;  /* 0x0000000000ff782f */ /* 0x000fe80003880000 */
[----:B------:R-:W-:Y:S11]  /*46d0*/  PLOP3.LUT P4, PT, P0, P4, PT, 0xf2, 0x2f ;  /* 0x00000000002f781c */ /* 0x000ff60000789e72 */
[----:B------:R-:W-:Y:S02]  /*46e0*/  @!UPT UIADD3 URZ, UPT, UPT, URZ, URZ, URZ ;  /* 0x000000fffffff290 */ /* 0x000fe4000fffe0ff */
[----:B-1----:R-:W-:Y:S05]  /*46f0*/  @!P4 IADD3 R9, P0, PT, R32, 0x580, RZ ;  /* 0x000005802009c810 */ /* 0x002fea0007f1e0ff */
[----:B--2---:R-:W-:Y:S01]  /*4700*/  @!P4 IMAD.X R0, RZ, RZ, R33, P0 ;  /* 0x000000ffff00c224 */ /* 0x004fe200000e0621 */
[----:B---3--:R-:W-:Y:S07]  /*4710*/  @!P2 BRA `(.L_x_75) ;  /* 0x00000098007ca947 */ /* 0x008fee0003800000 */
.L_x_192:
[----:B------:R-:W-:Y:S01]  /*4720*/  @!P4 R2UR UR9, R9 ;  /* 0x000000000909c2ca */ /* 0x000fe200000e0000 */
[----:B------:R-:W-:Y:S01]  /*4730*/  VOTEU.ALL UP1, P4 ;  /* 0x0000000000ff7886 */ /* 0x000fe20002020000 */
[----:B------:R-:W-:Y:S01]  /*4740*/  @!P4 R2UR UR8, R0 ;  /* 0x000000000008c2ca */ /* 0x000fe200000e0000 */
[----:B------:R-:W-:Y:S01]  /*4750*/  @!P4 IMAD.MOV.U32 R0, RZ, RZ, 0x4000 ;  /* 0x00004000ff00c424 */ /* 0x000fe200078e00ff */
[----:B------:R-:W-:Y:S01]  /*4760*/  R2UR UR44, R105 ;  /* 0x00000000692c72ca */ /* 0x000fe200000e0000 */
[----:B------:R-:W-:Y:S01]  /*4770*/  UPRMT UR21, UR37, 0x654, UR41 ;  /* 0x0000065425157896 */ /* 0x000fe20008000029 */
[----:B------:R-:W-:Y:S01]  /*4780*/  @!P4 IADD3 R9, P0, PT, R32, 0x580, RZ ;  /* 0x000005802009c810 */ /* 0x000fe20007f1e0ff */
[----:B------:R-:W-:Y:S01]  /*4790*/  @!UP1 UIADD3 UR40, UPT, UPT, UR7, 0x400, URZ ;  /* 0x0000040007289890 */ /* 0x000fe2000fffe0ff */
[----:B------:R-:W-:Y:S05]  /*47a0*/  VOTEU.ALL UP1, P4 ;  /* 0x0000000000ff7886 */ /* 0x000fea0002020000 */
[----:B------:R-:W-:Y:S01]  /*47b0*/  IMAD.U32 R10, RZ, RZ, UR9 ;  /* 0x00000009ff0a7e24 */ /* 0x000fe2000f8e00ff */
[----:B------:R-:W-:Y:S01]  /*47c0*/  UMOV UR9, 0x10000000 ;  /* 0x1000000000097882 */ /* 0x000fe20000000000 */
[----:B------:R-:W-:Y:S01]  /*47d0*/  IMAD.U32 R11, RZ, RZ, UR8 ;  /* 0x00000008ff0b7e24 */ /* 0x000fe2000f8e00ff */
[----:B------:R-:W-:Y:S02]  /*47e0*/  UMOV UR8, 0x0 ;  /* 0x0000000000087882 */ /* 0x000fe40000000000 */
[----:B------:R-:W-:Y:S02]  /*47f0*/  @!P4 R2UR UR10, R10 ;  /* 0x000000000a0ac2ca */ /* 0x000fe400000e0000 */
[----:B------:R-:W-:Y:S11]  /*4800*/  @!P4 R2UR UR11, R11 ;  /* 0x000000000b0bc2ca */ /* 0x000ff600000e0000 */
[----:B------:R-:W-:Y:S02]  /*4810*/  @!UPT UIADD3 URZ, UPT, UPT, URZ, URZ, URZ ;  /* 0x000000fffffff290 */ /* 0x000fe4000fffe0ff */
[----:B------:R2:W-:Y:S01]  /*4820*/  @!UP1 UTMALDG.3D [UR40], [UR10], desc[UR8] ;  /* 0x000008280a0095b4 */ /* 0x0005e20008011000 */
[----:B------:R3:W-:Y:S01]  /*4830*/  @!P4 SYNCS.ARRIVE.TRANS64.RED.A0TR RZ, [UR7+0x30], R0 ;  /* 0x00003000ffffc9a7 */ /* 0x0007e20008300407 */
[----:B------:R-:W-:Y:S01]  /*4840*/  SYNCS.ARRIVE.TRANS64.RED.A1T0 RZ, [UR21], RZ ;  /* 0x000000ffffff79a7 */ /* 0x000fe20008100415 */
[----:B---3--:R-:W-:Y:S01]  /*4850*/  @!P4 IMAD.X R0, RZ, RZ, R33, P0 ;  /* 0x000000ffff00c224 */ /* 0x008fe200000e0621 */
[----:B------:R-:W3:Y:S02]  /*4860*/  SYNCS.PHASECHK.TRANS64.TRYWAIT P2, [UR7+0x58], R12 ;  /* 0x0000580cff0075a7 */ /* 0x000ee40008041107 */
[----:B--23--:R-:W-:Y:S05]  /*4870*/  @!P2 BRA `(.L_x_76) ;  /* 0x00000098003ca947 */ /* 0x00cfea0003800000 */
.L_x_194:
[----:B------:R-:W-:Y:S01]  /*4880*/  @!P4 R2UR UR9, R9 ;  /* 0x000000000909c2ca */ /* 0x000fe200000e0000 */
[----:B------:R-:W-:Y:S01]  /*4890*/  VOTEU.ALL UP1, P4 ;  /* 0x0000000000ff7886 */ /* 0x000fe20002020000 */
[----:B------:R-:W-:Y:S01]  /*48a0*/  @!P4 R2UR UR8, R0 ;  /* 0x000000000008c2ca */ /* 0x000fe200000e0000 */
[----:B------:R-:W-:Y:S01]  /*48b0*/  @!P4 IMAD.MOV.U32 R0, RZ, RZ, 0x4000 ;  /* 0x00004000ff00c424 */ /* 0x000fe200078e00ff */
[----:B------:R-:W-:Y:S01]  /*48c0*/  R2UR UR36, R105 ;  /* 0x00000000692472ca */ /* 0x000fe200000e0000 */
[----:B------:R-:W-:Y:S01]  /*48d0*/  UMOV UR35, UR43 ;  /* 0x0000002b00237c82 */ /* 0x000fe20008000000 */
[----:B------:R-:W-:Y:S01]  /*48e0*/  @!UP1 UIADD3 UR34, UPT, UPT, UR42, 0x20, URZ ;  /* 0x000000202a229890 */ /* 0x000fe2000fffe0ff */
[----:B------:R-:W-:Y:S01]  /*48f0*/  @!P4 IADD3 R9, P0, PT, R32, 0x580, RZ ;  /* 0x000005802009c810 */ /* 0x000fe20007f1e0ff */
[----:B------:R-:W-:Y:S01]  /*4900*/  @!UP1 UIADD3 UR32, UPT, UPT, UR7, 0x4400, URZ ;  /* 0x0000440007209890 */ /* 0x000fe2000fffe0ff */
[----:B------:R-:W-:Y:S01]  /*4910*/  VOTEU.ALL UP1, P4 ;  /* 0x0000000000ff7886 */ /* 0x000fe20002020000 */
[----:B------:R-:W-:Y:S03]  /*4920*/  UPRMT UR15, UR37, 0x654, UR33 ;  /* 0x00000654250f7896 */ /* 0x000fe60008000021 */
        /* <DEDUP_REMOVED lines=13> */
.L_x_196:
        /* <DEDUP_REMOVED lines=24> */
.L_x_198:
[----:B------:R-:W-:Y:S01]  /*4b80*/  @!P4 R2UR UR9, R9 ;  /* 0x000000000909c2ca */ /* 0x000fe200000e0000 */
[----:B------:R-:W-:Y:S01]  /*4b90*/  VOTEU.ALL UP1, P4 ;  /* 0x0000000000ff7886 */ /* 0x000fe20002020000 */
[----:B------:R-:W-:Y:S01]  /*4ba0*/  @!P4 R2UR UR8, R0 ;  /* 0x000000000008c2ca */ /* 0x000fe200000e0000 */
[----:B------:R-:W-:Y:S01]  /*4bb0*/  @!P4 IMAD.MOV.U32 R0, RZ, RZ, 0x4000 ;  /* 0x00004000ff00c424 */ /* 0x000fe200078e00ff */
[----:B------:R-:W-:Y:S01]  /*4bc0*/  R2UR UR20, R105 ;  /* 0x00000000691472ca */ /* 0x000fe200000e0000 */
[----:B------:R-:W-:Y:S01]  /*4bd0*/  UMOV UR19, UR43 ;  /* 0x0000002b00137c82 */ /* 0x000fe20008000000 */
[----:B------:R-:W-:Y:S01]  /*4be0*/  @!UP1 UIADD3 UR18, UPT, UPT, UR42, 0x60, URZ ;  /* 0x000000602a129890 */ /* 0x000fe2000fffe0ff */
[----:B------:R-:W-:Y:S01]  /*4bf0*/  SHF.L.U32 R20, RZ, 0x1f, RZ ;  /* 0x0000001fff147819 */ /* 0x000fe200000006ff */
[----:B------:R-:W-:Y:S01]  /*4c00*/  @!UP1 UIADD3 UR16, UPT, UPT, UR7, 0xc400, URZ ;  /* 0x0000c40007109890 */ /* 0x000fe2000fffe0ff */
[----:B------:R-:W-:Y:S01]  /*4c10*/  @!P4 IADD3 R9, P0, PT, R32, 0x580, RZ ;  /* 0x000005802009c810 */ /* 0x000fe20007f1e0ff */
[----:B------:R-:W-:Y:S01]  /*4c20*/  VOTEU.ALL UP1, P4 ;  /* 0x0000000000ff7886 */ /* 0x000fe20002020000 */
[----:B------:R-:W-:Y:S02]  /*4c30*/  UPRMT UR13, UR37, 0x654, UR17 ;  /* 0x00000654250d7896 */ /* 0x000fe40008000011 */
        /* <DEDUP_REMOVED lines=13> */
.L_x_200:
[----:B------:R-:W-:Y:S01]  /*4d10*/  @!P4 R2UR UR9, R9 ;  /* 0x000000000909c2ca */ /* 0x000fe200000e0000 */
[----:B------:R-:W-:Y:S01]  /*4d20*/  VOTEU.ALL UP1, P4 ;  /* 0x0000000000ff7886 */ /* 0x000fe20002020000 */
[----:B------:R-:W-:Y:S01]  /*4d30*/  @!P4 R2UR UR8, R0 ;  /* 0x000000000008c2ca */ /* 0x000fe200000e0000 */
[----:B------:R-:W-:Y:S01]  /*4d40*/  @!P4 IMAD.MOV.U32 R0, RZ, RZ, 0x4000 ;  /* 0x00004000ff00c424 */ /* 0x000fe200078e00ff */
[----:B------:R-:W-:Y:S01]  /*4d50*/  R2UR UR12, R105 ;  /* 0x00000000690c72ca */ /* 0x000fe200000e0000 */
[----:B------:R-:W-:Y:S01]  /*4d60*/  UMOV UR18, 0x0 ;  /* 0x0000000000127882 */ /* 0x000fe20000000000 */
[----:B------:R-:W-:Y:S01]  /*4d70*/  @!UP1 UIADD3 UR10, UPT, UPT, UR42, 0x80, URZ ;  /* 0x000000802a0a9890 */ /* 0x000fe2000fffe0ff */
[----:B------:R-:W-:Y:S01]  /*4d80*/  @!P4 IADD3 R9, P0, PT, R32, 0x580, RZ ;  /* 0x000005802009c810 */ /* 0x000fe20007f1e0ff */
[----:B------:R-:W-:Y:S01]  /*4d90*/  UMOV UR19, 0x10000000 ;  /* 0x1000000000137882 */ /* 0x000fe20000000000 */
[----:B------:R-:W-:Y:S04]  /*4da0*/  UMOV UR11, UR43 ;  /* 0x0000002b000b7c82 */ /* 0x000fe80008000000 */
[----:B------:R-:W-:Y:S01]  /*4db0*/  IMAD.U32 R10, RZ, RZ, UR9 ;  /* 0x00000009ff0a7e24 */ /* 0x000fe2000f8e00ff */
[----:B------:R-:W-:Y:S01]  /*4dc0*/  UMOV UR9, UR41 ;  /* 0x0000002900097c82 */ /* 0x000fe20008000000 */
[----:B------:R-:W-:Y:S01]  /*4dd0*/  IMAD.U32 R11, RZ, RZ, UR8 ;  /* 0x00000008ff0b7e24 */ /* 0x000fe2000f8e00ff */
[----:B------:R-:W-:Y:S02]  /*4de0*/  @!UP1 UIADD3 UR8, UPT, UPT, UR7, 0x400, URZ ;  /* 0x0000040007089890 */ /* 0x000fe4000fffe0ff */
[----:B------:R-:W-:Y:S01]  /*4df0*/  @!P4 R2UR UR22, R10 ;  /* 0x000000000a16c2ca */ /* 0x000fe200000e0000 */
[----:B------:R-:W-:Y:S01]  /*4e00*/  VOTEU.ALL UP1, P4 ;  /* 0x0000000000ff7886 */ /* 0x000fe20002020000 */
        /* <DEDUP_REMOVED lines=8> */
.L_x_202:
        /* <DEDUP_REMOVED lines=9> */
[----:B------:R-:W-:Y:S03]  /*4f20*/  UMOV UR11, UR43 ;  /* 0x0000002b000b7c82 */ /* 0x000fe60008000000 */
[----:B------:R-:W-:Y:S02]  /*4f30*/  @!P4 IMAD.X R21, RZ, RZ, R33, P0 ;  /* 0x000000ffff15c224 */ /* 0x000fe400000e0621 */
        /* <DEDUP_REMOVED lines=11> */
[----:B------:R-:W3:Y:S02]  /*4ff0*/  SYNCS.PHASECHK.TRANS64.TRYWAIT P2, [UR7+0x60], R20 ;  /* 0x00006014ff0075a7 */ /* 0x000ee40008041107 */
[----:B--23--:R-:W-:Y:S05]  /*5000*/  @!P2 BRA `(.L_x_81) ;  /* 0x0000009000d0a947 */ /* 0x00cfea0003800000 */
.L_x_204:
[----:B------:R-:W2:Y:S01]  /*5010*/  LDC.64 R14, c[0x0][0xb10] ;  /* 0x0002c400ff0e7b82 */ /* 0x000ea20000000a00 */
[----:B------:R-:W-:Y:S01]  /*5020*/  @!P4 R2UR UR9, R31 ;  /* 0x000000001f09c2ca */ /* 0x000fe200000e0000 */
[----:B------:R-:W-:Y:S01]  /*5030*/  VOTEU.ALL UP1, P4 ;  /* 0x0000000000ff7886 */ /* 0x000fe20002020000 */
[----:B------:R-:W-:Y:S01]  /*5040*/  @!P4 R2UR UR8, R21 ;  /* 0x000000001508c2ca */ /* 0x000fe200000e0000 */
[----:B------:R-:W-:Y:S01]  /*5050*/  @!P4 IMAD.MOV.U32 R21, RZ, RZ, 0x4000 ;  /* 0x00004000ff15c424 */ /* 0x000fe200078e00ff */
[----:B------:R-:W-:Y:S03]  /*5060*/  R2UR UR12, R105 ;  /* 0x00000000690c72ca */ /* 0x000fe600000e0000 */
[----:B------:R-:W3:Y:S01]  /*5070*/  LDC.64 R10, c[0x0][0xb18] ;  /* 0x0002c600ff0a7b82 */ /* 0x000ee20000000a00 */
[----:B------:R-:W-:Y:S01]  /*5080*/  @!UP1 UIADD3 UR10, UPT, UPT, UR42, 0xc0, URZ ;  /* 0x000000c02a0a9890 */ /* 0x000fe2000fffe0ff */
[----:B------:R-:W-:Y:S01]  /*5090*/  @P3 SHF.R.U32.HI R28, RZ, 0x10, R25 ;  /* 0x00000010ff1c3819 */ /* 0x000fe20000011619 */
[----:B------:R-:W-:Y:S01]  /*50a0*/  UMOV UR18, 0x0 ;  /* 0x0000000000127882 */ /* 0x000fe20000000000 */
[----:B------:R-:W-:Y:S01]  /*50b0*/  UMOV UR19, 0x10000000 ;  /* 0x1000000000137882 */ /* 0x000fe20000000000 */
[----:B------:R-:W-:Y:S03]  /*50c0*/  UMOV UR11, UR43 ;  /* 0x0000002b000b7c82 */ /* 0x000fe60008000000 */
[----:B------:R-:W5:Y:S01]  /*50d0*/  @!P1 LDC R0, c[0x0][0xb20] ;  /* 0x0002c800ff009b82 */ /* 0x000f620000000800 */
[----:B------:R-:W-:Y:S02]  /*50e0*/  VIADD R30, R30, 0x1 ;  /* 0x000000011e1e7836 */ /* 0x000fe40000000000 */
[----:B------:R-:W-:Y:S05]  /*50f0*/  IMAD.U32 R34, RZ, RZ, UR9 ;  /* 0x00000009ff227e24 */ /* 0x000fea000f8e00ff */
[----:B-1----:R-:W1:Y:S01]  /*5100*/  @!P1 LDC R3, c[0x0][0xb0c] ;  /* 0x0002c300ff039b82 */ /* 0x002e620000000800 */
[----:B------:R-:W-:Y:S01]  /*5110*/  IMAD.U32 R35, RZ, RZ, UR8 ;  /* 0x00000008ff237e24 */ /* 0x000fe2000f8e00ff */
[----:B------:R-:W-:Y:S01]  /*5120*/  @!UP1 UIADD3 UR8, UPT, UPT, UR7, 0x8400, URZ ;  /* 0x0000840007089890 */ /* 0x000fe2000fffe0ff */
[----:B------:R-:W-:Y:S01]  /*5130*/  @!P4 R2UR UR20, R34 ;  /* 0x000000002214c2ca */ /* 0x000fe200000e0000 */
[----:B------:R-:W-:Y:S02]  /*5140*/  VOTEU.ALL UP1, P4 ;  /* 0x0000000000ff7886 */ /* 0x000fe40002020000 */
[----:B------:R-:W-:Y:S01]  /*5150*/  @!P4 R2UR UR21, R35 ;  /* 0x000000002315c2ca */ /* 0x000fe200000e0000 */
[----:B------:R-:W-:Y:S11]  /*5160*/  UMOV UR9, UR25 ;  /* 0x0000001900097c82 */ /* 0x000ff60008000000 */
[----:B------:R-:W-:Y:S01]  /*5170*/  @!UPT UIADD3 URZ, UPT, UPT, URZ, URZ, URZ ;  /* 0x000000fffffff290 */ /* 0x000fe2000fffe0ff */
[----:B------:R1:W-:Y:S01]  /*5180*/  @!UP1 UTMALDG.3D [UR8], [UR20], desc[UR18] ;  /* 0x00001208140095b4 */ /* 0x0003e20008011000 */
[----:B------:R1:W-:Y:S02]  /*5190*/  @!P4 SYNCS.ARRIVE.TRANS64.RED.A0TR RZ, [UR7+0x40], R21 ;  /* 0x00004015ffffc9a7 */ /* 0x0003e40008300407 */
[----:B-1----:R-:W-:Y:S01]  /*51a0*/  @!P1 ISETP.NE.AND P2, PT, R3, 0x1, PT ;  /* 0x000000010300980c */ /* 0x002fe20003f45270 */
[C---:B--2---:R-:W-:Y:S01]  /*51b0*/  @!P1 IMAD.HI.U32 R14, R13.reuse, R14, RZ ;  /* 0x0000000e0d0e9227 */ /* 0x044fe200078e00ff */
[----:B---3--:R-:W-:Y:S03]  /*51c0*/  @!P1 ISETP.NE.AND P0, PT, R10, 0x1, PT ;  /* 0x000000010a00980c */ /* 0x008fe60003f05270 */
[C---:B------:R-:W-:Y:S01]  /*51d0*/  @!P1 IMAD.HI.U32 R11, R8.reuse, R11, RZ ;  /* 0x0000000b080b9227 */ /* 0x040fe200078e00ff */
[----:B------:R-:W-:Y:S04]  /*51e0*/  @!P1 SHF.R.U32.HI R14, RZ, R15, R14 ;  /* 0x0000000fff0e9219 */ /* 0x000fe8000001160e */
[----:B-----5:R-:W-:Y:S01]  /*51f0*/  @!P1 SHF.R.U32.HI R9, RZ, R0, R11 ;  /* 0x00000000ff099219 */ /* 0x020fe2000001160b */
[----:B------:R-:W-:Y:S01]  /*5200*/  SYNCS.ARRIVE.TRANS64.RED.A1T0 RZ, [UR14], RZ ;  /* 0x000000ffffff79a7 */ /* 0x000fe2000810040e */
[----:B------:R-:W-:Y:S02]  /*5210*/  @!P1 SEL R14, R13, R14, !P2 ;  /* 0x0000000e0d0e9207 */ /* 0x000fe40005000000 */
[----:B------:R-:W-:Y:S01]  /*5220*/  @!P1 SEL R9, R8, R9, !P0 ;  /* 0x0000000908099207 */ /* 0x000fe20004000000 */
[----:B------:R-:W1:Y:S04]  /*5230*/  SYNCS.PHASECHK.TRANS64.TRYWAIT P5, [UR7+0x68], R20 ;  /* 0x00006814ff0075a7 */ /* 0x000e6800080a1107 */
[----:B------:R-:W-:Y:S02]  /*5240*/  @!P1 IMAD.IADD R0, R9, 0x1, -R14 ;  /* 0x0000000109009824 */ /* 0x000fe400078e0a0e */
[----:B------:R-:W-:Y:S02]  /*5250*/  @!P1 IMAD.IADD R9, R14, 0x1, -R9 ;  /* 0x000000010e099824 */ /* 0x000fe400078e0a09 */
[----:B------:R-:W-:Y:S02]  /*5260*/  @!P1 IMAD R13, R0, R3, R13 ;  /* 0x00000003000d9224 */ /* 0x000fe400078e020d */
[----:B------:R-:W-:Y:S01]  /*5270*/  @!P1 IMAD R8, R9, R10, R8 ;  /* 0x0000000a09089224 */ /* 0x000fe200078e0208 */
[----:B-1----:R-:W-:Y:S06]  /*5280*/  @!P5 BRA `(.L_x_82) ;  /* 0x000000900048d947 */ /* 0x002fec0003800000 */
.L_x_206:
[----:B-1----:R-:W-:Y:S01]  /*5290*/  @!P4 IADD3 R3, P0, PT, R32, 0x580, RZ ;  /* 0x000005802003c810 */ /* 0x002fe20007f1e0ff */
[----:B------:R-:W-:Y:S01]  /*52a0*/  VOTEU.ALL UP1, P4 ;  /* 0x0000000000ff7886 */ /* 0x000fe20002020000 */
[----:B------:R-:W-:Y:S01]  /*52b0*/  R2UR UR12, R105 ;  /* 0x00000000690c72ca */ /* 0x000fe200000e0000 */
[----:B------:R-:W-:Y:S01]  /*52c0*/  UMOV UR18, 0x0 ;  /* 0x0000000000127882 */ /* 0x000fe20000000000 */
[----:B------:R-:W-:Y:S01]  /*52d0*/  @!P4 R2UR UR9, R3 ;  /* 0x000000000309c2ca */ /* 0x000fe200000e0000 */
[----:B------:R-:W-:Y:S01]  /*52e0*/  @!P4 IMAD.X R0, RZ, RZ, R33, P0 ;  /* 0x000000ffff00c224 */ /* 0x000fe200000e0621 */
[----:B------:R-:W-:Y:S01]  /*52f0*/  @!UP1 UIADD3 UR10, UPT, UPT, UR42, 0xe0, URZ ;  /* 0x000000e02a0a9890 */ /* 0x000fe2000fffe0ff */
[----:B------:R-:W-:Y:S01]  /*5300*/  ISETP.NE.AND P0, PT, R30, 0x2, PT ;  /* 0x000000021e00780c */ /* 0x000fe20003f05270 */
[----:B------:R-:W-:Y:S01]  /*5310*/  UMOV UR19, 0x10000000 ;  /* 0x1000000000137882 */ /* 0x000fe20000000000 */
[----:B------:R-:W-:Y:S01]  /*5320*/  UMOV UR11, UR43 ;  /* 0x0000002b000b7c82 */ /* 0x000fe20008000000 */
[----:B------:R-:W-:Y:S01]  /*5330*/  @!P4 R2UR UR8, R0 ;  /* 0x000000000008c2ca */ /* 0x000fe200000e0000 */
[----:B------:R-:W-:Y:S01]  /*5340*/  IMAD.IADD R20, R8, 0x1, R102 ;  /* 0x0000000108147824 */ /* 0x000fe200078e0266 */
[----:B------:R-:W-:Y:S01]  /*5350*/  SEL R0, RZ, 0x1, P0 ;  /* 0x00000001ff007807 */ /* 0x000fe20000000000 */
[----:B------:R-:W-:Y:S01]  /*5360*/  IMAD.IADD R21, R13, 0x1, R104 ;  /* 0x000000010d157824 */ /* 0x000fe200078e0268 */
[----:B------:R-:W-:Y:S02]  /*5370*/  SEL R30, R30, RZ, P0 ;  /* 0x000000ff1e1e7207 */ /* 0x000fe40000000000 */
[----:B------:R-:W-:Y:S01]  /*5380*/  LOP3.LUT R29, R29, R0, RZ, 0x3c, !PT ;  /* 0x000000001d1d7212 */ /* 0x000fe200078e3cff */
[----:B------:R-:W-:Y:S01]  /*5390*/  IMAD.U32 R10, RZ, RZ, UR9 ;  /* 0x00000009ff0a7e24 */ /* 0x000fe2000f8e00ff */
[----:B------:R-:W-:Y:S04]  /*53a0*/  UMOV UR9, UR17 ;  /* 0x0000001100097c82 */ /* 0x000fe80008000000 */
[----:B------:R-:W-:Y:S01]  /*53b0*/  @!P4 R2UR UR14, R10 ;  /* 0x000000000a0ec2ca */ /* 0x000fe200000e0000 */
[----:B------:R-:W-:Y:S01]  /*53c0*/  IMAD.U32 R11, RZ, RZ, UR8 ;  /* 0x00000008ff0b7e24 */ /* 0x000fe2000f8e00ff */
[----:B------:R-:W-:Y:S01]  /*53d0*/  @!UP1 UIADD3 UR8, UPT, UPT, UR7, 0xc400, URZ ;  /* 0x0000c40007089890 */ /* 0x000fe2000fffe0ff */
[----:B------:R-:W-:Y:S03]  /*53e0*/  VOTEU.ALL UP1, P4 ;  /* 0x0000000000ff7886 */ /* 0x000fe60002020000 */
[----:B------:R-:W-:Y:S11]  /*53f0*/  @!P4 R2UR UR15, R11 ;  /* 0x000000000b0fc2ca */ /* 0x000ff600000e0000 */
[----:B------:R-:W-:Y:S02]  /*5400*/  @!UPT UIADD3 URZ, UPT, UPT, URZ, URZ, URZ ;  /* 0x000000fffffff290 */ /* 0x000fe4000fffe0ff */
[----:B------:R1:W-:Y:S01]  /*5410*/  @!UP1 UTMALDG.3D [UR8], [UR14], desc[UR18] ;  /* 0x000012080e0095b4 */ /* 0x0003e20008011000 */
[----:B------:R2:W-:Y:S01]  /*5420*/  @!P4 SYNCS.ARRIVE.TRANS64.RED.A0TR RZ, [UR7+0x48], R23 ;  /* 0x00004817ffffc9a7 */ /* 0x0005e20008300407 */
[----:B------:R-:W-:Y:S01]  /*5430*/  UPLOP3.LUT UP1, UPT, UPT, UPT, UPT, 0x80, 0x8 ;  /* 0x000000000008789c */ /* 0x000fe20003f2f070 */
[----:B------:R-:W-:Y:S01]  /*5440*/  SYNCS.ARRIVE.TRANS64.RED.A1T0 RZ, [UR13], RZ ;  /* 0x000000ffffff79a7 */ /* 0x000fe2000810040d */
[----:B-1----:R-:W-:Y:S11]  /*5450*/  @P3 R2UR UR8, R28 ;  /* 0x000000001c0832ca */ /* 0x002ff600000e0000 */
[----:B------:R-:W-:Y:S02]  /*5460*/  @!UPT UIADD3 URZ, UPT, UPT, URZ, URZ, URZ ;  /* 0x000000fffffff290 */ /* 0x000fe4000fffe0ff */
[----:B------:R-:W-:Y:S01]  /*5470*/  IMAD.U32 R105, RZ, RZ, UR8 ;  /* 0x00000008ff697e24 */ /* 0x000fe2000f8e00ff */
[----:B------:R-:W-:Y:S06]  /*5480*/  @P3 BRA `(.L_x_83) ;  /* 0xffffffec00003947 */ /* 0x000fec000383ffff */
[----:B------:R-:W1:Y:S02]  /*5490*/  SYNCS.PHASECHK.TRANS64.TRYWAIT P0, [UR7+0x50], R12 ;  /* 0x0000500cff0075a7 */ /* 0x000e640008001107 */
[----:B-1----:R-:W-:Y:S05]  /*54a0*/  @!P0 BRA `(.L_x_84) ;  /* 0x0000008c00d88947 */ /* 0x002fea0003800000 */
.L_x_208:
[----:B------:R-:W3:Y:S02]  /*54b0*/  SYNCS.PHASECHK.TRANS64.TRYWAIT P0, [UR7+0x58], R12 ;  /* 0x0000580cff0075a7 */ /* 0x000ee40008001107 */
[----:B---3--:R-:W-:Y:S05]  /*54c0*/  @!P0 BRA `(.L_x_85) ;  /* 0x0000008c00e88947 */ /* 0x008fea0003800000 */
.L_x_210:
[----:B------:R-:W3:Y:S01]  /*54d0*/  SYNCS.PHASECHK.TRANS64.TRYWAIT P0, [UR7+0x60], R12 ;  /* 0x0000600cff0075a7 */ /* 0x000ee20008001107 */
[----:B------:R-:W-:Y:S01]  /*54e0*/  HFMA2 R0, -RZ, RZ, 0, 5.9604644775390625e-08 ;  /* 0x00000001ff007431 */ /* 0x000fe200000001ff */
[----:B---3--:R-:W-:Y:S06]  /*54f0*/  @!P0 BRA `(.L_x_86) ;  /* 0x0000008c00f48947 */ /* 0x008fec0003800000 */
.L_x_212:
[----:B------:R-:W-:Y:S02]  /*5500*/  MOV R2, UR7 ;  /* 0x0000000700027c02 */ /* 0x000fe40008000f00 */
[----:B-1----:R-:W-:-:S07]  /*5510*/  SHF.L.U32 R3, R0, 0x1f, RZ ;  /* 0x0000001f00037819 */ /* 0x002fce00000006ff */
.L_x_87:
[----:B-1----:R1:W3:Y:S02]  /*5520*/  SYNCS.PHASECHK.TRANS64.TRYWAIT P0, [R2+URZ+0x68], R3 ;  /* 0x00006803020075a7 */ /* 0x0022e400080011ff */
[----:B---3--:R-:W-:Y:S05]  /*5530*/  @!P0 NANOSLEEP.SYNCS 0x989680 ;  /* 0x009896800000895d */ /* 0x008fea0003900000 */
[----:B------:R-:W3:Y:S02]  /*5540*/  @!P0 SYNCS.PHASECHK.TRANS64 P0, [R2+URZ+0x68], R3 ;  /* 0x00006803020085a7 */ /* 0x000ee400080010ff */
[----:B---3--:R-:W-:Y:S05]  /*5550*/  @P0 EXIT ;  /* 0x000000000000094d */ /* 0x008fea0003800000 */
[----:B------:R-:W-:Y:S05]  /*5560*/  BRA `(.L_x_87) ;  /* 0xfffffffc00ec7947 */ /* 0x000fea000383ffff */
.L_x_68:
[----:B------:R-:W-:-:S06]  /*5570*/  UISETP.GE.AND UP1, UPT, UR8, 0x4, UPT ;  /* 0x000000040800788c */ /* 0x000fcc000bf26270 */
[----:B------:R-:W-:-:S13]  /*5580*/  PLOP3.LUT P0, PT, PT, PT, UP1, 0x80, 0x8 ;  /* 0x000000000008781c */ /* 0x000fda0003f0f018 */
[----:B------:R-:W-:Y:S05]  /*5590*/  @!P0 EXIT ;  /* 0x000000000000894d */ /* 0x000fea0003800000 */
[----:B------:R-:W-:Y:S01]  /*55a0*/  BAR.SYNC.DEFER_BLOCKING 0x6, 0xa0 ;  /* 0x0182800000007b1d */ /* 0x000fe20000010000 */
[C---:B------:R-:W-:Y:S01]  /*55b0*/  IMAD.SHL.U32 R2, R118.reuse, 0x20, RZ ;  /* 0x0000002076027824 */ /* 0x040fe200078e00ff */
[C---:B------:R-:W-:Y:S01]  /*55c0*/  LOP3.LUT R110, R118.reuse, 0x1, RZ, 0xc0, !PT ;  /* 0x00000001766e7812 */ /* 0x040fe200078ec0ff */
[C---:B------:R-:W-:Y:S01]  /*55d0*/  IMAD.SHL.U32 R109, R118.reuse, 0x4, RZ ;  /* 0x00000004766d7824 */ /* 0x040fe200078e00ff */
[----:B------:R-:W-:Y:S01]  /*55e0*/  CS2R R114, SRZ ;  /* 0x0000000000727805 */ /* 0x000fe2000001ff00 */
[----:B------:R-:W-:Y:S01]  /*55f0*/  IMAD.U32 R47, R118, 0x10000, RZ ;  /* 0x00010000762f7824 */ /* 0x000fe200078e00ff */
[----:B------:R-:W-:Y:S02]  /*5600*/  UMOV UR36, 0x400 ;  /* 0x0000040000247882 */ /* 0x000fe40000000000 */
[----:B------:R-:W1:Y:S01]  /*5610*/  LDC R107, c[0x0][0x370] ;  /* 0x0000dc00ff6b7b82 */ /* 0x000e620000000800 */
[----:B------:R-:W-:Y:S01]  /*5620*/  ULEA UR36, UR37, UR36, 0x18 ;  /* 0x0000002425247291 */ /* 0x000fe2000f8ec0ff */
[----:B------:R-:W-:Y:S01]  /*5630*/  LOP3.LUT R4, R2, 0xe0, RZ, 0xc0, !PT ;  /* 0x000000e002047812 */ /* 0x000fe200078ec0ff */
[----:B------:R-:W-:Y:S01]  /*5640*/  IMAD.MOV.U32 R117, RZ, RZ, 0x2 ;  /* 0x00000002ff757424 */ /* 0x000fe200078e00ff */
[----:B------:R-:W-:Y:S01]  /*5650*/  ISETP.NE.U32.AND P0, PT, R110, 0x1, PT ;  /* 0x000000016e00780c */ /* 0x000fe20003f05070 */
[----:B------:R-:W-:Y:S01]  /*5660*/  UIADD3 UR4, UPT, UPT, UR36, 0x400, URZ ;  /* 0x0000040024047890 */ /* 0x000fe2000fffe0ff */
[----:B------:R-:W-:Y:S01]  /*5670*/  LOP3.LUT R109, R4, 0x1c, R109, 0xf8, !PT ;  /* 0x0000001c046d7812 */ /* 0x000fe200078ef86d */
[----:B------:R-:W-:Y:S01]  /*5680*/  IMAD.MOV.U32 R116, RZ, RZ, 0x4 ;  /* 0x00000004ff747424 */ /* 0x000fe200078e00ff */
[----:B------:R-:W2:Y:S01]  /*5690*/  LDC R42, c[0x0][0xb0c] ;  /* 0x0002c300ff2a7b82 */ /* 0x000ea20000000800 */
[----:B------:R-:W-:Y:S01]  /*56a0*/  LOP3.LUT R47, R47, 0x600000, RZ, 0xc0, !PT ;  /* 0x006000002f2f7812 */ /* 0x000fe200078ec0ff */
[----:B------:R-:W-:Y:S01]  /*56b0*/  IMAD.MOV.U32 R44, RZ, RZ, RZ ;  /* 0x000000ffff2c7224 */ /* 0x000fe200078e00ff */
[C---:B------:R-:W-:Y:S01]  /*56c0*/  R2P PR, R118.reuse, 0x6 ;  /* 0x0000000676007804 */ /* 0x040fe20000000000 */
[----:B------:R-:W-:Y:S01]  /*56d0*/  IMAD.MOV.U32 R121, RZ, RZ, RZ ;  /* 0x000000ffff797224 */ /* 0x000fe200078e00ff */
[----:B------:R-:W-:Y:S01]  /*56e0*/  LOP3.LUT R109, R109, 0xf00, R2, 0xf8, !PT ;  /* 0x00000f006d6d7812 */ /* 0x000fe200078ef802 */
[----:B------:R-:W-:Y:S01]  /*56f0*/  IMAD.U32 R112, RZ, RZ, UR4 ;  /* 0x00000004ff707e24 */ /* 0x000fe2000f8e00ff */
[----:B------:R-:W-:Y:S01]  /*5700*/  P2R R2, PR, RZ, 0x1 ;  /* 0x00000001ff027803 */ /* 0x000fe20000000000 */
[----:B------:R-:W4:Y:S01]  /*5710*/  LDC R106, c[0x0][0xb20] ;  /* 0x0002c800ff6a7b82 */ /* 0x000f220000000800 */
[----:B------:R-:W3:Y:S01]  /*5720*/  LDS R0, [UR36+0x110] ;  /* 0x00011024ff007984 */ /* 0x000ee20008000800 */
[----:B------:R-:W-:Y:S01]  /*5730*/  LOP3.LUT R118, R118, 0x60, RZ, 0xc0, !PT ;  /* 0x0000006076767812 */ /* 0x000fe200078ec0ff */
[----:B------:R-:W1:Y:S01]  /*5740*/  LDCU.64 UR50, c[0x0][0x348] ;  /* 0x00006900ff3277ac */ /* 0x000e620008000a00 */
[----:B------:R-:W-:-:S02]  /*5750*/  SEL R117, R117, 0xfffffffe, !P1 ;  /* 0xfffffffe75757807 */ /* 0x000fc40004800000 */
[----:B------:R-:W-:Y:S01]  /*5760*/  SEL R116, R116, 0xfffffffc, !P2 ;  /* 0xfffffffc74747807 */ /* 0x000fe20005000000 */
[----:B------:R-:W1:Y:S01]  /*5770*/  LDCU.64 UR38, c[0x0][0x888] ;  /* 0x00011100ff2677ac */ /* 0x000e620008000a00 */
[----:B------:R-:W1:Y:S01]  /*5780*/  LDC R41, c[0x0][0xb30] ;  /* 0x0002cc00ff297b82 */ /* 0x000e620000000800 */
[----:B------:R-:W1:Y:S01]  /*5790*/  LDCU.64 UR44, c[0x0][0x890] ;  /* 0x00011200ff2c77ac */ /* 0x000e620008000a00 */
[----:B------:R-:W-:-:S06]  /*57a0*/  UMOV UR48, URZ ;  /* 0x000000ff00307c82 */ /* 0x000fcc0008000000 */
[----:B------:R-:W1:Y:S01]  /*57b0*/  LDC.64 R100, c[0x0][0xb10] ;  /* 0x0002c400ff647b82 */ /* 0x000e620000000a00 */
[----:B------:R-:W-:-:S07]  /*57c0*/  UMOV UR52, URZ ;  /* 0x000000ff00347c82 */ /* 0x000fce0008000000 */
[----:B------:R-:W1:Y:S08]  /*57d0*/  LDC.64 R38, c[0x0][0xb18] ;  /* 0x0002c600ff267b82 */ /* 0x000e700000000a00 */
[----:B------:R-:W1:Y:S08]  /*57e0*/  LDC.64 R36, c[0x0][0xb28] ;  /* 0x0002ca00ff247b82 */ /* 0x000e700000000a00 */
[----:B------:R-:W1:Y:S01]  /*57f0*/  LDC.64 R98, c[0x0][0x8b0] ;  /* 0x00022c00ff627b82 */ /* 0x000e620000000a00 */
[----:B---3--:R-:W-:-:S07]  /*5800*/  IMAD.IADD R47, R0, 0x1, R47 ;  /* 0x00000001002f7824 */ /* 0x008fce00078e022f */
[----:B------:R-:W3:Y:S08]  /*5810*/  LDC.64 R96, c[0x0][0x8a8] ;  /* 0x00022a00ff607b82 */ /* 0x000ef00000000a00 */
[----:B--2-4-:R-:W1:Y:S02]  /*5820*/  LDC R108, c[0x0][0x374] ;  /* 0x0000dd00ff6c7b82 */ /* 0x014e640000000800 */
.L_x_163:
[C---:B------:R-:W-:Y:S02]  /*5830*/  LEA R0, R121.reuse, UR36, 0x3 ;  /* 0x0000002479007c11 */ /* 0x040fe4000f8e18ff */
[----:B------:R-:W-:Y:S02]  /*5840*/  SHF.L.U32 R3, R114, 0x1f, RZ ;  /* 0x0000001f72037819 */ /* 0x000fe400000006ff */
[----:B------:R-:W-:Y:S02]  /*5850*/  LEA R16, R121, UR36, 0x4 ;  /* 0x0000002479107c11 */ /* 0x000fe4000f8e20ff */
[----:B------:R-:W2:Y:S02]  /*5860*/  SYNCS.PHASECHK.TRANS64.TRYWAIT P0, [R0+URZ+0x80], R3 ;  /* 0x00008003000075a7 */ /* 0x000ea400080011ff */
[----:B--2---:R-:W-:Y:S05]  /*5870*/  @!P0 BRA `(.L_x_88) ;  /* 0x0000008c002c8947 */ /* 0x004fea0003800000 */
.L_x_213:
[----:B------:R-:W4:Y:S01]  /*5880*/  LDC.64 R12, c[0x0][0xb10] ;  /* 0x0002c400ff0c7b82 */ /* 0x000f220000000a00 */
[----:B------:R-:W3:Y:S01]  /*5890*/  LDS.128 R16, [R16+0xf0] ;  /* 0x0000f00010107984 */ /* 0x000ee20000000c00 */
[----:B-1----:R-:W-:Y:S01]  /*58a0*/  ISETP.NE.AND P1, PT, R41, 0x1, PT ;  /* 0x000000012900780c */ /* 0x002fe20003f25270 */
[----:B--2---:R-:W-:Y:S01]  /*58b0*/  VIADD R0, R0, 0x90 ;  /* 0x0000009000007836 */ /* 0x004fe20000000000 */
[----:B------:R-:W-:Y:S04]  /*58c0*/  ISETP.GE.AND P0, PT, R40, 0x1, PT ;  /* 0x000000012800780c */ /* 0x000fe80003f06270 */
[----:B------:R-:W1:Y:S01]  /*58d0*/  LDC.64 R10, c[0x0][0xb18] ;  /* 0x0002c600ff0a7b82 */ /* 0x000e620000000a00 */
[----:B------:R-:W-:Y:S01]  /*58e0*/  PRMT R0, RZ, 0x654, R0 ;  /* 0x00000654ff007816 */ /* 0x000fe20000000000 */
[----:B------:R-:W-:Y:S01]  /*58f0*/  @!PT LDS RZ, [RZ] ;  /* 0x00000000fffff984 */ /* 0x000fe20000000800 */
[----:B------:R-:W-:Y:S01]  /*5900*/  @!PT LDS RZ, [RZ] ;  /* 0x00000000fffff984 */ /* 0x000fe20000000800 */
[----:B------:R-:W-:Y:S01]  /*5910*/  @!PT LDS RZ, [RZ] ;  /* 0x00000000fffff984 */ /* 0x000fe20000000800 */
[----:B------:R-:W-:Y:S01]  /*5920*/  @!PT LDS RZ, [RZ] ;  /* 0x00000000fffff984 */ /* 0x000fe20000000800 */
[----:B------:R2:W-:Y:S06]  /*5930*/  MEMBAR.ALL.CTA ;  /* 0x0000000000007992 */ /* 0x0005ec0000008000 */
[----:B--2---:R-:W2:Y:S01]  /*5940*/  FENCE.VIEW.ASYNC.S ;  /* 0x00000000000073c6 */ /* 0x004ea20000000000 */
[----:B------:R-:W1:Y:S08]  /*5950*/  @!P1 LDC R14, c[0x0][0xb20] ;  /* 0x0002c800ff0e9b82 */ /* 0x000e700000000800 */
[----:B------:R-:W1:Y:S01]  /*5960*/  @!P1 LDC R9, c[0x0][0xb0c] ;  /* 0x0002c300ff099b82 */ /* 0x000e620000000800 */
[----:B--2---:R2:W-:Y:S01]  /*5970*/  SYNCS.ARRIVE.TRANS64.RED.A1T0 RZ, [R0+URZ], RZ ;  /* 0x000000ff00ff79a7 */ /* 0x0045e200081004ff */
[----:B---3--:R-:W-:Y:S04]  /*5980*/  LOP3.LUT P4, RZ, R18, 0x1, RZ, 0xc0, !PT ;  /* 0x0000000112ff7812 */ /* 0x008fe8000788c0ff */
[----:B------:R-:W-:Y:S09]  /*5990*/  P2R R119, PR, RZ, 0x10 ;  /* 0x00000010ff777803 */ /* 0x000ff20000000000 */
[----:B------:R-:W-:Y:S02]  /*59a0*/  @P4 MOV R45, R16 ;  /* 0x00000010002d4202 */ /* 0x000fe40000000f00 */
[----:B------:R-:W-:Y:S01]  /*59b0*/  @P4 LOP3.LUT R43, R17, 0xffff, RZ, 0xc0, !PT ;  /* 0x0000ffff112b4812 */ /* 0x000fe200078ec0ff */
[----:B--2-4-:R-:W-:Y:S06]  /*59c0*/  @!P0 BRA `(.L_x_89) ;  /* 0x0000000000a48947 */ /* 0x014fec0003800000 */
[----:B------:R-:W-:Y:S01]  /*59d0*/  IMAD.HI.U32 R23, R108, R39, RZ ;  /* 0x000000276c177227 */ /* 0x000fe200078e00ff */
[----:B------:R-:W-:Y:S02]  /*59e0*/  ISETP.NE.AND P0, PT, R38, 0x1, PT ;  /* 0x000000012600780c */ /* 0x000fe40003f05270 */
[----:B------:R-:W-:Y:S01]  /*59f0*/  ISETP.NE.AND P2, PT, R40, 0x1, PT ;  /* 0x000000012800780c */ /* 0x000fe20003f45270 */
[----:B------:R-:W-:Y:S01]  /*5a00*/  IMAD.HI.U32 R22, R107, R100, RZ ;  /* 0x000000646b167227 */ /* 0x000fe200078e00ff */
[----:B------:R-:W-:Y:S02]  /*5a10*/  SHF.R.U32.HI R23, RZ, R106, R23 ;  /* 0x0000006aff177219 */ /* 0x000fe40000011617 */
[----:B------:R-:W-:Y:S01]  /*5a20*/  ISETP.NE.AND P3, PT, R42, 0x1, PT ;  /* 0x000000012a00780c */ /* 0x000fe20003f65270 */
[----:B------:R-:W-:Y:S01]  /*5a30*/  IMAD.HI.U32 R26, R45, R100, RZ ;  /* 0x000000642d1a7227 */ /* 0x000fe200078e00ff */
[----:B------:R-:W-:Y:S02]  /*5a40*/  SHF.R.U32.HI R22, RZ, R101, R22 ;  /* 0x00000065ff167219 */ /* 0x000fe40000011616 */
[----:B------:R-:W-:Y:S01]  /*5a50*/  SEL R3, R108, R23, !P0 ;  /* 0x000000176c037207 */ /* 0x000fe20004000000 */
[----:B------:R-:W-:Y:S01]  /*5a60*/  IMAD.HI.U32 R23, R43, R39, RZ ;  /* 0x000000272b177227 */ /* 0x000fe200078e00ff */
[----:B------:R-:W-:Y:S02]  /*5a70*/  SEL R7, R107, R22, !P3 ;  /* 0x000000166b077207 */ /* 0x000fe40005800000 */
[----:B------:R-:W-:Y:S01]  /*5a80*/  SHF.R.U32.HI R26, RZ, R101, R26 ;  /* 0x00000065ff1a7219 */ /* 0x000fe2000001161a */
[-C--:B------:R-:W-:Y:S04]  /*5a90*/  IMAD.HI.U32 R22, R3, R36.reuse, RZ ;  /* 0x0000002403167227 */ /* 0x080fe800078e00ff */
[----:B------:R-:W-:Y:S01]  /*5aa0*/  IMAD.HI.U32 R24, R7, R36, RZ ;  /* 0x0000002407187227 */ /* 0x000fe200078e00ff */
[-C--:B------:R-:W-:Y:S02]  /*5ab0*/  @P2 SHF.R.U32.HI R3, RZ, R37.reuse, R22 ;  /* 0x00000025ff032219 */ /* 0x080fe40000011616 */
[----:B------:R-:W-:Y:S02]  /*5ac0*/  SHF.R.U32.HI R22, RZ, R106, R23 ;  /* 0x0000006aff167219 */ /* 0x000fe40000011617 */
[----:B------:R-:W-:Y:S01]  /*5ad0*/  @P2 SHF.R.U32.HI R7, RZ, R37, R24 ;  /* 0x00000025ff072219 */ /* 0x000fe20000011618 */
[C---:B------:R-:W-:Y:S01]  /*5ae0*/  IMAD R2, R40.reuse, R3, RZ ;  /* 0x0000000328027224 */ /* 0x040fe200078e02ff */
[----:B------:R-:W-:Y:S02]  /*5af0*/  SEL R5, R43, R22, !P0 ;  /* 0x000000162b057207 */ /* 0x000fe40004000000 */
[----:B------:R-:W-:Y:S01]  /*5b00*/  SEL R3, R45, R26, !P3 ;  /* 0x0000001a2d037207 */ /* 0x000fe20005800000 */
[----:B------:R-:W-:Y:S01]  /*5b10*/  IMAD R4, R40, R7, RZ ;  /* 0x0000000728047224 */ /* 0x000fe200078e02ff */
[C---:B------:R-:W-:Y:S01]  /*5b20*/  ISETP.GE.AND P0, PT, R5.reuse, R2, PT ;  /* 0x000000020500720c */ /* 0x040fe20003f06270 */
[----:B------:R-:W-:Y:S03]  /*5b30*/  IMAD.HI.U32 R6, R5, R36, RZ ;  /* 0x0000002405067227 */ /* 0x000fe600078e00ff */
[----:B------:R-:W-:Y:S01]  /*5b40*/  ISETP.GE.OR P0, PT, R3, R4, P0 ;  /* 0x000000040300720c */ /* 0x000fe20000706670 */
[----:B------:R-:W-:Y:S01]  /*5b50*/  IMAD.MOV R4, RZ, RZ, -R3 ;  /* 0x000000ffff047224 */ /* 0x000fe200078e0a03 */
[-C--:B------:R-:W-:Y:S03]  /*5b60*/  SHF.R.U32.HI R6, RZ, R37.reuse, R6 ;  /* 0x00000025ff067219 */ /* 0x080fe60000011606 */
[----:B------:R-:W-:Y:S01]  /*5b70*/  IMAD R45, R42, R4, R45 ;  /* 0x000000042a2d7224 */ /* 0x000fe200078e022d */
[----:B------:R-:W-:Y:S05]  /*5b80*/  SEL R15, R5, R6, !P2 ;  /* 0x00000006050f7207 */ /* 0x000fea0005000000 */
[----:B------:R-:W-:Y:S02]  /*5b90*/  IMAD.MOV R6, RZ, RZ, -R15 ;  /* 0x000000ffff067224 */ /* 0x000fe400078e0a0f */
[C---:B------:R-:W-:Y:S04]  /*5ba0*/  @!P0 IMAD.HI.U32 R2, R3.reuse, R36, RZ ;  /* 0x0000002403028227 */ /* 0x040fe800078e00ff */
[----:B------:R-:W-:Y:S01]  /*5bb0*/  IMAD R6, R40, R6, R5 ;  /* 0x0000000628067224 */ /* 0x000fe200078e0205 */
[----:B------:R-:W-:Y:S04]  /*5bc0*/  @!P0 SHF.R.U32.HI R2, RZ, R37, R2 ;  /* 0x00000025ff028219 */ /* 0x000fe80000011602 */
[----:B------:R-:W-:Y:S02]  /*5bd0*/  @!P0 SEL R0, R3, R2, !P2 ;  /* 0x0000000203008207 */ /* 0x000fe40005000000 */
[----:B------:R-:W-:Y:S02]  /*5be0*/  IADD3 R2, PT, PT, -R5, RZ, RZ ;  /* 0x000000ff05027210 */ /* 0x000fe40007ffe1ff */
[----:B------:R-:W-:Y:S01]  /*5bf0*/  @!P0 IADD3 R8, PT, PT, R15, -R0, RZ ;  /* 0x800000000f088210 */ /* 0x000fe20007ffe0ff */
[----:B------:R-:W-:Y:S02]  /*5c00*/  @!P0 IMAD R0, R7, R6, R0 ;  /* 0x0000000607008224 */ /* 0x000fe400078e0200 */
[----:B------:R-:W-:Y:S02]  /*5c10*/  IMAD R43, R38, R2, R43 ;  /* 0x00000002262b7224 */ /* 0x000fe400078e022b */
[----:B------:R-:W-:Y:S02]  /*5c20*/  @!P0 IMAD R5, R8, R40, R3 ;  /* 0x0000002808058224 */ /* 0x000fe400078e0203 */
[----:B------:R-:W-:Y:S04]  /*5c30*/  @!P0 IMAD.MOV.U32 R3, RZ, RZ, R0 ;  /* 0x000000ffff038224 */ /* 0x000fe800078e0000 */
[----:B------:R-:W-:Y:S02]  /*5c40*/  IMAD R45, R3, R42, R45 ;  /* 0x0000002a032d7224 */ /* 0x000fe400078e022d */
[----:B------:R-:W-:Y:S07]  /*5c50*/  IMAD R43, R5, R38, R43 ;  /* 0x00000026052b7224 */ /* 0x000fee00078e022b */
.L_x_89:
[----:B-1----:R-:W-:Y:S01]  /*5c60*/  @!P1 ISETP.NE.AND P0, PT, R10, 0x1, PT ;  /* 0x000000010a00980c */ /* 0x002fe20003f05270 */
[----:B------:R-:W-:Y:S01]  /*5c70*/  @!P1 IMAD.HI.U32 R3, R43, R11, RZ ;  /* 0x0000000b2b039227 */ /* 0x000fe200078e00ff */
[----:B------:R-:W-:Y:S01]  /*5c80*/  R2UR UR42, R21 ;  /* 0x00000000152a72ca */ /* 0x000fe200000e0000 */
[----:B------:R-:W-:Y:S01]  /*5c90*/  BSSY.RECONVERGENT B6, `(.L_x_90) ;  /* 0x0000031000067945 */ /* 0x000fe20003800200 */
[----:B------:R-:W-:Y:S01]  /*5ca0*/  R2UR UR41, R20 ;  /* 0x00000000142972ca */ /* 0x000fe200000e0000 */
[----:B------:R-:W-:Y:S01]  /*5cb0*/  @!P1 IMAD.HI.U32 R0, R45, R12, RZ ;  /* 0x0000000c2d009227 */ /* 0x000fe200078e00ff */
[----:B------:R-:W-:Y:S02]  /*5cc0*/  @!P1 SHF.R.U32.HI R2, RZ, R14, R3 ;  /* 0x0000000eff029219 */ /* 0x000fe40000011603 */
[----:B------:R-:W-:Y:S01]  /*5cd0*/  @!P1 ISETP.NE.AND P2, PT, R9, 0x1, PT ;  /* 0x000000010900980c */ /* 0x000fe20003f45270 */
[----:B------:R-:W-:Y:S01]  /*5ce0*/  VIADD R121, R121, 0x1 ;  /* 0x0000000179797836 */ /* 0x000fe20000000000 */
[----:B------:R-:W-:Y:S02]  /*5cf0*/  @!P1 SEL R2, R43, R2, !P0 ;  /* 0x000000022b029207 */ /* 0x000fe40004000000 */
[----:B------:R-:W-:Y:S02]  /*5d00*/  @!P1 SHF.R.U32.HI R0, RZ, R13, R0 ;  /* 0x0000000dff009219 */ /* 0x000fe40000011600 */
[----:B------:R-:W-:Y:S01]  /*5d10*/  LOP3.LUT P0, RZ, R112, 0x3f0, RZ, 0xc0, !PT ;  /* 0x000003f070ff7812 */ /* 0x000fe2000780c0ff */
[----:B------:R-:W-:Y:S01]  /*5d20*/  USHF.L.U32 UR42, UR42, 0x7, URZ ;  /* 0x000000072a2a7899 */ /* 0x000fe200080006ff */
[----:B------:R-:W-:Y:S01]  /*5d30*/  @!P1 SEL R3, R45, R0, !P2 ;  /* 0x000000002d039207 */ /* 0x000fe20005000000 */
[----:B------:R-:W-:Y:S01]  /*5d40*/  USHF.L.U32 UR41, UR41, 0x8, URZ ;  /* 0x0000000829297899 */ /* 0x000fe200080006ff */
[----:B------:R-:W-:Y:S03]  /*5d50*/  @P4 SHF.R.U32.HI R113, RZ, 0x10, R17 ;  /* 0x00000010ff714819 */ /* 0x000fe60000011611 */
[----:B------:R-:W-:Y:S02]  /*5d60*/  @!P1 IMAD.IADD R0, R2, 0x1, -R3 ;  /* 0x0000000102009824 */ /* 0x000fe400078e0a03 */
[----:B------:R-:W-:Y:S02]  /*5d70*/  @!P1 IMAD.IADD R2, R3, 0x1, -R2 ;  /* 0x0000000103029824 */ /* 0x000fe400078e0a02 */
[----:B------:R-:W-:Y:S02]  /*5d80*/  @!P1 IMAD R45, R0, R9, R45 ;  /* 0x00000009002d9224 */ /* 0x000fe400078e022d */
[----:B------:R-:W-:Y:S01]  /*5d90*/  @!P1 IMAD R43, R2, R10, R43 ;  /* 0x0000000a022b9224 */ /* 0x000fe200078e022b */
[----:B------:R-:W-:Y:S06]  /*5da0*/  @!P0 BRA `(.L_x_91) ;  /* 0x00000000007c8947 */ /* 0x000fec0003800000 */
[----:B------:R-:W1:Y:S01]  /*5db0*/  LDCU.64 UR8, c[0x4][0x80] ;  /* 0x01001000ff0877ac */ /* 0x000e620008000a00 */
[----:B------:R-:W-:Y:S01]  /*5dc0*/  MOV R2, 0x0 ;  /* 0x0000000000027802 */ /* 0x000fe20000000f00 */
[----:B------:R-:W-:Y:S02]  /*5dd0*/  HFMA2 R12, -RZ, RZ, 0, 5.9604644775390625e-08 ;  /* 0x00000001ff0c7431 */ /* 0x000fe400000001ff */
[----:B------:R-:W-:Y:S01]  /*5de0*/  IMAD.MOV.U32 R8, RZ, RZ, 0x70 ;  /* 0x00000070ff087424 */ /* 0x000fe200078e00ff */
[----:B------:R2:W3:Y:S01]  /*5df0*/  LDC.64 R14, c[0x4][R2] ;  /* 0x01000000020e7b82 */ /* 0x0004e20000000a00 */
[----:B------:R-:W4:Y:S01]  /*5e00*/  LDCU.64 UR6, c[0x4][0x88] ;  /* 0x01001100ff0677ac */ /* 0x000f220008000a00 */
[----:B------:R-:W-:Y:S01]  /*5e10*/  IMAD.MOV.U32 R13, RZ, RZ, RZ ;  /* 0x000000ffff0d7224 */ /* 0x000fe200078e00ff */
[----:B------:R-:W2:Y:S01]  /*5e20*/  LDCU.64 UR4, c[0x4][0x8] ;  /* 0x01000100ff0477ac */ /* 0x000ea20008000a00 */
[----:B-1----:R-:W-:Y:S01]  /*5e30*/  MOV R5, UR9 ;  /* 0x0000000900057c02 */ /* 0x002fe20008000f00 */
[----:B------:R-:W-:Y:S01]  /*5e40*/  IMAD.U32 R4, RZ, RZ, UR8 ;  /* 0x00000008ff047e24 */ /* 0x000fe2000f8e00ff */
[----:B----4-:R-:W-:Y:S01]  /*5e50*/  MOV R7, UR7 ;  /* 0x0000000700077c02 */ /* 0x010fe20008000f00 */
[----:B------:R-:W-:Y:S01]  /*5e60*/  IMAD.U32 R6, RZ, RZ, UR6 ;  /* 0x00000006ff067e24 */ /* 0x000fe2000f8e00ff */
[----:B--2---:R-:W-:Y:S01]  /*5e70*/  MOV R11, UR5 ;  /* 0x00000005000b7c02 */ /* 0x004fe20008000f00 */
[----:B------:R-:W-:Y:S02]  /*5e80*/  IMAD.U32 R10, RZ, RZ, UR4 ;  /* 0x00000004ff0a7e24 */ /* 0x000fe4000f8e00ff */
[----:B------:R-:W-:Y:S07]  /*5e90*/  LEPC R20, `(.L_x_92) ;  /* 0x000000001014794e */ /* 0x000fee0000000000 */
[----:B---3-5:R-:W-:Y:S05]  /*5ea0*/  CALL.ABS.NOINC R14 ;  /* 0x000000000e007343 */ /* 0x028fea0003c00000 */
.L_x_92:
[----:B------:R-:W1:Y:S01]  /*5eb0*/  LDCU.64 UR8, c[0x4][0x80] ;  /* 0x01001000ff0877ac */ /* 0x000e620008000a00 */
[----:B------:R-:W2:Y:S01]  /*5ec0*/  LDC.64 R2, c[0x4][R2] ;  /* 0x0100000002027b82 */ /* 0x000ea20000000a00 */
[----:B------:R-:W-:Y:S02]  /*5ed0*/  HFMA2 R12, -RZ, RZ, 0, 5.9604644775390625e-08 ;  /* 0x00000001ff0c7431 */ /* 0x000fe400000001ff */
[----:B------:R-:W-:Y:S02]  /*5ee0*/  IMAD.MOV.U32 R8, RZ, RZ, 0x70 ;  /* 0x00000070ff087424 */ /* 0x000fe400078e00ff */
[----:B------:R-:W-:Y:S01]  /*5ef0*/  IMAD.MOV.U32 R13, RZ, RZ, RZ ;  /* 0x000000ffff0d7224 */ /* 0x000fe200078e00ff */
[----:B------:R-:W3:Y:S01]  /*5f00*/  LDCU.64 UR6, c[0x4][0x88] ;  /* 0x01001100ff0677ac */ /* 0x000ee20008000a00 */
[----:B------:R-:W4:Y:S01]  /*5f10*/  LDCU.64 UR4, c[0x4][0x8] ;  /* 0x01000100ff0477ac */ /* 0x000f220008000a00 */
[----:B-1----:R-:W-:Y:S02]  /*5f20*/  MOV R4, UR8 ;  /* 0x0000000800047c02 */ /* 0x002fe40008000f00 */
[----:B------:R-:W-:Y:S02]  /*5f30*/  MOV R5, UR9 ;  /* 0x0000000900057c02 */ /* 0x000fe40008000f00 */
[----:B---3--:R-:W-:Y:S01]  /*5f40*/  MOV R7, UR7 ;  /* 0x0000000700077c02 */ /* 0x008fe20008000f00 */
[----:B------:R-:W-:Y:S01]  /*5f50*/  IMAD.U32 R6, RZ, RZ, UR6 ;  /* 0x00000006ff067e24 */ /* 0x000fe2000f8e00ff */
[----:B----4-:R-:W-:Y:S01]  /*5f60*/  MOV R11, UR5 ;  /* 0x00000005000b7c02 */ /* 0x010fe20008000f00 */
[----:B------:R-:W-:Y:S02]  /*5f70*/  IMAD.U32 R10, RZ, RZ, UR4 ;  /* 0x00000004ff0a7e24 */ /* 0x000fe4000f8e00ff */
[----:B------:R-:W-:Y:S07]  /*5f80*/  LEPC R20, `(.L_x_91) ;  /* 0x000000001014794e */ /* 0x000fee0000000000 */
[----:B--2---:R-:W-:Y:S05]  /*5f90*/  CALL.ABS.NOINC R2 ;  /* 0x0000000002007343 */ /* 0x004fea0003c00000 */
.L_x_91:
[----:B------:R-:W-:Y:S05]  /*5fa0*/  BSYNC.RECONVERGENT B6 ;  /* 0x0000000000067941 */ /* 0x000fea0003800200 */
.L_x_90:
[----:B------:R-:W-:Y:S01]  /*5fb0*/  ISETP.NE.U32.AND P4, PT, R98, RZ, PT ;  /* 0x000000ff6200720c */ /* 0x000fe20003f85070 */
[----:B------:R-:W-:Y:S01]  /*5fc0*/  UISETP.NE.AND UP2, UPT, UR49, URZ, UPT ;  /* 0x000000ff3100728c */ /* 0x000fe2000bf45270 */
[----:B------:R-:W-:Y:S01]  /*5fd0*/  ISETP.NE.U32.AND P2, PT, RZ, UR38, PT ;  /* 0x00000026ff007c0c */ /* 0x000fe2000bf45070 */
[----:B------:R-:W-:Y:S01]  /*5fe0*/  UISETP.NE.U32.AND UP1, UPT, UR44, URZ, UPT ;  /* 0x000000ff2c00728c */ /* 0x000fe2000bf25070 */
[----:B------:R-:W-:Y:S01]  /*5ff0*/  ISETP.NE.AND.EX P4, PT, R99, RZ, PT, P4 ;  /* 0x000000ff6300720c */ /* 0x000fe20003f85340 */
[----:B------:R-:W-:Y:S01]  /*6000*/  UPLOP3.LUT UP0, UPT, UPT, UPT, UPT, 0x40, 0x4 ;  /* 0x000000000004789c */ /* 0x000fe20003f0e870 */
[----:B------:R-:W-:Y:S01]  /*6010*/  ISETP.NE.AND.EX P2, PT, RZ, UR39, PT, P2 ;  /* 0x00000027ff007c0c */ /* 0x000fe2000bf45320 */
[----:B------:R-:W-:Y:S01]  /*6020*/  UISETP.NE.AND.EX UP1, UPT, UR45, URZ, UPT, UP1 ;  /* 0x000000ff2d00728c */ /* 0x000fe2000bf25310 */
[----:B------:R-:W-:Y:S04]  /*6030*/  PLOP3.LUT P1, PT, PT, PT, UP2, 0x80, 0x8 ;  /* 0x000000000008781c */ /* 0x000fe80003f2f028 */
[----:B------:R-:W-:Y:S06]  /*6040*/  @UP2 UPLOP3.LUT UP0, UPT, UPT, UPT, UP1, 0x80, 0x8 ;  /* 0x000000000008289c */ /* 0x000fec0003f0f010 */
[----:B------:R-:W-:Y:S01]  /*6050*/  PLOP3.LUT P0, PT, PT, PT, UP0, 0x80, 0x8 ;  /* 0x000000000008781c */ /* 0x000fe20003f0f008 */
[----:B------:R-:W-:Y:S01]  /*6060*/  @!UPT UIADD3 URZ, UPT, UPT, URZ, URZ, URZ ;  /* 0x000000fffffff290 */ /* 0x000fe2000fffe0ff */
[----:B------:R-:W-:Y:S11]  /*6070*/  BRA.U !UP1, `(.L_x_93) ;  /* 0x00000001093c7547 */ /* 0x000ff6000b800000 */
[----:B------:R-:W-:Y:S01]  /*6080*/  UISETP.NE.U32.AND UP0, UPT, UR38, URZ, UPT ;  /* 0x000000ff2600728c */ /* 0x000fe2000bf05070 */
[----:B------:R-:W-:Y:S01]  /*6090*/  R2UR UR4, R105 ;  /* 0x00000000690472ca */ /* 0x000fe200000e0000 */
[----:B------:R-:W-:Y:S02]  /*60a0*/  HFMA2 R103, -RZ, RZ, 0, 5.9604644775390625e-08 ;  /* 0x00000001ff677431 */ /* 0x000fe400000001ff */
[----:B------:R-:W-:Y:S01]  /*60b0*/  IMAD.MOV.U32 R0, RZ, RZ, 0x1 ;  /* 0x00000001ff007424 */ /* 0x000fe200078e00ff */
[----:B------:R-:W-:Y:S06]  /*60c0*/  UISETP.NE.AND.EX UP0, UPT, UR39, URZ, UPT, UP0 ;  /* 0x000000ff2700728c */ /* 0x000fec000bf05300 */
[----:B------:R-:W-:Y:S05]  /*60d0*/  PLOP3.LUT P3, PT, PT, PT, UP0, 0x80, 0x8 ;  /* 0x000000000008781c */ /* 0x000fea0003f6f008 */
[----:B------:R-:W1:Y:S01]  /*60e0*/  @UP0 LDCU.64 UR6, c[0x0][0x888] ;  /* 0x00011100ff0607ac */ /* 0x000e620008000a00 */
[----:B------:R-:W-:Y:S07]  /*60f0*/  @UP0 UIMAD UR4, UR4, UR44, URZ ;  /* 0x0000002c040402a4 */ /* 0x000fee000f8e02ff */
[----:B------:R-:W-:Y:S01]  /*6100*/  @!P3 PRMT R103, R0, 0x7610, R103 ;  /* 0x000076100067b816 */ /* 0x000fe20000000067 */
[----:B-1----:R-:W-:Y:S03]  /*6110*/  @UP0 UIMAD.WIDE UR6, UR4, 0x4, UR6 ;  /* 0x00000004040608a5 */ /* 0x002fe6000f8e0206 */
[----:B------:R-:W1:Y:S03]  /*6120*/  @!UP0 LDCU UR4, c[0x0][0x880] ;  /* 0x00011000ff0487ac */ /* 0x000e660008000800 */
[----:B------:R-:W-:Y:S02]  /*6130*/  IMAD.U32 R2, RZ, RZ, UR6 ;  /* 0x00000006ff027e24 */ /* 0x000fe4000f8e00ff */
[----:B------:R-:W-:Y:S05]  /*6140*/  IMAD.U32 R3, RZ, RZ, UR7 ;  /* 0x00000007ff037e24 */ /* 0x000fea000f8e00ff */
[----:B-----5:R2:W5:Y:S02]  /*6150*/  @P3 LDG.E R49, desc[UR46][R2.64] ;  /* 0x0000002e02313981 */ /* 0x020564000c1e1900 */
[----:B-12---:R-:W-:Y:S02]  /*6160*/  @!P3 MOV R49, UR4 ;  /* 0x000000040031bc02 */ /* 0x006fe40008000f00 */
.L_x_93:
[----:B------:R-:W-:Y:S05]  /*6170*/  @!P4 BRA `(.L_x_94) ;  /* 0x000000000024c947 */ /* 0x000fea0003800000 */
[----:B------:R-:W-:Y:S02]  /*6180*/  ISETP.NE.U32.AND P3, PT, R96, RZ, PT ;  /* 0x000000ff6000720c */ /* 0x000fe40003f65070 */
[----:B------:R-:W-:Y:S02]  /*6190*/  R2UR UR4, R105 ;  /* 0x00000000690472ca */ /* 0x000fe400000e0000 */
[----:B------:R-:W-:Y:S11]  /*61a0*/  ISETP.NE.AND.EX P3, PT, R97, RZ, PT, P3 ;  /* 0x000000ff6100720c */ /* 0x000ff60003f65330 */
[----:B------:R-:W-:Y:S02]  /*61b0*/  @!UPT UIADD3 URZ, UPT, UPT, URZ, URZ, URZ ;  /* 0x000000fffffff290 */ /* 0x000fe4000fffe0ff */
[----:B------:R-:W1:Y:S01]  /*61c0*/  @P3 LDC.64 R2, c[0x0][0x8a8] ;  /* 0x00022a00ff023b82 */ /* 0x000e620000000a00 */
[----:B------:R-:W-:Y:S04]  /*61d0*/  @P3 IMAD R0, R98, UR4, RZ ;  /* 0x0000000462003c24 */ /* 0x000fe8000f8e02ff */
[----:B-1----:R-:W-:Y:S05]  /*61e0*/  @P3 IMAD.WIDE R2, R0, 0x4, R2 ;  /* 0x0000000400023825 */ /* 0x002fea00078e0202 */
[----:B-----5:R1:W5:Y:S02]  /*61f0*/  @P3 LDG.E R46, desc[UR46][R2.64] ;  /* 0x0000002e022e3981 */ /* 0x020364000c1e1900 */
[----:B-1----:R-:W2:Y:S02]  /*6200*/  @!P3 LDC R46, c[0x0][0x8a0] ;  /* 0x00022800ff2ebb82 */ /* 0x002ea40000000800 */
.L_x_94:
[----:B-----5:R-:W-:Y:S01]  /*6210*/  FSETP.NEU.AND P3, PT, R49, RZ, PT ;  /* 0x000000ff3100720b */ /* 0x020fe20003f6d000 */
[----:B------:R-:W-:Y:S01]  /*6220*/  IMAD.SHL.U32 R130, R109, 0x4, RZ ;  /* 0x000000046d827824 */ /* 0x000fe200078e00ff */
[----:B------:R-:W-:Y:S01]  /*6230*/  SEL R3, RZ, 0xffffffff, P2 ;  /* 0xffffffffff037807 */ /* 0x000fe20001000000 */
[----:B------:R-:W-:Y:S01]  /*6240*/  IMAD.SHL.U32 R62, R116, 0x10, RZ ;  /* 0x00000010743e7824 */ /* 0x000fe200078e00ff */
[----:B------:R-:W-:Y:S01]  /*6250*/  @P1 LOP3.LUT P2, RZ, R103, 0xff, RZ, 0xc0, !PT ;  /* 0x000000ff67ff1812 */ /* 0x000fe2000784c0ff */
[----:B------:R-:W-:Y:S01]  /*6260*/  VIADD R129, R130, UR36 ;  /* 0x0000002482817c36 */ /* 0x000fe20008000000 */
[----:B------:R-:W-:Y:S01]  /*6270*/  @P1 SEL R2, RZ, 0xffffffff, P3 ;  /* 0xffffffffff021807 */ /* 0x000fe20001800000 */
[----:B------:R-:W-:Y:S01]  /*6280*/  IMAD.MOV.U32 R134, RZ, RZ, -0x10 ;  /* 0xfffffff0ff867424 */ /* 0x000fe200078e00ff */
[----:B------:R-:W-:Y:S01]  /*6290*/  LEA R59, R44, UR36, 0x3 ;  /* 0x000000242c3b7c11 */ /* 0x000fe2000f8e18ff */
[----:B------:R-:W-:Y:S01]  /*62a0*/  IMAD.SHL.U32 R132, R117, 0x10, RZ ;  /* 0x0000001075847824 */ /* 0x000fe200078e00ff */
[----:B------:R-:W-:Y:S01]  /*62b0*/  @P0 SEL R2, R3, R2, !P2 ;  /* 0x0000000203020207 */ /* 0x000fe20005000000 */
[----:B------:R-:W-:Y:S01]  /*62c0*/  IMAD.IADD R125, R129, 0x1, R62 ;  /* 0x00000001817d7824 */ /* 0x000fe200078e023e */
[----:B------:R-:W-:Y:S01]  /*62d0*/  SHF.L.U32 R0, R115, 0x1f, RZ ;  /* 0x0000001f73007819 */ /* 0x000fe200000006ff */
[----:B------:R-:W-:Y:S01]  /*62e0*/  IMAD.IADD R128, R129, 0x1, R132 ;  /* 0x0000000181807824 */ /* 0x000fe200078e0284 */
[----:B------:R-:W-:Y:S01]  /*62f0*/  @P1 LOP3.LUT R2, R2, 0x1, RZ, 0xc0, !PT ;  /* 0x0000000102021812 */ /* 0x000fe200078ec0ff */
[----:B------:R-:W-:Y:S01]  /*6300*/  IMAD.IADD R123, R132, 0x1, R125 ;  /* 0x00000001847b7824 */ /* 0x000fe200078e027d */
[----:B------:R-:W-:Y:S01]  /*6310*/  PLOP3.LUT P2, PT, PT, PT, UP1, 0x80, 0x8 ;  /* 0x000000000008781c */ /* 0x000fe20003f4f018 */
[----:B------:R-:W-:Y:S01]  /*6320*/  BSSY B1, `(.L_x_95) ;  /* 0x0000049000017945 */ /* 0x000fe20003800000 */
[----:B------:R-:W-:Y:S01]  /*6330*/  ISETP.NE.U32.OR P4, PT, R2, 0x1, !P1 ;  /* 0x000000010200780c */ /* 0x000fe20004f85470 */
[----:B------:R-:W-:Y:S01]  /*6340*/  IMAD.MOV.U32 R63, RZ, RZ, 0x1 ;  /* 0x00000001ff3f7424 */ /* 0x000fe200078e00ff */
[----:B------:R-:W-:Y:S01]  /*6350*/  SEL R2, RZ, 0xffffffff, P3 ;  /* 0xffffffffff027807 */ /* 0x000fe20001800000 */
[----:B------:R-:W-:Y:S01]  /*6360*/  IMAD R48, R44, 0x100, R47 ;  /* 0x000001002c307824 */ /* 0x000fe200078e022f */
[----:B------:R-:W-:Y:S01]  /*6370*/  LOP3.LUT P3, R120, R103, 0xff, RZ, 0xc0, !PT ;  /* 0x000000ff67787812 */ /* 0x000fe2000786c0ff */
[----:B------:R-:W-:Y:S01]  /*6380*/  IMAD.MOV.U32 R61, RZ, RZ, RZ ;  /* 0x000000ffff3d7224 */ /* 0x000fe200078e00ff */
[----:B------:R-:W-:Y:S02]  /*6390*/  P2R R127, PR, RZ, 0x10 ;  /* 0x00000010ff7f7803 */ /* 0x000fe40000000000 */
[----:B------:R-:W-:Y:S02]  /*63a0*/  CS2R R78, SRZ ;  /* 0x00000000004e7805 */ /* 0x000fe4000001ff00 */
[----:B------:R-:W-:Y:S02]  /*63b0*/  CS2R R76, SRZ ;  /* 0x00000000004c7805 */ /* 0x000fe4000001ff00 */
[----:B------:R-:W-:Y:S02]  /*63c0*/  CS2R R74, SRZ ;  /* 0x00000000004a7805 */ /* 0x000fe4000001ff00 */
[----:B------:R-:W-:Y:S02]  /*63d0*/  CS2R R72, SRZ ;  /* 0x0000000000487805 */ /* 0x000fe4000001ff00 */
[----:B------:R-:W-:Y:S02]  /*63e0*/  @P2 SEL R2, R3, R2, !P3 ;  /* 0x0000000203022207 */ /* 0x000fe40005800000 */
[----:B------:R-:W-:Y:S02]  /*63f0*/  CS2R R70, SRZ ;  /* 0x0000000000467805 */ /* 0x000fe4000001ff00 */
[----:B------:R-:W-:Y:S02]  /*6400*/  @P4 SHF.L.U32 R4, RZ, 0x1f, RZ ;  /* 0x0000001fff044819 */ /* 0x000fe400000006ff */
[----:B------:R-:W-:Y:S02]  /*6410*/  CS2R R68, SRZ ;  /* 0x0000000000447805 */ /* 0x000fe4000001ff00 */
[----:B------:R-:W-:Y:S02]  /*6420*/  LOP3.LUT R2, R2, 0x1, RZ, 0xc0, !PT ;  /* 0x0000000102027812 */ /* 0x000fe400078ec0ff */
[----:B------:R-:W-:Y:S01]  /*6430*/  CS2R R66, SRZ ;  /* 0x0000000000427805 */ /* 0x000fe2000001ff00 */
[----:B------:R-:W1:Y:S01]  /*6440*/  @P4 SYNCS.PHASECHK.TRANS64.TRYWAIT P1, [UR36+0x30], R4 ;  /* 0x00003004ff0045a7 */ /* 0x000e620008021124 */
[----:B------:R-:W-:Y:S02]  /*6450*/  CS2R R64, SRZ ;  /* 0x0000000000407805 */ /* 0x000fe4000001ff00 */
[----:B------:R-:W-:Y:S02]  /*6460*/  ISETP.NE.U32.AND P2, PT, R2, 0x1, PT ;  /* 0x000000010200780c */ /* 0x000fe40003f45070 */
[----:B------:R-:W-:Y:S02]  /*6470*/  CS2R R82, SRZ ;  /* 0x0000000000527805 */ /* 0x000fe4000001ff00 */
[----:B------:R-:W-:Y:S02]  /*6480*/  CS2R R80, SRZ ;  /* 0x0000000000507805 */ /* 0x000fe4000001ff00 */
[----:B------:R-:W-:Y:S02]  /*6490*/  CS2R R86, SRZ ;  /* 0x0000000000567805 */ /* 0x000fe4000001ff00 */
[----:B------:R-:W-:Y:S02]  /*64a0*/  P2R R131, PR, RZ, 0x4 ;  /* 0x00000004ff837803 */ /* 0x000fe40000000000 */
[----:B------:R-:W-:Y:S02]  /*64b0*/  CS2R R84, SRZ ;  /* 0x0000000000547805 */ /* 0x000fe4000001ff00 */
[----:B------:R-:W-:Y:S02]  /*64c0*/  ISETP.NE.U32.AND P2, PT, R110, 0x1, PT ;  /* 0x000000016e00780c */ /* 0x000fe40003f45070 */
[----:B------:R-:W-:Y:S02]  /*64d0*/  CS2R R90, SRZ ;  /* 0x00000000005a7805 */ /* 0x000fe4000001ff00 */
[----:B------:R-:W-:Y:S02]  /*64e0*/  CS2R R88, SRZ ;  /* 0x0000000000587805 */ /* 0x000fe4000001ff00 */
[----:B------:R-:W-:Y:S02]  /*64f0*/  CS2R R94, SRZ ;  /* 0x00000000005e7805 */ /* 0x000fe4000001ff00 */
[----:B------:R-:W-:Y:S02]  /*6500*/  SEL R134, R134, 0x10, !P2 ;  /* 0x0000001086867807 */ /* 0x000fe40005000000 */
[----:B------:R-:W-:Y:S01]  /*6510*/  CS2R R92, SRZ ;  /* 0x00000000005c7805 */ /* 0x000fe2000001ff00 */
[----:B------:R3:W4:Y:S02]  /*6520*/  SYNCS.PHASECHK.TRANS64.TRYWAIT P0, [R59+URZ+0xa0], R0 ;  /* 0x0000a0003b0075a7 */ /* 0x00072400080011ff */
[----:B------:R-:W-:Y:S02]  /*6530*/  IMAD.IADD R129, R129, 0x1, R134 ;  /* 0x0000000181817824 */ /* 0x000fe400078e0286 */
[C---:B------:R-:W-:Y:S02]  /*6540*/  IMAD.IADD R126, R134.reuse, 0x1, R128 ;  /* 0x00000001867e7824 */ /* 0x040fe400078e0280 */
[C---:B------:R-:W-:Y:S02]  /*6550*/  IMAD.IADD R124, R134.reuse, 0x1, R125 ;  /* 0x00000001867c7824 */ /* 0x040fe400078e027d */
[----:B------:R-:W-:Y:S01]  /*6560*/  IMAD.IADD R122, R134, 0x1, R123 ;  /* 0x00000001867a7824 */ /* 0x000fe200078e027b */
[----:B-1----:R-:W-:Y:S01]  /*6570*/  @P4 SEL R63, RZ, 0x1, !P1 ;  /* 0x00000001ff3f4807 */ /* 0x002fe20004800000 */
[----:B---3--:R-:W-:Y:S06]  /*6580*/  @!P4 BRA `(.L_x_96) ;  /* 0x000000000088c947 */ /* 0x008fec0003800000 */
[----:B------:R-:W-:Y:S01]  /*6590*/  IMAD.MOV.U32 R79, RZ, RZ, RZ ;  /* 0x000000ffff4f7224 */ /* 0x000fe200078e00ff */
[----:B------:R-:W-:Y:S01]  /*65a0*/  ISETP.NE.AND P1, PT, R63, RZ, PT ;  /* 0x000000ff3f00720c */ /* 0x000fe20003f25270 */
[----:B------:R-:W-:Y:S01]  /*65b0*/  BSSY B0, `(.L_x_97) ;  /* 0x0000014000007945 */ /* 0x000fe20003800000 */
[----:B------:R-:W-:Y:S02]  /*65c0*/  CS2R R94, SRZ ;  /* 0x00000000005e7805 */ /* 0x000fe4000001ff00 */
        /* <DEDUP_REMOVED lines=13> */
[----:B------:R-:W-:Y:S01]  /*66a0*/  CS2R R76, SRZ ;  /* 0x00000000004c7805 */ /* 0x000fe2000001ff00 */
[----:B------:R-:W-:Y:S06]  /*66b0*/  @P1 BRA `(.L_x_98) ;  /* 0x00000000000c1947 */ /* 0x000fec0003800000 */
[----:B------:R-:W-:Y:S04]  /*66c0*/  SHF.L.U32 R3, RZ, 0x1f, RZ ;  /* 0x0000001fff037819 */ /* 0x000fe800000006ff */
[----:B------:R-:W1:Y:S02]  /*66d0*/  SYNCS.PHASECHK.TRANS64.TRYWAIT P1, [UR36+0x30], R3 ;  /* 0x00003003ff0075a7 */ /* 0x000e640008021124 */
[----:B-1----:R-:W-:Y:S05]  /*66e0*/  @!P1 BRA `(.L_x_99) ;  /* 0x0000007c00a49947 */ /* 0x002fea0003800000 */
.L_x_98:
[----:B------:R-:W-:Y:S05]  /*66f0*/  BSYNC B0 ;  /* 0x0000000000007941 */ /* 0x000fea0003800000 */
.L_x_97:
[----:B------:R-:W-:Y:S01]  /*6700*/  ISETP.NE.AND P1, PT, R131, RZ, PT ;  /* 0x000000ff8300720c */ /* 0x000fe20003f25270 */
[----:B------:R-:W-:Y:S11]  /*6710*/  HFMA2 R61, -RZ, RZ, 0, 5.9604644775390625e-08 ;  /* 0x00000001ff3d7431 */ /* 0x000ff600000001ff */
[----:B------:R-:W-:Y:S01]  /*6720*/  @!UPT UIADD3 URZ, UPT, UPT, URZ, URZ, URZ ;  /* 0x000000fffffff290 */ /* 0x000fe2000fffe0ff */
[----:B------:R3:W1:Y:S04]  /*6730*/  @P1 LDS.128 R92, [R130+UR36+0x400] ;  /* 0x00040024825c1984 */ /* 0x0006680008000c00 */
[----:B------:R3:W1:Y:S04]  /*6740*/  @P1 LDS.128 R88, [R129+0x400] ;  /* 0x0004000081581984 */ /* 0x0006680000000c00 */
[----:B------:R3:W1:Y:S04]  /*6750*/  @P1 LDS.128 R84, [R128+0x400] ;  /* 0x0004000080541984 */ /* 0x0006680000000c00 */
[----:B------:R3:W1:Y:S04]  /*6760*/  @P1 LDS.128 R80, [R126+0x400] ;  /* 0x000400007e501984 */ /* 0x0006680000000c00 */
[----:B------:R3:W1:Y:S04]  /*6770*/  @P1 LDS.128 R64, [R125+0x400] ;  /* 0x000400007d401984 */ /* 0x0006680000000c00 */
[----:B------:R3:W1:Y:S04]  /*6780*/  @P1 LDS.128 R68, [R124+0x400] ;  /* 0x000400007c441984 */ /* 0x0006680000000c00 */
[----:B------:R3:W1:Y:S04]  /*6790*/  @P1 LDS.128 R72, [R123+0x400] ;  /* 0x000400007b481984 */ /* 0x0006680000000c00 */
[----:B------:R3:W1:Y:S02]  /*67a0*/  @P1 LDS.128 R76, [R122+0x400] ;  /* 0x000400007a4c1984 */ /* 0x0006640000000c00 */
.L_x_96:
[----:B------:R-:W-:Y:S05]  /*67b0*/  BSYNC B1 ;  /* 0x0000000000017941 */ /* 0x000fea0003800000 */
.L_x_95:
[----:B-1----:R-:W-:Y:S04]  /*67c0*/  SHF.R.U32.HI R2, RZ, 0x15, R48 ;  /* 0x00000015ff027819 */ /* 0x002fe80000011630 */
[----:B------:R-:W-:Y:S01]  /*67d0*/  LOP3.LUT P1, RZ, R2, 0x3, R111, 0x48, !PT ;  /* 0x0000000302ff7812 */ /* 0x000fe2000782486f */
[----:B------:R-:W-:Y:S01]  /*67e0*/  @!UPT UIADD3 URZ, UPT, UPT, URZ, URZ, URZ ;  /* 0x000000fffffff290 */ /* 0x000fe2000fffe0ff */
[----:B----4-:R-:W-:Y:S11]  /*67f0*/  @P0 BRA `(.L_x_100) ;  /* 0x0000000000080947 */ /* 0x010ff60003800000 */
[----:B------:R-:W1:Y:S02]  /*6800*/  SYNCS.PHASECHK.TRANS64.TRYWAIT P0, [R59+URZ+0xa0], R0 ;  /* 0x0000a0003b0075a7 */ /* 0x000e6400080011ff */
[----:B-1----:R-:W-:Y:S05]  /*6810*/  @!P0 BRA `(.L_x_101) ;  /* 0x0000007c00708947 */ /* 0x002fea0003800000 */
.L_x_100:
[----:B------:R-:W-:Y:S05]  /*6820*/  @!P1 BRA `(.L_x_102) ;  /* 0x0000000000409947 */ /* 0x000fea0003800000 */
[----:B------:R-:W4:Y:S01]  /*6830*/  LDCU.64 UR8, c[0x4][0x70] ;  /* 0x01000e00ff0877ac */ /* 0x000f220008000a00 */
[----:B------:R-:W-:Y:S01]  /*6840*/  MOV R3, 0x0 ;  /* 0x0000000000037802 */ /* 0x000fe20000000f00 */
[----:B------:R-:W-:Y:S02]  /*6850*/  HFMA2 R12, -RZ, RZ, 0, 5.9604644775390625e-08 ;  /* 0x00000001ff0c7431 */ /* 0x000fe400000001ff */
[----:B------:R-:W-:Y:S02]  /*6860*/  IMAD.MOV.U32 R8, RZ, RZ, 0x192 ;  /* 0x00000192ff087424 */ /* 0x000fe400078e00ff */
[----:B------:R-:W-:Y:S01]  /*6870*/  IMAD.MOV.U32 R13, RZ, RZ, RZ ;  /* 0x000000ffff0d7224 */ /* 0x000fe200078e00ff */
[----:B------:R-:W5:Y:S01]  /*6880*/  LDCU.64 UR6, c[0x4][0x78] ;  /* 0x01000f00ff0677ac */ /* 0x000f620008000a00 */
[----:B------:R-:W1:Y:S01]  /*6890*/  LDC.64 R2, c[0x4][R3] ;  /* 0x0100000003027b82 */ /* 0x000e620000000a00 */
[----:B------:R-:W2:Y:S01]  /*68a0*/  LDCU.64 UR4, c[0x4][0x10] ;  /* 0x01000200ff0477ac */ /* 0x000ea20008000a00 */
[----:B----4-:R-:W-:Y:S01]  /*68b0*/  MOV R5, UR9 ;  /* 0x0000000900057c02 */ /* 0x010fe20008000f00 */
[----:B------:R-:W-:Y:S01]  /*68c0*/  IMAD.U32 R4, RZ, RZ, UR8 ;  /* 0x00000008ff047e24 */ /* 0x000fe2000f8e00ff */
[----:B-----5:R-:W-:Y:S01]  /*68d0*/  MOV R7, UR7 ;  /* 0x0000000700077c02 */ /* 0x020fe20008000f00 */
[----:B------:R-:W-:Y:S01]  /*68e0*/  IMAD.U32 R6, RZ, RZ, UR6 ;  /* 0x00000006ff067e24 */ /* 0x000fe2000f8e00ff */
[----:B--2---:R-:W-:Y:S01]  /*68f0*/  MOV R11, UR5 ;  /* 0x00000005000b7c02 */ /* 0x004fe20008000f00 */
[----:B------:R-:W-:Y:S02]  /*6900*/  IMAD.U32 R10, RZ, RZ, UR4 ;  /* 0x00000004ff0a7e24 */ /* 0x000fe4000f8e00ff */
[----:B------:R-:W-:Y:S07]  /*6910*/  LEPC R20, `(.L_x_102) ;  /* 0x000000001014794e */ /* 0x000fee0000000000 */
[----:B-1-3--:R-:W-:Y:S05]  /*6920*/  CALL.ABS.NOINC R2 ;  /* 0x0000000002007343 */ /* 0x00afea0003c00000 */
.L_x_102:
[----:B------:R-:W-:Y:S01]  /*6930*/  LOP3.LUT R50, R92, 0xffffe000, RZ, 0xc0, !PT ;  /* 0xffffe0005c327812 */ /* 0x000fe200078ec0ff */
[----:B------:R-:W-:Y:S05]  /*6940*/  WARPSYNC.ALL ;  /* 0x0000000000007948 */ /* 0x000fea0003800000 */
[----:B------:R-:W-:Y:S01]  /*6950*/  R2UR UR4, R48 ;  /* 0x00000000300472ca */ /* 0x000fe200000e0000 */
[----:B------:R-:W-:Y:S01]  /*6960*/  BSSY.RECONVERGENT B0, `(.L_x_103) ;  /* 0x000009c000007945 */ /* 0x000fe20003800200 */
[----:B------:R-:W-:Y:S02]  /*6970*/  LOP3.LUT R51, R93, 0xffffe000, RZ, 0xc0, !PT ;  /* 0xffffe0005d337812 */ /* 0x000fe400078ec0ff */
[----:B------:R-:W-:Y:S02]  /*6980*/  LOP3.LUT R56, R94, 0xffffe000, RZ, 0xc0, !PT ;  /* 0xffffe0005e387812 */ /* 0x000fe400078ec0ff */
[----:B------:R-:W-:Y:S02]  /*6990*/  LOP3.LUT R58, R95, 0xffffe000, RZ, 0xc0, !PT ;  /* 0xffffe0005f3a7812 */ /* 0x000fe400078ec0ff */
[----:B------:R-:W-:Y:S02]  /*69a0*/  LOP3.LUT R57, R64, 0xffffe000, RZ, 0xc0, !PT ;  /* 0xffffe00040397812 */ /* 0x000fe400078ec0ff */
[----:B------:R-:W-:Y:S03]  /*69b0*/  ISETP.NE.AND P0, PT, R118, RZ, PT ;  /* 0x000000ff7600720c */ /* 0x000fe60003f05270 */
[----:B------:R-:W1:Y:S02]  /*69c0*/  LDTM.x32 R4, tmem[UR4] ;  /* 0x00000004000479ee */ /* 0x000e6400082c0000 */
[C---:B-12---:R-:W-:Y:S01]  /*69d0*/  FMUL R0, R46.reuse, R4 ;  /* 0x000000042e007220 */ /* 0x046fe20000400000 */
[C---:B------:R-:W-:Y:S01]  /*69e0*/  FMUL R2, R46.reuse, R5 ;  /* 0x000000052e027220 */ /* 0x040fe20000400000 */
[C---:B------:R-:W-:Y:S01]  /*69f0*/  FMUL R3, R46.reuse, R6 ;  /* 0x000000062e037220 */ /* 0x040fe20000400000 */
[----:B------:R-:W-:Y:S01]  /*6a00*/  FMUL R7, R46, R7 ;  /* 0x000000072e077220 */ /* 0x000fe20000400000 */
[C---:B------:R-:W-:Y:S01]  /*6a10*/  FFMA R52, R49.reuse, R50, R0 ;  /* 0x0000003231347223 */ /* 0x040fe20000000000 */
[----:B------:R-:W-:Y:S01]  /*6a20*/  LOP3.LUT R50, R88, 0xffffe000, RZ, 0xc0, !PT ;  /* 0xffffe00058327812 */ /* 0x000fe200078ec0ff */
[C---:B------:R-:W-:Y:S01]  /*6a30*/  FFMA R53, R49.reuse, R51, R2 ;  /* 0x0000003331357223 */ /* 0x040fe20000000002 */
[----:B------:R-:W-:Y:S01]  /*6a40*/  LOP3.LUT R51, R90, 0xffffe000, RZ, 0xc0, !PT ;  /* 0xffffe0005a337812 */ /* 0x000fe200078ec0ff */
[----:B------:R-:W-:Y:S01]  /*6a50*/  FFMA R54, R49, R56, R3 ;  /* 0x0000003831367223 */ /* 0x000fe20000000003 */
[----:B------:R-:W-:Y:S01]  /*6a60*/  LOP3.LUT R56, R89, 0xffffe000, RZ, 0xc0, !PT ;  /* 0xffffe00059387812 */ /* 0x000fe200078ec0ff */
[----:B------:R-:W-:Y:S01]  /*6a70*/  FFMA R55, R49, R58, R7 ;  /* 0x0000003a31377223 */ /* 0x000fe20000000007 */
[----:B------:R-:W-:Y:S01]  /*6a80*/  LOP3.LUT R58, R91, 0xffffe000, RZ, 0xc0, !PT ;  /* 0xffffe0005b3a7812 */ /* 0x000fe200078ec0ff */
[C---:B------:R-:W-:Y:S01]  /*6a90*/  FMUL R4, R46.reuse, R8 ;  /* 0x000000082e047220 */ /* 0x040fe20000400000 */
[----:B------:R-:W-:Y:S01]  /*6aa0*/  F2FP.TF32.F32.PACK_B R52, R52 ;  /* 0x00000034ff34723e */ /* 0x000fe200024050ff */
[C---:B------:R-:W-:Y:S01]  /*6ab0*/  FMUL R5, R46.reuse, R9 ;  /* 0x000000092e057220 */ /* 0x040fe20000400000 */
[----:B------:R-:W-:Y:S01]  /*6ac0*/  F2FP.TF32.F32.PACK_B R53, R53 ;  /* 0x00000035ff35723e */ /* 0x000fe200024050ff */
[C---:B------:R-:W-:Y:S01]  /*6ad0*/  FMUL R6, R46.reuse, R10 ;  /* 0x0000000a2e067220 */ /* 0x040fe20000400000 */
[----:B------:R-:W-:Y:S01]  /*6ae0*/  F2FP.TF32.F32.PACK_B R54, R54 ;  /* 0x00000036ff36723e */ /* 0x000fe200024050ff */
[C---:B------:R-:W-:Y:S01]  /*6af0*/  FFMA R4, R49.reuse, R50, R4 ;  /* 0x0000003231047223 */ /* 0x040fe20000000004 */
[----:B------:R-:W-:Y:S01]  /*6b00*/  F2FP.TF32.F32.PACK_B R55, R55 ;  /* 0x00000037ff37723e */ /* 0x000fe200024050ff */
[----:B------:R-:W-:Y:S01]  /*6b10*/  FMUL R11, R46, R11 ;  /* 0x0000000b2e0b7220 */ /* 0x000fe20000400000 */
[----:B------:R-:W-:Y:S01]  /*6b20*/  LOP3.LUT R50, R84, 0xffffe000, RZ, 0xc0, !PT ;  /* 0xffffe00054327812 */ /* 0x000fe200078ec0ff */
[----:B------:R-:W-:Y:S01]  /*6b30*/  FFMA R5, R49, R56, R5 ;  /* 0x0000003831057223 */ /* 0x000fe20000000005 */
[----:B------:R-:W-:Y:S01]  /*6b40*/  LOP3.LUT R56, R85, 0xffffe000, RZ, 0xc0, !PT ;  /* 0xffffe00055387812 */ /* 0x000fe200078ec0ff */
[----:B------:R-:W-:Y:S01]  /*6b50*/  FMUL R8, R46, R12 ;  /* 0x0000000c2e087220 */ /* 0x000fe20000400000 */
[----:B------:R-:W-:Y:S01]  /*6b60*/  F2FP.TF32.F32.PACK_B R4, R4 ;  /* 0x00000004ff04723e */ /* 0x000fe200024050ff */
[C---:B------:R-:W-:Y:S01]  /*6b70*/  FFMA R6, R49.reuse, R51, R6 ;  /* 0x0000003331067223 */ /* 0x040fe20000000006 */
[----:B------:R-:W-:Y:S01]  /*6b80*/  LOP3.LUT R51, R86, 0xffffe000, RZ, 0xc0, !PT ;  /* 0xffffe00056337812 */ /* 0x000fe200078ec0ff */
[----:B------:R-:W-:Y:S01]  /*6b90*/  FFMA R7, R49, R58, R11 ;  /* 0x0000003a31077223 */ /* 0x000fe2000000000b */
[----:B------:R-:W-:Y:S01]  /*6ba0*/  LOP3.LUT R58, R87, 0xffffe000, RZ, 0xc0, !PT ;  /* 0xffffe000573a7812 */ /* 0x000fe200078ec0ff */
[----:B------:R-:W-:Y:S01]  /*6bb0*/  FMUL R9, R46, R13 ;  /* 0x0000000d2e097220 */ /* 0x000fe20000400000 */
[----:B------:R-:W-:Y:S01]  /*6bc0*/  F2FP.TF32.F32.PACK_B R5, R5 ;  /* 0x00000005ff05723e */ /* 0x000fe200024050ff */
[----:B------:R1:W-:Y:S01]  /*6bd0*/  STS.128 [R130+UR36+0x400], R52 ;  /* 0x0004003482007988 */ /* 0x0003e20008000c24 */
[----:B------:R-:W-:Y:S01]  /*6be0*/  F2FP.TF32.F32.PACK_B R6, R6 ;  /* 0x00000006ff06723e */ /* 0x000fe200024050ff */
[C---:B------:R-:W-:Y:S01]  /*6bf0*/  FFMA R8, R49.reuse, R50, R8 ;  /* 0x0000003231087223 */ /* 0x040fe20000000008 */
[----:B------:R-:W-:Y:S01]  /*6c00*/  LOP3.LUT R50, R80, 0xffffe000, RZ, 0xc0, !PT ;  /* 0xffffe00050327812 */ /* 0x000fe200078ec0ff */
[C---:B------:R-:W-:Y:S01]  /*6c10*/  FMUL R10, R46.reuse, R14 ;  /* 0x0000000e2e0a7220 */ /* 0x040fe20000400000 */
[----:B------:R-:W-:Y:S01]  /*6c20*/  F2FP.TF32.F32.PACK_B R7, R7 ;  /* 0x00000007ff07723e */ /* 0x000fe200024050ff */
[C---:B------:R-:W-:Y:S01]  /*6c30*/  FMUL R15, R46.reuse, R15 ;  /* 0x0000000f2e0f7220 */ /* 0x040fe20000400000 */
[----:B------:R-:W-:Y:S01]  /*6c40*/  F2FP.TF32.F32.PACK_B R8, R8 ;  /* 0x00000008ff08723e */ /* 0x000fe200024050ff */
[----:B------:R-:W-:Y:S01]  /*6c50*/  FMUL R12, R46, R16 ;  /* 0x000000102e0c7220 */ /* 0x000fe20000400000 */
[----:B------:R-:W-:Y:S01]  /*6c60*/  FFMA R9, R49, R56, R9 ;  /* 0x0000003831097223 */ /* 0x000fe20000000009 */
[----:B------:R-:W-:Y:S01]  /*6c70*/  LOP3.LUT R56, R83, 0xffffe000, RZ, 0xc0, !PT ;  /* 0xffffe00053387812 */ /* 0x000fe200078ec0ff */
[C---:B------:R-:W-:Y:S01]  /*6c80*/  FFMA R10, R49.reuse, R51, R10 ;  /* 0x00000033310a7223 */ /* 0x040fe2000000000a */
[----:B------:R-:W-:Y:S01]  /*6c90*/  LOP3.LUT R51, R82, 0xffffe000, RZ, 0xc0, !PT ;  /* 0xffffe00052337812 */ /* 0x000fe200078ec0ff */
[C---:B------:R-:W-:Y:S01]  /*6ca0*/  FFMA R11, R49.reuse, R58, R15 ;  /* 0x0000003a310b7223 */ /* 0x040fe2000000000f */
[----:B------:R-:W-:Y:S01]  /*6cb0*/  F2FP.TF32.F32.PACK_B R9, R9 ;  /* 0x00000009ff09723e */ /* 0x000fe200024050ff */
[----:B------:R-:W-:Y:S01]  /*6cc0*/  FFMA R12, R49, R50, R12 ;  /* 0x00000032310c7223 */ /* 0x000fe2000000000c */
[----:B------:R-:W-:Y:S01]  /*6cd0*/  LOP3.LUT R50, R81, 0xffffe000, RZ, 0xc0, !PT ;  /* 0xffffe00051327812 */ /* 0x000fe200078ec0ff */
[----:B------:R1:W-:Y:S01]  /*6ce0*/  STS.128 [R129+0x400], R4 ;  /* 0x0004000481007388 */ /* 0x0003e20000000c00 */
[----:B------:R-:W-:Y:S01]  /*6cf0*/  F2FP.TF32.F32.PACK_B R10, R10 ;  /* 0x0000000aff0a723e */ /* 0x000fe200024050ff */
        /* <DEDUP_REMOVED lines=9> */
[C---:B------:R-:W-:Y:S01]  /*6d90*/  FMUL R16, R46.reuse, R20 ;  /* 0x000000142e107220 */ /* 0x040fe20000400000 */
[----:B------:R-:W-:Y:S01]  /*6da0*/  F2FP.TF32.F32.PACK_B R13, R13 ;  /* 0x0000000dff0d723e */ /* 0x000fe200024050ff */
[----:B------:R-:W-:Y:S01]  /*6db0*/  FFMA R15, R49, R56, R19 ;  /* 0x00000038310f7223 */ /* 0x000fe20000000013 */
[----:B------:R-:W-:Y:S01]  /*6dc0*/  LOP3.LUT R56, R67, 0xffffe000, RZ, 0xc0, !PT ;  /* 0xffffe00043387812 */ /* 0x000fe200078ec0ff */
[----:B------:R1:W-:Y:S01]  /*6dd0*/  STS.128 [R128+0x400], R8 ;  /* 0x0004000880007388 */ /* 0x0003e20000000c00 */
[----:B------:R-:W-:Y:S01]  /*6de0*/  F2FP.TF32.F32.PACK_B R14, R14 ;  /* 0x0000000eff0e723e */ /* 0x000fe200024050ff */
[----:B------:R-:W-:Y:S01]  /*6df0*/  FMUL R17, R46, R21 ;  /* 0x000000152e117220 */ /* 0x000fe20000400000 */
[----:B------:R-:W-:Y:S01]  /*6e00*/  F2FP.TF32.F32.PACK_B R15, R15 ;  /* 0x0000000fff0f723e */ /* 0x000fe200024050ff */
[C---:B------:R-:W-:Y:S01]  /*6e10*/  FFMA R16, R49.reuse, R57, R16 ;  /* 0x0000003931107223 */ /* 0x040fe20000000010 */
[----:B------:R-:W-:Y:S01]  /*6e20*/  LOP3.LUT R57, R68, 0xffffe000, RZ, 0xc0, !PT ;  /* 0xffffe00044397812 */ /* 0x000fe200078ec0ff */
[C---:B------:R-:W-:Y:S01]  /*6e30*/  FMUL R18, R46.reuse, R22 ;  /* 0x000000162e127220 */ /* 0x040fe20000400000 */
[----:B------:R-:W-:Y:S01]  /*6e40*/  FFMA R17, R49, R50, R17 ;  /* 0x0000003231117223 */ /* 0x000fe20000000011 */
[----:B------:R-:W-:Y:S01]  /*6e50*/  LOP3.LUT R50, R69, 0xffffe000, RZ, 0xc0, !PT ;  /* 0xffffe00045327812 */ /* 0x000fe200078ec0ff */
[----:B------:R1:W-:Y:S01]  /*6e60*/  STS.128 [R126+0x400], R12 ;  /* 0x0004000c7e007388 */ /* 0x0003e20000000c00 */
[----:B------:R-:W-:Y:S01]  /*6e70*/  F2FP.TF32.F32.PACK_B R16, R16 ;  /* 0x00000010ff10723e */ /* 0x000fe200024050ff */
[C---:B------:R-:W-:Y:S01]  /*6e80*/  FMUL R23, R46.reuse, R23 ;  /* 0x000000172e177220 */ /* 0x040fe20000400000 */
[----:B------:R-:W-:Y:S01]  /*6e90*/  F2FP.TF32.F32.PACK_B R17, R17 ;  /* 0x00000011ff11723e */ /* 0x000fe200024050ff */
[C---:B------:R-:W-:Y:S01]  /*6ea0*/  FMUL R20, R46.reuse, R24 ;  /* 0x000000182e147220 */ /* 0x040fe20000400000 */
[----:B------:R-:W-:Y:S01]  /*6eb0*/  FMUL R21, R46, R25 ;  /* 0x000000192e157220 */ /* 0x000fe20000400000 */
[C---:B------:R-:W-:Y:S01]  /*6ec0*/  FFMA R18, R49.reuse, R51, R18 ;  /* 0x0000003331127223 */ /* 0x040fe20000000012 */
[----:B------:R-:W-:Y:S01]  /*6ed0*/  LOP3.LUT R51, R70, 0xffffe000, RZ, 0xc0, !PT ;  /* 0xffffe00046337812 */ /* 0x000fe200078ec0ff */
[----:B------:R-:W-:Y:S01]  /*6ee0*/  FFMA R19, R49, R56, R23 ;  /* 0x0000003831137223 */ /* 0x000fe20000000017 */
[----:B------:R-:W-:Y:S01]  /*6ef0*/  LOP3.LUT R56, R73, 0xffffe000, RZ, 0xc0, !PT ;  /* 0xffffe00049387812 */ /* 0x000fe200078ec0ff */
[C---:B------:R-:W-:Y:S01]  /*6f00*/  FFMA R20, R49.reuse, R57, R20 ;  /* 0x0000003931147223 */ /* 0x040fe20000000014 */
[----:B------:R-:W-:Y:S01]  /*6f10*/  FFMA R21, R49, R50, R21 ;  /* 0x0000003231157223 */ /* 0x000fe20000000015 */
[C---:B------:R-:W-:Y:S01]  /*6f20*/  FMUL R22, R46.reuse, R26 ;  /* 0x0000001a2e167220 */ /* 0x040fe20000400000 */
[----:B------:R-:W-:Y:S01]  /*6f30*/  LOP3.LUT R50, R71, 0xffffe000, RZ, 0xc0, !PT ;  /* 0xffffe00047327812 */ /* 0x000fe200078ec0ff */
[----:B------:R-:W-:Y:S01]  /*6f40*/  FMUL R27, R46, R27 ;  /* 0x0000001b2e1b7220 */ /* 0x000fe20000400000 */
[----:B------:R-:W-:Y:S01]  /*6f50*/  F2FP.TF32.F32.PACK_B R18, R18 ;  /* 0x00000012ff12723e */ /* 0x000fe200024050ff */
[C---:B------:R-:W-:Y:S01]  /*6f60*/  FFMA R22, R49.reuse, R51, R22 ;  /* 0x0000003331167223 */ /* 0x040fe20000000016 */
[----:B------:R-:W-:Y:S01]  /*6f70*/  F2FP.TF32.F32.PACK_B R19, R19 ;  /* 0x00000013ff13723e */ /* 0x000fe200024050ff */
[----:B------:R-:W-:Y:S01]  /*6f80*/  FFMA R23, R49, R50, R27 ;  /* 0x0000003231177223 */ /* 0x000fe2000000001b */
[----:B------:R-:W-:Y:S01]  /*6f90*/  LOP3.LUT R57, R72, 0xffffe000, RZ, 0xc0, !PT ;  /* 0xffffe00048397812 */ /* 0x000fe200078ec0ff */
[C---:B------:R-:W-:Y:S01]  /*6fa0*/  FMUL R24, R46.reuse, R28 ;  /* 0x0000001c2e187220 */ /* 0x040fe20000400000 */
[----:B------:R-:W-:Y:S01]  /*6fb0*/  F2FP.TF32.F32.PACK_B R20, R20 ;  /* 0x00000014ff14723e */ /* 0x000fe200024050ff */
[----:B------:R1:W-:Y:S01]  /*6fc0*/  STS.128 [R125+0x400], R16 ;  /* 0x000400107d007388 */ /* 0x0003e20000000c00 */
[----:B------:R-:W-:Y:S01]  /*6fd0*/  FMUL R25, R46, R29 ;  /* 0x0000001d2e197220 */ /* 0x000fe20000400000 */
[----:B------:R-:W-:Y:S01]  /*6fe0*/  LOP3.LUT R51, R74, 0xffffe000, RZ, 0xc0, !PT ;  /* 0xffffe0004a337812 */ /* 0x000fe200078ec0ff */
[C---:B------:R-:W-:Y:S01]  /*6ff0*/  FMUL R26, R46.reuse, R30 ;  /* 0x0000001e2e1a7220 */ /* 0x040fe20000400000 */
[----:B------:R-:W-:Y:S01]  /*7000*/  LOP3.LUT R50, R75, 0xffffe000, RZ, 0xc0, !PT ;  /* 0xffffe0004b327812 */ /* 0x000fe200078ec0ff */
[----:B------:R-:W-:Y:S01]  /*7010*/  FMUL R31, R46, R31 ;  /* 0x0000001f2e1f7220 */ /* 0x000fe20000400000 */
[----:B------:R-:W-:Y:S01]  /*7020*/  F2FP.TF32.F32.PACK_B R21, R21 ;  /* 0x00000015ff15723e */ /* 0x000fe200024050ff */
[C---:B------:R-:W-:Y:S01]  /*7030*/  FFMA R24, R49.reuse, R57, R24 ;  /* 0x0000003931187223 */ /* 0x040fe20000000018 */
[----:B------:R-:W-:Y:S01]  /*7040*/  F2FP.TF32.F32.PACK_B R22, R22 ;  /* 0x00000016ff16723e */ /* 0x000fe200024050ff */
[C---:B------:R-:W-:Y:S01]  /*7050*/  FFMA R25, R49.reuse, R56, R25 ;  /* 0x0000003831197223 */ /* 0x040fe20000000019 */
[----:B------:R-:W-:Y:S01]  /*7060*/  F2FP.TF32.F32.PACK_B R23, R23 ;  /* 0x00000017ff17723e */ /* 0x000fe200024050ff */
[C---:B------:R-:W-:Y:S01]  /*7070*/  FFMA R26, R49.reuse, R51, R26 ;  /* 0x00000033311a7223 */ /* 0x040fe2000000001a */
[----:B------:R-:W-:Y:S01]  /*7080*/  FFMA R27, R49, R50, R31 ;  /* 0x00000032311b7223 */ /* 0x000fe2000000001f */
[----:B------:R-:W-:Y:S01]  /*7090*/  LOP3.LUT R51, R76, 0xffffe000, RZ, 0xc0, !PT ;  /* 0xffffe0004c337812 */ /* 0x000fe200078ec0ff */
[C---:B------:R-:W-:Y:S01]  /*70a0*/  FMUL R28, R46.reuse, R32 ;  /* 0x000000202e1c7220 */ /* 0x040fe20000400000 */
[----:B------:R1:W-:Y:S01]  /*70b0*/  STS.128 [R124+0x400], R20 ;  /* 0x000400147c007388 */ /* 0x0003e20000000c00 */
[----:B------:R-:W-:Y:S01]  /*70c0*/  LOP3.LUT R56, R77, 0xffffe000, RZ, 0xc0, !PT ;  /* 0xffffe0004d387812 */ /* 0x000fe200078ec0ff */
        /* <DEDUP_REMOVED lines=11> */
[----:B------:R-:W-:Y:S01]  /*7180*/  F2FP.TF32.F32.PACK_B R27, R27 ;  /* 0x0000001bff1b723e */ /* 0x000fe200024050ff */
[----:B------:R-:W-:Y:S01]  /*7190*/  FFMA R31, R49, R50, R35 ;  /* 0x00000032311f7223 */ /* 0x000fe20000000023 */
[----:B------:R-:W-:Y:S02]  /*71a0*/  F2FP.TF32.F32.PACK_B R28, R28 ;  /* 0x0000001cff1c723e */ /* 0x000fe400024050ff */
[----:B------:R-:W-:Y:S01]  /*71b0*/  F2FP.TF32.F32.PACK_B R29, R29 ;  /* 0x0000001dff1d723e */ /* 0x000fe200024050ff */
[----:B------:R1:W-:Y:S01]  /*71c0*/  STS.128 [R123+0x400], R24 ;  /* 0x000400187b007388 */ /* 0x0003e20000000c00 */
[----:B------:R-:W-:Y:S02]  /*71d0*/  F2FP.TF32.F32.PACK_B R30, R30 ;  /* 0x0000001eff1e723e */ /* 0x000fe400024050ff */
[----:B------:R-:W-:Y:S05]  /*71e0*/  F2FP.TF32.F32.PACK_B R31, R31 ;  /* 0x0000001fff1f723e */ /* 0x000fea00024050ff */
[----:B------:R1:W-:Y:S01]  /*71f0*/  STS.128 [R122+0x400], R28 ;  /* 0x0004001c7a007388 */ /* 0x0003e20000000c00 */
[----:B------:R-:W-:Y:S01]  /*7200*/  @!PT LDS RZ, [RZ] ;  /* 0x00000000fffff984 */ /* 0x000fe20000000800 */
[----:B------:R-:W-:Y:S01]  /*7210*/  @!PT LDS RZ, [RZ] ;  /* 0x00000000fffff984 */ /* 0x000fe20000000800 */
[----:B------:R-:W-:Y:S01]  /*7220*/  @!PT LDS RZ, [RZ] ;  /* 0x00000000fffff984 */ /* 0x000fe20000000800 */
[----:B------:R-:W-:Y:S01]  /*7230*/  @!PT LDS RZ, [RZ] ;  /* 0x00000000fffff984 */ /* 0x000fe20000000800 */
[----:B------:R2:W-:Y:S07]  /*7240*/  MEMBAR.ALL.CTA ;  /* 0x0000000000007992 */ /* 0x0005ee0000008000 */
[----:B--2---:R-:W2:Y:S02]  /*7250*/  FENCE.VIEW.ASYNC.S ;  /* 0x00000000000073c6 */ /* 0x004ea40000000000 */
[----:B--2---:R-:W-:Y:S06]  /*7260*/  BAR.SYNC.DEFER_BLOCKING 0x1, 0x80 ;  /* 0x0042000000007b1d */ /* 0x004fec0000010000 */
[----:B------:R-:W-:Y:S05]  /*7270*/  @P0 BRA `(.L_x_104) ;  /* 0x0000000000280947 */ /* 0x000fea0003800000 */
[----:B------:R-:W-:Y:S01]  /*7280*/  UIADD3 UR4, UPT, UPT, UR36, 0x400, URZ ;  /* 0x0000040024047890 */ /* 0x000fe2000fffe0ff */
[----:B------:R-:W-:Y:S01]  /*7290*/  R2UR UR43, R105 ;  /* 0x00000000692b72ca */ /* 0x000fe200000e0000 */
[----:B------:R-:W-:Y:S04]  /*72a0*/  UIADD3 UR6, UP0, UPT, UR50, 0x680, URZ ;  /* 0x0000068032067890 */ /* 0x000fe8000ff1e0ff */
[----:B------:R-:W-:Y:S01]  /*72b0*/  IMAD.U32 R112, RZ, RZ, UR4 ;  /* 0x00000004ff707e24 */ /* 0x000fe2000f8e00ff */
[----:B------:R-:W-:Y:S04]  /*72c0*/  UIADD3.X UR7, UPT, UPT, URZ, UR51, URZ, UP0, !UPT ;  /* 0x00000033ff077290 */ /* 0x000fe800087fe4ff */
[----:B------:R-:W-:Y:S11]  /*72d0*/  R2UR UR40, R112 ;  /* 0x00000000702872ca */ /* 0x000ff600000e0000 */
[----:B------:R-:W-:Y:S02]  /*72e0*/  @!UPT UIADD3 URZ, UPT, UPT, URZ, URZ, URZ ;  /* 0x000000fffffff290 */ /* 0x000fe4000fffe0ff */
[----:B------:R2:W-:Y:S01]  /*72f0*/  UTMASTG.3D [UR40], [UR6] ;  /* 0x00000028060073b5 */ /* 0x0005e20008010000 */
[----:B------:R0:W-:Y:S01]  /*7300*/  UTMACMDFLUSH ;  /* 0x00000000000079b7 */ /* 0x0001e20000000000 */
[----:B--2---:R-:W-:Y:S04]  /*7310*/  DEPBAR.LE SB0, 0x1 ;  /* 0x000080400000791a */ /* 0x004fe80000000000 */
.L_x_104:
[----:B------:R-:W-:Y:S05]  /*7320*/  BSYNC.RECONVERGENT B0 ;  /* 0x0000000000007941 */ /* 0x000fea0003800200 */
.L_x_103:
[----:B------:R-:W-:Y:S01]  /*7330*/  BAR.SYNC.DEFER_BLOCKING 0x1, 0x80 ;  /* 0x0042000000007b1d */ /* 0x000fe20000010000 */
[----:B------:R-:W-:Y:S01]  /*7340*/  ISETP.NE.AND P1, PT, R127, RZ, PT ;  /* 0x000000ff7f00720c */ /* 0x000fe20003f25270 */
[----:B------:R-:W-:Y:S01]  /*7350*/  UISETP.NE.AND UP0, UPT, UR48, URZ, UPT ;  /* 0x000000ff3000728c */ /* 0x000fe2000bf05270 */
[----:B------:R-:W-:Y:S11]  /*7360*/  LEA R3, R61, UR36, 0x3 ;  /* 0x000000243d037c11 */ /* 0x000ff6000f8e18ff */
[----:B------:R-:W-:Y:S01]  /*7370*/  @P1 SHF.L.U32 R2, RZ, 0x1f, RZ ;  /* 0x0000001fff021819 */ /* 0x000fe200000006ff */
[----:B------:R-:W-:Y:S06]  /*7380*/  BRA.U !UP0, `(.L_x_105) ;  /* 0x0000000108247547 */ /* 0x000fec000b800000 */
[----:B-1----:R-:W-:Y:S01]  /*7390*/  IMAD.U32 R5, RZ, RZ, UR52 ;  /* 0x00000034ff057e24 */ /* 0x002fe2000f8e00ff */
[----:B------:R-:W-:Y:S01]  /*73a0*/  MOV R0, UR37 ;  /* 0x0000002500007c02 */ /* 0x000fe20008000f00 */
[----:B------:R-:W-:Y:S03]  /*73b0*/  UIADD3 UR52, UPT, UPT, UR52, 0x1, URZ ;  /* 0x0000000134347890 */ /* 0x000fe6000fffe0ff */
[----:B------:R-:W-:Y:S01]  /*73c0*/  @P1 LEA R5, R5, UR36, 0x3 ;  /* 0x0000002405051c11 */ /* 0x000fe2000f8e18ff */
[----:B------:R-:W-:Y:S04]  /*73d0*/  UISETP.NE.AND UP0, UPT, UR52, 0x4, UPT ;  /* 0x000000043400788c */ /* 0x000fe8000bf05270 */
[----:B------:R-:W-:Y:S01]  /*73e0*/  @P1 VIADD R5, R5, 0x50 ;  /* 0x0000005005051836 */ /* 0x000fe20000000000 */
[----:B------:R-:W-:Y:S04]  /*73f0*/  USEL UR52, UR52, URZ, UP0 ;  /* 0x000000ff34347287 */ /* 0x000fe80008000000 */
[----:B------:R-:W-:Y:S04]  /*7400*/  @P1 PRMT R0, R0, 0x654, R5 ;  /* 0x0000065400001816 */ /* 0x000fe80000000005 */
[----:B------:R2:W-:Y:S04]  /*7410*/  @P1 SYNCS.ARRIVE.TRANS64.RED.A1T0 RZ, [R0+URZ], RZ ;  /* 0x000000ff00ff19a7 */ /* 0x0005e800081004ff */
.L_x_105:
[----:B------:R-:W4:Y:S01]  /*7420*/  @P1 SYNCS.PHASECHK.TRANS64.TRYWAIT P0, [R3+URZ+0x30], R2 ;  /* 0x00003002030015a7 */ /* 0x000f2200080011ff */
[----:B------:R-:W-:Y:S01]  /*7430*/  BSSY B1, `(.L_x_106) ;  /* 0x000001f000017945 */ /* 0x000fe20003800000 */
[----:B----4-:R-:W-:Y:S03]  /*7440*/  @P1 SEL R63, RZ, 0x1, !P0 ;  /* 0x00000001ff3f1807 */ /* 0x010fe60004000000 */
[----:B------:R-:W-:Y:S05]  /*7450*/  @!P1 BRA `(.L_x_107) ;  /* 0x0000000000709947 */ /* 0x000fea0003800000 */
[----:B------:R-:W-:Y:S01]  /*7460*/  ISETP.NE.AND P1, PT, R131, RZ, PT ;  /* 0x000000ff8300720c */ /* 0x000fe20003f25270 */
[----:B------:R-:W-:Y:S01]  /*7470*/  BSSY B0, `(.L_x_108) ;  /* 0x000000b000007945 */ /* 0x000fe20003800000 */
[----:B------:R-:W-:Y:S11]  /*7480*/  ISETP.NE.AND P0, PT, R63, RZ, PT ;  /* 0x000000ff3f00720c */ /* 0x000ff60003f05270 */
[----:B-1----:R-:W-:Y:S05]  /*7490*/  @P1 IMAD R4, R61, 0x4000, R130 ;  /* 0x000040003d041824 */ /* 0x002fea00078e0282 */
[----:B------:R-:W-:Y:S04]  /*74a0*/  @P1 IADD3 R9, PT, PT, R4, UR36, RZ ;  /* 0x0000002404091c10 */ /* 0x000fe8000fffe0ff */
[----:B------:R-:W-:Y:S01]  /*74b0*/  @P1 IADD3 R7, PT, PT, R132, R9, RZ ;  /* 0x0000000984071210 */ /* 0x000fe20007ffe0ff */
[--C-:B------:R-:W-:Y:S02]  /*74c0*/  @P1 IMAD.IADD R5, R62, 0x1, R9.reuse ;  /* 0x000000013e051824 */ /* 0x100fe400078e0209 */
[----:B------:R-:W-:Y:S01]  /*74d0*/  @P1 IMAD.IADD R2, R134, 0x1, R9 ;  /* 0x0000000186021824 */ /* 0x000fe200078e0209 */
[----:B------:R-:W-:Y:S06]  /*74e0*/  @P0 BRA `(.L_x_109) ;  /* 0x00000000000c0947 */ /* 0x000fec0003800000 */
[----:B--2---:R-:W-:Y:S04]  /*74f0*/  SHF.L.U32 R0, RZ, 0x1f, RZ ;  /* 0x0000001fff007819 */ /* 0x004fe800000006ff */
[----:B------:R-:W1:Y:S02]  /*7500*/  SYNCS.PHASECHK.TRANS64.TRYWAIT P0, [R3+URZ+0x30], R0 ;  /* 0x00003000030075a7 */ /* 0x000e6400080011ff */
[----:B-1----:R-:W-:Y:S05]  /*7510*/  @!P0 BRA `(.L_x_110) ;  /* 0x0000007000448947 */ /* 0x002fea0003800000 */
.L_x_109:
[----:B------:R-:W-:Y:S05]  /*7520*/  BSYNC B0 ;  /* 0x0000000000007941 */ /* 0x000fea0003800000 */
.L_x_108:
[----:B------:R-:W-:Y:S01]  /*7530*/  ISETP.NE.AND P0, PT, R131, RZ, PT ;  /* 0x000000ff8300720c */ /* 0x000fe20003f05270 */
[----:B------:R-:W-:Y:S11]  /*7540*/  VIADD R61, R61, 0x1 ;  /* 0x000000013d3d7836 */ /* 0x000ff60000000000 */
[----:B------:R-:W-:Y:S01]  /*7550*/  @!UPT UIADD3 URZ, UPT, UPT, URZ, URZ, URZ ;  /* 0x000000fffffff290 */ /* 0x000fe2000fffe0ff */
[----:B------:R4:W3:Y:S01]  /*7560*/  @P0 LDS.128 R92, [R4+UR36+0x400] ;  /* 0x00040024045c0984 */ /* 0x0008e20008000c00 */
[--C-:B-1----:R-:W-:Y:S01]  /*7570*/  @P0 IMAD.IADD R3, R132, 0x1, R5.reuse ;  /* 0x0000000184030824 */ /* 0x102fe200078e0205 */
[C---:B--2---:R-:W-:Y:S01]  /*7580*/  @P0 IADD3 R0, PT, PT, R134.reuse, R7, RZ ;  /* 0x0000000786000210 */ /* 0x044fe20007ffe0ff */
[C---:B------:R-:W-:Y:S01]  /*7590*/  @P0 IMAD.IADD R6, R134.reuse, 0x1, R5 ;  /* 0x0000000186060824 */ /* 0x040fe200078e0205 */
[----:B------:R4:W1:Y:S02]  /*75a0*/  @P0 LDS.128 R88, [R2+0x400] ;  /* 0x0004000002580984 */ /* 0x0008640000000c00 */
[----:B------:R-:W-:Y:S02]  /*75b0*/  @P0 IADD3 R8, PT, PT, R134, R3, RZ ;  /* 0x0000000386080210 */ /* 0x000fe40007ffe0ff */
[----:B------:R4:W2:Y:S04]  /*75c0*/  @P0 LDS.128 R84, [R7+0x400] ;  /* 0x0004000007540984 */ /* 0x0008a80000000c00 */
[----:B------:R4:W1:Y:S04]  /*75d0*/  @P0 LDS.128 R80, [R0+0x400] ;  /* 0x0004000000500984 */ /* 0x0008680000000c00 */
[----:B------:R4:W1:Y:S04]  /*75e0*/  @P0 LDS.128 R64, [R5+0x400] ;  /* 0x0004000005400984 */ /* 0x0008680000000c00 */
[----:B------:R4:W1:Y:S04]  /*75f0*/  @P0 LDS.128 R68, [R6+0x400] ;  /* 0x0004000006440984 */ /* 0x0008680000000c00 */
[----:B------:R4:W1:Y:S04]  /*7600*/  @P0 LDS.128 R72, [R3+0x400] ;  /* 0x0004000003480984 */ /* 0x0008680000000c00 */
[----:B------:R4:W1:Y:S02]  /*7610*/  @P0 LDS.128 R76, [R8+0x400] ;  /* 0x00040000084c0984 */ /* 0x0008640000000c00 */
.L_x_107:
[----:B------:R-:W-:Y:S05]  /*7620*/  BSYNC B1 ;  /* 0x0000000000017941 */ /* 0x000fea0003800000 */
.L_x_106:
[----:B--2-4-:R-:W-:Y:S05]  /*7630*/  VIADD R0, R48, 0x20 ;  /* 0x0000002030007836 */ /* 0x014fea0000000000 */
[----:B------:R-:W-:Y:S04]  /*7640*/  SHF.R.U32.HI R0, RZ, 0x15, R0 ;  /* 0x00000015ff007819 */ /* 0x000fe80000011600 */
[----:B------:R-:W-:Y:S11]  /*7650*/  LOP3.LUT P0, RZ, R0, 0x3, R111, 0x48, !PT ;  /* 0x0000000300ff7812 */ /* 0x000ff6000780486f */
[----:B------:R-:W-:Y:S02]  /*7660*/  @!UPT UIADD3 URZ, UPT, UPT, URZ, URZ, URZ ;  /* 0x000000fffffff290 */ /* 0x000fe4000fffe0ff */
[----:B------:R-:W-:Y:S05]  /*7670*/  @!P0 BRA `(.L_x_111) ;  /* 0x0000000000408947 */ /* 0x000fea0003800000 */
[----:B------:R-:W2:Y:S01]  /*7680*/  LDCU.64 UR8, c[0x4][0x70] ;  /* 0x01000e00ff0877ac */ /* 0x000ea20008000a00 */
[----:B------:R-:W-:Y:S01]  /*7690*/  MOV R3, 0x0 ;  /* 0x0000000000037802 */ /* 0x000fe20000000f00 */
[----:B-1----:R-:W-:Y:S02]  /*76a0*/  HFMA2 R12, -RZ, RZ, 0, 5.9604644775390625e-08 ;  /* 0x00000001ff0c7431 */ /* 0x002fe400000001ff */
[----:B------:R-:W-:Y:S02]  /*76b0*/  IMAD.MOV.U32 R8, RZ, RZ, 0x192 ;  /* 0x00000192ff087424 */ /* 0x000fe400078e00ff */
[----:B------:R-:W-:Y:S01]  /*76c0*/  IMAD.MOV.U32 R13, RZ, RZ, RZ ;  /* 0x000000ffff0d7224 */ /* 0x000fe200078e00ff */
[----:B------:R-:W1:Y:S01]  /*76d0*/  LDCU.64 UR6, c[0x4][0x78] ;  /* 0x01000f00ff0677ac */ /* 0x000e620008000a00 */
[----:B------:R-:W4:Y:S01]  /*76e0*/  LDC.64 R2, c[0x4][R3] ;  /* 0x0100000003027b82 */ /* 0x000f220000000a00 */
[----:B------:R-:W5:Y:S01]  /*76f0*/  LDCU.64 UR4, c[0x4][0x10] ;  /* 0x01000200ff0477ac */ /* 0x000f620008000a00 */
[----:B--2---:R-:W-:Y:S01]  /*7700*/  MOV R5, UR9 ;  /* 0x0000000900057c02 */ /* 0x004fe20008000f00 */
[----:B------:R-:W-:Y:S01]  /*7710*/  IMAD.U32 R4, RZ, RZ, UR8 ;  /* 0x00000008ff047e24 */ /* 0x000fe2000f8e00ff */
[----:B-1----:R-:W-:Y:S01]  /*7720*/  MOV R7, UR7 ;  /* 0x0000000700077c02 */ /* 0x002fe20008000f00 */
[----:B------:R-:W-:Y:S01]  /*7730*/  IMAD.U32 R6, RZ, RZ, UR6 ;  /* 0x00000006ff067e24 */ /* 0x000fe2000f8e00ff */
[----:B-----5:R-:W-:Y:S01]  /*7740*/  MOV R11, UR5 ;  /* 0x00000005000b7c02 */ /* 0x020fe20008000f00 */
[----:B------:R-:W-:Y:S02]  /*7750*/  IMAD.U32 R10, RZ, RZ, UR4 ;  /* 0x00000004ff0a7e24 */ /* 0x000fe4000f8e00ff */
[----:B------:R-:W-:Y:S07]  /*7760*/  LEPC R20, `(.L_x_111) ;  /* 0x000000001014794e */ /* 0x000fee0000000000 */
[----:B---34-:R-:W-:Y:S05]  /*7770*/  CALL.ABS.NOINC R2 ;  /* 0x0000000002007343 */ /* 0x018fea0003c00000 */
.L_x_111:
[----:B---3--:R-:W-:Y:S01]  /*7780*/  LOP3.LUT R50, R92, 0xffffe000, RZ, 0xc0, !PT ;  /* 0xffffe0005c327812 */ /* 0x008fe200078ec0ff */
[----:B------:R-:W-:Y:S05]  /*7790*/  WARPSYNC.ALL ;  /* 0x0000000000007948 */ /* 0x000fea0003800000 */
[----:B------:R-:W-:Y:S01]  /*77a0*/  R2UR UR4, R48 ;  /* 0x00000000300472ca */ /* 0x000fe200000e0000 */
[----:B------:R-:W-:Y:S01]  /*77b0*/  IMAD.U32 R136, RZ, RZ, UR52 ;  /* 0x00000034ff887e24 */ /* 0x000fe2000f8e00ff */
[----:B------:R-:W-:Y:S01]  /*77c0*/  LOP3.LUT R56, R94, 0xffffe000, RZ, 0xc0, !PT ;  /* 0xffffe0005e387812 */ /* 0x000fe200078ec0ff */
[----:B------:R-:W-:Y:S01]  /*77d0*/  IMAD.U32 R133, RZ, RZ, UR37 ;  /* 0x00000025ff857e24 */ /* 0x000fe2000f8e00ff */
[----:B------:R-:W-:Y:S01]  /*77e0*/  LOP3.LUT R58, R95, 0xffffe000, RZ, 0xc0, !PT ;  /* 0xffffe0005f3a7812 */ /* 0x000fe200078ec0ff */
[----:B------:R-:W-:Y:S01]  /*77f0*/  BSSY.RECONVERGENT B0, `(.L_x_112) ;  /* 0x000009f000007945 */ /* 0x000fe20003800200 */
[----:B-1----:R-:W-:Y:S02]  /*7800*/  LOP3.LUT R51, R88, 0xffffe000, RZ, 0xc0, !PT ;  /* 0xffffe00058337812 */ /* 0x002fe400078ec0ff */
[----:B------:R-:W-:Y:S02]  /*7810*/  LOP3.LUT R60, R89, 0xffffe000, RZ, 0xc0, !PT ;  /* 0xffffe000593c7812 */ /* 0x000fe400078ec0ff */
[----:B------:R-:W-:Y:S02]  /*7820*/  LOP3.LUT R57, R86, 0xffffe000, RZ, 0xc0, !PT ;  /* 0xffffe00056397812 */ /* 0x000fe400078ec0ff */
[----:B------:R-:W-:Y:S01]  /*7830*/  ISETP.NE.AND P6, PT, R127, RZ, PT ;  /* 0x000000ff7f00720c */ /* 0x000fe20003fc5270 */
[----:B------:R-:W1:Y:S01]  /*7840*/  LDTM.x32 R4, tmem[UR4+0x20] ;  /* 0x00002004000479ee */ /* 0x000e6200082c0000 */
[----:B------:R-:W-:Y:S02]  /*7850*/  ISETP.NE.AND P0, PT, R118, RZ, PT ;  /* 0x000000ff7600720c */ /* 0x000fe40003f05270 */
[----:B------:R-:W-:Y:S09]  /*7860*/  LEA R135, R61, UR36, 0x3 ;  /* 0x000000243d877c11 */ /* 0x000ff2000f8e18ff */
[----:B------:R-:W-:Y:S05]  /*7870*/  @P6 LEA R136, R136, UR36, 0x3 ;  /* 0x0000002488886c11 */ /* 0x000fea000f8e18ff */
[----:B------:R-:W-:Y:S05]  /*7880*/  @P6 VIADD R136, R136, 0x50 ;  /* 0x0000005088886836 */ /* 0x000fea0000000000 */
[----:B------:R-:W-:Y:S02]  /*7890*/  @P6 PRMT R133, R133, 0x654, R136 ;  /* 0x0000065485856816 */ /* 0x000fe40000000088 */
[----:B------:R-:W-:Y:S01]  /*78a0*/  @P6 SHF.L.U32 R136, RZ, 0x1f, RZ ;  /* 0x0000001fff886819 */ /* 0x000fe200000006ff */
[C---:B-1----:R-:W-:Y:S01]  /*78b0*/  FMUL R0, R46.reuse, R4 ;  /* 0x000000042e007220 */ /* 0x042fe20000400000 */
[C---:B------:R-:W-:Y:S01]  /*78c0*/  FMUL R2, R46.reuse, R5 ;  /* 0x000000052e027220 */ /* 0x040fe20000400000 */
[C---:B------:R-:W-:Y:S01]  /*78d0*/  FMUL R3, R46.reuse, R6 ;  /* 0x000000062e037220 */ /* 0x040fe20000400000 */
[C---:B------:R-:W-:Y:S01]  /*78e0*/  FMUL R7, R46.reuse, R7 ;  /* 0x000000072e077220 */ /* 0x040fe20000400000 */
[----:B------:R-:W-:Y:S01]  /*78f0*/  FFMA R52, R49, R50, R0 ;  /* 0x0000003231347223 */ /* 0x000fe20000000000 */
[----:B------:R-:W-:Y:S01]  /*7900*/  LOP3.LUT R50, R93, 0xffffe000, RZ, 0xc0, !PT ;  /* 0xffffe0005d327812 */ /* 0x000fe200078ec0ff */
[C---:B------:R-:W-:Y:S01]  /*7910*/  FMUL R4, R46.reuse, R8 ;  /* 0x000000082e047220 */ /* 0x040fe20000400000 */
[C---:B------:R-:W-:Y:S01]  /*7920*/  FMUL R5, R46.reuse, R9 ;  /* 0x000000092e057220 */ /* 0x040fe20000400000 */
[----:B------:R-:W-:Y:S01]  /*7930*/  FMUL R6, R46, R10 ;  /* 0x0000000a2e067220 */ /* 0x000fe20000400000 */
[----:B------:R-:W-:Y:S01]  /*7940*/  F2FP.TF32.F32.PACK_B R52, R52 ;  /* 0x00000034ff34723e */ /* 0x000fe200024050ff */
[C---:B------:R-:W-:Y:S01]  /*7950*/  FFMA R53, R49.reuse, R50, R2 ;  /* 0x0000003231357223 */ /* 0x040fe20000000002 */
[----:B------:R-:W-:Y:S01]  /*7960*/  LOP3.LUT R50, R90, 0xffffe000, RZ, 0xc0, !PT ;  /* 0xffffe0005a327812 */ /* 0x000fe200078ec0ff */
[----:B------:R-:W-:Y:S01]  /*7970*/  FFMA R54, R49, R56, R3 ;  /* 0x0000003831367223 */ /* 0x000fe20000000003 */
[----:B------:R-:W-:Y:S01]  /*7980*/  LOP3.LUT R56, R91, 0xffffe000, RZ, 0xc0, !PT ;  /* 0xffffe0005b387812 */ /* 0x000fe200078ec0ff */
[C---:B------:R-:W-:Y:S01]  /*7990*/  FFMA R55, R49.reuse, R58, R7 ;  /* 0x0000003a31377223 */ /* 0x040fe20000000007 */
[----:B------:R-:W-:Y:S01]  /*79a0*/  F2FP.TF32.F32.PACK_B R53, R53 ;  /* 0x00000035ff35723e */ /* 0x000fe200024050ff */
[----:B------:R-:W-:Y:S01]  /*79b0*/  FMUL R11, R46, R11 ;  /* 0x0000000b2e0b7220 */ /* 0x000fe20000400000 */
[----:B------:R-:W-:Y:S01]  /*79c0*/  F2FP.TF32.F32.PACK_B R54, R54 ;  /* 0x00000036ff36723e */ /* 0x000fe200024050ff */
[C---:B------:R-:W-:Y:S01]  /*79d0*/  FFMA R4, R49.reuse, R51, R4 ;  /* 0x0000003331047223 */ /* 0x040fe20000000004 */
[----:B------:R-:W-:Y:S01]  /*79e0*/  F2FP.TF32.F32.PACK_B R55, R55 ;  /* 0x00000037ff37723e */ /* 0x000fe200024050ff */
        /* <DEDUP_REMOVED lines=8> */
[----:B------:R1:W-:Y:S01]  /*7a70*/  STS.128 [R130+UR36+0x4400], R52 ;  /* 0x0044003482007988 */ /* 0x0003e20008000c24 */
[----:B------:R-:W-:Y:S01]  /*7a80*/  F2FP.TF32.F32.PACK_B R5, R5 ;  /* 0x00000005ff05723e */ /* 0x000fe200024050ff */
[C---:B------:R-:W-:Y:S01]  /*7a90*/  FMUL R9, R46.reuse, R13 ;  /* 0x0000000d2e097220 */ /* 0x040fe20000400000 */
[----:B------:R-:W-:Y:S01]  /*7aa0*/  F2FP.TF32.F32.PACK_B R6, R6 ;  /* 0x00000006ff06723e */ /* 0x000fe200024050ff */
[C---:B------:R-:W-:Y:S01]  /*7ab0*/  FMUL R10, R46.reuse, R14 ;  /* 0x0000000e2e0a7220 */ /* 0x040fe20000400000 */
[----:B------:R-:W-:Y:S01]  /*7ac0*/  F2FP.TF32.F32.PACK_B R7, R7 ;  /* 0x00000007ff07723e */ /* 0x000fe200024050ff */
[----:B------:R-:W-:Y:S01]  /*7ad0*/  FMUL R15, R46, R15 ;  /* 0x0000000f2e0f7220 */ /* 0x000fe20000400000 */
[----:B------:R-:W-:Y:S01]  /*7ae0*/  LOP3.LUT R56, R81, 0xffffe000, RZ, 0xc0, !PT ;  /* 0xffffe00051387812 */ /* 0x000fe200078ec0ff */
[C---:B------:R-:W-:Y:S01]  /*7af0*/  FFMA R8, R49.reuse, R51, R8 ;  /* 0x0000003331087223 */ /* 0x040fe20000000008 */
[----:B------:R-:W-:Y:S01]  /*7b00*/  LOP3.LUT R51, R80, 0xffffe000, RZ, 0xc0, !PT ;  /* 0xffffe00050337812 */ /* 0x000fe200078ec0ff */
[----:B------:R-:W-:Y:S01]  /*7b10*/  FFMA R9, R49, R58, R9 ;  /* 0x0000003a31097223 */ /* 0x000fe20000000009 */
[----:B------:R-:W-:Y:S01]  /*7b20*/  LOP3.LUT R58, R83, 0xffffe000, RZ, 0xc0, !PT ;  /* 0xffffe000533a7812 */ /* 0x000fe200078ec0ff */
[C---:B------:R-:W-:Y:S01]  /*7b30*/  FFMA R10, R49.reuse, R57, R10 ;  /* 0x00000039310a7223 */ /* 0x040fe2000000000a */
[----:B------:R-:W-:Y:S01]  /*7b40*/  LOP3.LUT R57, R82, 0xffffe000, RZ, 0xc0, !PT ;  /* 0xffffe00052397812 */ /* 0x000fe200078ec0ff */
[C---:B------:R-:W-:Y:S01]  /*7b50*/  FFMA R11, R49.reuse, R50, R15 ;  /* 0x00000032310b7223 */ /* 0x040fe2000000000f */
[----:B------:R-:W-:Y:S01]  /*7b60*/  LOP3.LUT R50, R64, 0xffffe000, RZ, 0xc0, !PT ;  /* 0xffffe00040327812 */ /* 0x000fe200078ec0ff */
[C---:B------:R-:W-:Y:S01]  /*7b70*/  FMUL R12, R46.reuse, R16 ;  /* 0x000000102e0c7220 */ /* 0x040fe20000400000 */
[----:B------:R-:W-:Y:S01]  /*7b80*/  F2FP.TF32.F32.PACK_B R8, R8 ;  /* 0x00000008ff08723e */ /* 0x000fe200024050ff */
[C---:B------:R-:W-:Y:S01]  /*7b90*/  FMUL R13, R46.reuse, R17 ;  /* 0x000000112e0d7220 */ /* 0x040fe20000400000 */
[----:B------:R-:W-:Y:S01]  /*7ba0*/  F2FP.TF32.F32.PACK_B R9, R9 ;  /* 0x00000009ff09723e */ /* 0x000fe200024050ff */
[----:B------:R1:W-:Y:S01]  /*7bb0*/  STS.128 [R129+0x4400], R4 ;  /* 0x0044000481007388 */ /* 0x0003e20000000c00 */
[----:B------:R-:W-:Y:S01]  /*7bc0*/  F2FP.TF32.F32.PACK_B R10, R10 ;  /* 0x0000000aff0a723e */ /* 0x000fe200024050ff */
[C---:B------:R-:W-:Y:S01]  /*7bd0*/  FMUL R14, R46.reuse, R18 ;  /* 0x000000122e0e7220 */ /* 0x040fe20000400000 */
[----:B------:R-:W-:Y:S01]  /*7be0*/  F2FP.TF32.F32.PACK_B R11, R11 ;  /* 0x0000000bff0b723e */ /* 0x000fe200024050ff */
[----:B------:R-:W-:Y:S01]  /*7bf0*/  FMUL R19, R46, R19 ;  /* 0x000000132e137220 */ /* 0x000fe20000400000 */
[C---:B------:R-:W-:Y:S01]  /*7c00*/  FFMA R12, R49.reuse, R51, R12 ;  /* 0x00000033310c7223 */ /* 0x040fe2000000000c */
[----:B------:R-:W-:Y:S01]  /*7c10*/  LOP3.LUT R51, R66, 0xffffe000, RZ, 0xc0, !PT ;  /* 0xffffe00042337812 */ /* 0x000fe200078ec0ff */
[C---:B------:R-:W-:Y:S01]  /*7c20*/  FMUL R16, R46.reuse, R20 ;  /* 0x000000142e107220 */ /* 0x040fe20000400000 */
[----:B------:R-:W-:Y:S01]  /*7c30*/  FFMA R13, R49, R56, R13 ;  /* 0x00000038310d7223 */ /* 0x000fe2000000000d */
[----:B------:R-:W-:Y:S01]  /*7c40*/  LOP3.LUT R56, R67, 0xffffe000, RZ, 0xc0, !PT ;  /* 0xffffe00043387812 */ /* 0x000fe200078ec0ff */
[C---:B------:R-:W-:Y:S01]  /*7c50*/  FFMA R14, R49.reuse, R57, R14 ;  /* 0x00000039310e7223 */ /* 0x040fe2000000000e */
[----:B------:R-:W-:Y:S01]  /*7c60*/  F2FP.TF32.F32.PACK_B R12, R12 ;  /* 0x0000000cff0c723e */ /* 0x000fe200024050ff */
        /* <DEDUP_REMOVED lines=8> */
[----:B------:R-:W-:Y:S01]  /*7cf0*/  FMUL R18, R46, R22 ;  /* 0x000000162e127220 */ /* 0x000fe20000400000 */
[----:B------:R-:W-:Y:S01]  /*7d00*/  LOP3.LUT R57, R68, 0xffffe000, RZ, 0xc0, !PT ;  /* 0xffffe00044397812 */ /* 0x000fe200078ec0ff */
[----:B------:R-:W-:Y:S01]  /*7d10*/  FMUL R23, R46, R23 ;  /* 0x000000172e177220 */ /* 0x000fe20000400000 */
[----:B------:R-:W-:Y:S01]  /*7d20*/  LOP3.LUT R58, R69, 0xffffe000, RZ, 0xc0, !PT ;  /* 0xffffe000453a7812 */ /* 0x000fe200078ec0ff */
[----:B------:R1:W-:Y:S01]  /*7d30*/  STS.128 [R126+0x4400], R12 ;  /* 0x0044000c7e007388 */ /* 0x0003e20000000c00 */
[----:B------:R-:W-:Y:S01]  /*7d40*/  F2FP.TF32.F32.PACK_B R16, R16 ;  /* 0x00000010ff10723e */ /* 0x000fe200024050ff */
[C---:B------:R-:W-:Y:S01]  /*7d50*/  FFMA R17, R49.reuse, R50, R17 ;  /* 0x0000003231117223 */ /* 0x040fe20000000011 */
[----:B------:R-:W-:Y:S01]  /*7d60*/  LOP3.LUT R50, R70, 0xffffe000, RZ, 0xc0, !PT ;  /* 0xffffe00046327812 */ /* 0x000fe200078ec0ff */
[C---:B------:R-:W-:Y:S01]  /*7d70*/  FFMA R18, R49.reuse, R51, R18 ;  /* 0x0000003331127223 */ /* 0x040fe20000000012 */
[----:B------:R-:W-:Y:S01]  /*7d80*/  LOP3.LUT R51, R72, 0xffffe000, RZ, 0xc0, !PT ;  /* 0xffffe00048337812 */ /* 0x000fe200078ec0ff */
[----:B------:R-:W-:Y:S01]  /*7d90*/  FFMA R19, R49, R56, R23 ;  /* 0x0000003831137223 */ /* 0x000fe20000000017 */
[----:B------:R-:W-:Y:S01]  /*7da0*/  LOP3.LUT R56, R71, 0xffffe000, RZ, 0xc0, !PT ;  /* 0xffffe00047387812 */ /* 0x000fe200078ec0ff */
[C---:B------:R-:W-:Y:S01]  /*7db0*/  FMUL R20, R46.reuse, R24 ;  /* 0x000000182e147220 */ /* 0x040fe20000400000 */
[C---:B------:R-:W-:Y:S01]  /*7dc0*/  FMUL R21, R46.reuse, R25 ;  /* 0x000000192e157220 */ /* 0x040fe20000400000 */
[C---:B------:R-:W-:Y:S01]  /*7dd0*/  FMUL R22, R46.reuse, R26 ;  /* 0x0000001a2e167220 */ /* 0x040fe20000400000 */
[C---:B------:R-:W-:Y:S01]  /*7de0*/  FMUL R27, R46.reuse, R27 ;  /* 0x0000001b2e1b7220 */ /* 0x040fe20000400000 */
[----:B------:R-:W-:Y:S01]  /*7df0*/  F2FP.TF32.F32.PACK_B R17, R17 ;  /* 0x00000011ff11723e */ /* 0x000fe200024050ff */
[C---:B------:R-:W-:Y:S01]  /*7e00*/  FFMA R20, R49.reuse, R57, R20 ;  /* 0x0000003931147223 */ /* 0x040fe20000000014 */
[----:B------:R-:W-:Y:S01]  /*7e10*/  F2FP.TF32.F32.PACK_B R18, R18 ;  /* 0x00000012ff12723e */ /* 0x000fe200024050ff */
[C---:B------:R-:W-:Y:S01]  /*7e20*/  FFMA R21, R49.reuse, R58, R21 ;  /* 0x0000003a31157223 */ /* 0x040fe20000000015 */
[----:B------:R-:W-:Y:S01]  /*7e30*/  F2FP.TF32.F32.PACK_B R19, R19 ;  /* 0x00000013ff13723e */ /* 0x000fe200024050ff */
[C---:B------:R-:W-:Y:S01]  /*7e40*/  FFMA R22, R49.reuse, R50, R22 ;  /* 0x0000003231167223 */ /* 0x040fe20000000016 */
[----:B------:R-:W-:Y:S01]  /*7e50*/  FFMA R23, R49, R56, R27 ;  /* 0x0000003831177223 */ /* 0x000fe2000000001b */
[C---:B------:R-:W-:Y:S01]  /*7e60*/  FMUL R24, R46.reuse, R28 ;  /* 0x0000001c2e187220 */ /* 0x040fe20000400000 */
[----:B------:R-:W-:Y:S01]  /*7e70*/  LOP3.LUT R58, R73, 0xffffe000, RZ, 0xc0, !PT ;  /* 0xffffe000493a7812 */ /* 0x000fe200078ec0ff */
        /* <DEDUP_REMOVED lines=14> */
[----:B------:R-:W-:Y:S01]  /*7f60*/  LOP3.LUT R51, R76, 0xffffe000, RZ, 0xc0, !PT ;  /* 0xffffe0004c337812 */ /* 0x000fe200078ec0ff */
        /* <DEDUP_REMOVED lines=30> */
[----:B------:R-:W-:Y:S01]  /*8150*/  UIADD3 UR8, UP0, UPT, UR50, 0x680, URZ ;  /* 0x0000068032087890 */ /* 0x000fe2000ff1e0ff */
[----:B------:R-:W-:Y:S01]  /*8160*/  R2UR UR7, R105 ;  /* 0x00000000690772ca */ /* 0x000fe200000e0000 */
[----:B------:R-:W-:Y:S02]  /*8170*/  UIADD3 UR5, UPT, UPT, UR41, 0x20, URZ ;  /* 0x0000002029057890 */ /* 0x000fe4000fffe0ff */
[----:B------:R-:W-:Y:S02]  /*8180*/  UIADD3 UR4, UPT, UPT, UR36, 0x4400, URZ ;  /* 0x0000440024047890 */ /* 0x000fe4000fffe0ff */
[----:B------:R-:W-:Y:S01]  /*8190*/  UIADD3.X UR9, UPT, UPT, URZ, UR51, URZ, UP0, !UPT ;  /* 0x00000033ff097290 */ /* 0x000fe200087fe4ff */
[----:B------:R-:W-:Y:S08]  /*81a0*/  UMOV UR6, UR42 ;  /* 0x0000002a00067c82 */ /* 0x000ff00008000000 */
[----:B------:R2:W-:Y:S01]  /*81b0*/  UTMASTG.3D [UR4], [UR8] ;  /* 0x00000004080073b5 */ /* 0x0005e20008010000 */
[----:B------:R0:W-:Y:S01]  /*81c0*/  UTMACMDFLUSH ;  /* 0x00000000000079b7 */ /* 0x0001e20000000000 */
[----:B--2---:R-:W-:Y:S04]  /*81d0*/  DEPBAR.LE SB0, 0x1 ;  /* 0x000080400000791a */ /* 0x004fe80000000000 */
.L_x_113:
[----:B------:R-:W-:Y:S05]  /*81e0*/  BSYNC.RECONVERGENT B0 ;  /* 0x0000000000007941 */ /* 0x000fea0003800200 */
.L_x_112:
[----:B------:R-:W-:Y:S01]  /*81f0*/  BAR.SYNC.DEFER_BLOCKING 0x1, 0x80 ;  /* 0x0042000000007b1d */ /* 0x000fe20000010000 */
[----:B------:R-:W-:Y:S04]  /*8200*/  UIADD3 UR40, UPT, UPT, UR52, 0x1, URZ ;  /* 0x0000000134287890 */ /* 0x000fe8000fffe0ff */
[----:B------:R-:W-:Y:S04]  /*8210*/  UISETP.NE.AND UP0, UPT, UR40, 0x4, UPT ;  /* 0x000000042800788c */ /* 0x000fe8000bf05270 */
[----:B------:R-:W-:Y:S01]  /*8220*/  USEL UR40, UR40, URZ, UP0 ;  /* 0x000000ff28287287 */ /* 0x000fe20008000000 */
[----:B------:R2:W-:Y:S01]  /*8230*/  @P6 SYNCS.ARRIVE.TRANS64.RED.A1T0 RZ, [R133+URZ], RZ ;  /* 0x000000ff85ff69a7 */ /* 0x0005e200081004ff */
[----:B------:R-:W-:Y:S01]  /*8240*/  BSSY B1, `(.L_x_114) ;  /* 0x0000020000017945 */ /* 0x000fe20003800000 */
[----:B------:R-:W3:Y:S02]  /*8250*/  @P6 SYNCS.PHASECHK.TRANS64.TRYWAIT P0, [R135+URZ+0x30], R136 ;  /* 0x00003088870065a7 */ /* 0x000ee400080011ff */
[----:B---3--:R-:W-:Y:S01]  /*8260*/  @P6 SEL R63, RZ, 0x1, !P0 ;  /* 0x00000001ff3f6807 */ /* 0x008fe20004000000 */
[----:B--2---:R-:W-:Y:S06]  /*8270*/  @!P6 BRA `(.L_x_115) ;  /* 0x000000000070e947 */ /* 0x004fec0003800000 */
[----:B------:R-:W-:Y:S01]  /*8280*/  ISETP.NE.AND P1, PT, R131, RZ, PT ;  /* 0x000000ff8300720c */ /* 0x000fe20003f25270 */
[----:B------:R-:W-:Y:S01]  /*8290*/  BSSY B0, `(.L_x_116) ;  /* 0x000000b000007945 */ /* 0x000fe20003800000 */
[----:B------:R-:W-:Y:S11]  /*82a0*/  ISETP.NE.AND P0, PT, R63, RZ, PT ;  /* 0x000000ff3f00720c */ /* 0x000ff60003f05270 */
[----:B------:R-:W-:Y:S05]  /*82b0*/  @P1 IMAD R2, R61, 0x4000, R130 ;  /* 0x000040003d021824 */ /* 0x000fea00078e0282 */
[----:B-1----:R-:W-:Y:S04]  /*82c0*/  @P1 IADD3 R7, PT, PT, R2, UR36, RZ ;  /* 0x0000002402071c10 */ /* 0x002fe8000fffe0ff */
[----:B------:R-:W-:Y:S01]  /*82d0*/  @P1 IADD3 R5, PT, PT, R132, R7, RZ ;  /* 0x0000000784051210 */ /* 0x000fe20007ffe0ff */
[--C-:B------:R-:W-:Y:S02]  /*82e0*/  @P1 IMAD.IADD R3, R62, 0x1, R7.reuse ;  /* 0x000000013e031824 */ /* 0x100fe400078e0207 */
[----:B------:R-:W-:Y:S01]  /*82f0*/  @P1 IMAD.IADD R0, R134, 0x1, R7 ;  /* 0x0000000186001824 */ /* 0x000fe200078e0207 */
[----:B------:R-:W-:Y:S06]  /*8300*/  @P0 BRA `(.L_x_117) ;  /* 0x00000000000c0947 */ /* 0x000fec0003800000 */
[----:B------:R-:W-:Y:S04]  /*8310*/  SHF.L.U32 R4, RZ, 0x1f, RZ ;  /* 0x0000001fff047819 */ /* 0x000fe800000006ff */
[----:B------:R-:W1:Y:S02]  /*8320*/  SYNCS.PHASECHK.TRANS64.TRYWAIT P0, [R135+URZ+0x30], R4 ;  /* 0x00003004870075a7 */ /* 0x000e6400080011ff */
[----:B-1----:R-:W-:Y:S05]  /*8330*/  @!P0 BRA `(.L_x_118) ;  /* 0x0000006000d08947 */ /* 0x002fea0003800000 */
.L_x_117:
[----:B------:R-:W-:Y:S05]  /*8340*/  BSYNC B0 ;  /* 0x0000000000007941 */ /* 0x000fea0003800000 */
.L_x_116:
[----:B------:R-:W-:Y:S01]  /*8350*/  ISETP.NE.AND P0, PT, R131, RZ, PT ;  /* 0x000000ff8300720c */ /* 0x000fe20003f05270 */
[----:B------:R-:W-:Y:S11]  /*8360*/  VIADD R61, R61, 0x1 ;  /* 0x000000013d3d7836 */ /* 0x000ff60000000000 */
[----:B------:R-:W-:Y:S01]  /*8370*/  @!UPT UIADD3 URZ, UPT, UPT, URZ, URZ, URZ ;  /* 0x000000fffffff290 */ /* 0x000fe2000fffe0ff */
[----:B------:R2:W3:Y:S01]  /*8380*/  @P0 LDS.128 R92, [R2+UR36+0x400] ;  /* 0x00040024025c0984 */ /* 0x0004e20008000c00 */
[--C-:B------:R-:W-:Y:S01]  /*8390*/  @P0 IMAD.IADD R7, R132, 0x1, R3.reuse ;  /* 0x0000000184070824 */ /* 0x100fe200078e0203 */
[C---:B-1----:R-:W-:Y:S01]  /*83a0*/  @P0 IADD3 R4, PT, PT, R134.reuse, R5, RZ ;  /* 0x0000000586040210 */ /* 0x042fe20007ffe0ff */
[C---:B------:R-:W-:Y:S01]  /*83b0*/  @P0 IMAD.IADD R6, R134.reuse, 0x1, R3 ;  /* 0x0000000186060824 */ /* 0x040fe200078e0203 */
[----:B------:R2:W4:Y:S02]  /*83c0*/  @P0 LDS.128 R88, [R0+0x400] ;  /* 0x0004000000580984 */ /* 0x0005240000000c00 */
[----:B------:R-:W-:Y:S02]  /*83d0*/  @P0 IADD3 R8, PT, PT, R134, R7, RZ ;  /* 0x0000000786080210 */ /* 0x000fe40007ffe0ff */
[----:B------:R2:W1:Y:S04]  /*83e0*/  @P0 LDS.128 R84, [R5+0x400] ;  /* 0x0004000005540984 */ /* 0x0004680000000c00 */
[----:B------:R2:W1:Y:S04]  /*83f0*/  @P0 LDS.128 R80, [R4+0x400] ;  /* 0x0004000004500984 */ /* 0x0004680000000c00 */
[----:B------:R2:W1:Y:S04]  /*8400*/  @P0 LDS.128 R64, [R3+0x400] ;  /* 0x0004000003400984 */ /* 0x0004680000000c00 */
[----:B------:R2:W1:Y:S04]  /*8410*/  @P0 LDS.128 R68, [R6+0x400] ;  /* 0x0004000006440984 */ /* 0x0004680000000c00 */
[----:B------:R2:W1:Y:S04]  /*8420*/  @P0 LDS.128 R72, [R7+0x400] ;  /* 0x0004000007480984 */ /* 0x0004680000000c00 */
[----:B------:R2:W1:Y:S02]  /*8430*/  @P0 LDS.128 R76, [R8+0x400] ;  /* 0x00040000084c0984 */ /* 0x0004640000000c00 */
.L_x_115:
[----:B------:R-:W-:Y:S05]  /*8440*/  BSYNC B1 ;  /* 0x0000000000017941 */ /* 0x000fea0003800000 */
.L_x_114:
[----:B--2---:R-:W-:Y:S05]  /*8450*/  VIADD R0, R48, 0x40 ;  /* 0x0000004030007836 */ /* 0x004fea0000000000 */
        /* <DEDUP_REMOVED lines=10> */
[----:B------:R-:W3:Y:S01]  /*8500*/  LDC.64 R2, c[0x4][R3] ;  /* 0x0100000003027b82 */ /* 0x000ee20000000a00 */
        /* <DEDUP_REMOVED lines=9> */
.L_x_119:
        /* <DEDUP_REMOVED lines=8> */
[----:B----4-:R-:W-:Y:S02]  /*8620*/  LOP3.LUT R51, R88, 0xffffe000, RZ, 0xc0, !PT ;  /* 0xffffe00058337812 */ /* 0x010fe400078ec0ff */
[----:B------:R-:W-:Y:S02]  /*8630*/  LOP3.LUT R60, R89, 0xffffe000, RZ, 0xc0, !PT ;  /* 0xffffe000593c7812 */ /* 0x000fe400078ec0ff */
[----:B-1----:R-:W-:Y:S02]  /*8640*/  LOP3.LUT R57, R86, 0xffffe000, RZ, 0xc0, !PT ;  /* 0xffffe00056397812 */ /* 0x002fe400078ec0ff */
        /* <DEDUP_REMOVED lines=155> */
.L_x_121:
[----:B------:R-:W-:Y:S05]  /*9000*/  BSYNC.RECONVERGENT B0 ;  /* 0x0000000000007941 */ /* 0x000fea0003800200 */
.L_x_120:
[----:B------:R-:W-:Y:S01]  /*9010*/  BAR.SYNC.DEFER_BLOCKING 0x1, 0x80 ;  /* 0x0042000000007b1d */ /* 0x000fe20000010000 */
[----:B------:R-:W-:Y:S04]  /*9020*/  UIADD3 UR43, UPT, UPT, UR40, 0x1, URZ ;  /* 0x00000001282b7890 */ /* 0x000fe8000fffe0ff */
[----:B------:R-:W-:Y:S04]  /*9030*/  UISETP.NE.AND UP0, UPT, UR43, 0x4, UPT ;  /* 0x000000042b00788c */ /* 0x000fe8000bf05270 */
[----:B------:R-:W-:Y:S01]  /*9040*/  USEL UR43, UR43, URZ, UP0 ;  /* 0x000000ff2b2b7287 */ /* 0x000fe20008000000 */
[----:B------:R2:W-:Y:S01]  /*9050*/  @P6 SYNCS.ARRIVE.TRANS64.RED.A1T0 RZ, [R133+URZ], RZ ;  /* 0x000000ff85ff69a7 */ /* 0x0005e200081004ff */
[----:B------:R-:W-:Y:S01]  /*9060*/  BSSY B1, `(.L_x_122) ;  /* 0x0000023000017945 */ /* 0x000fe20003800000 */
[----:B------:R-:W3:Y:S01]  /*9070*/  @P6 SYNCS.PHASECHK.TRANS64.TRYWAIT P0, [R135+URZ+0x30], R136 ;  /* 0x00003088870065a7 */ /* 0x000ee200080011ff */
[----:B--2---:R-:W-:Y:S01]  /*9080*/  HFMA2 R133, -RZ, RZ, 0, 0 ;  /* 0x00000000ff857431 */ /* 0x004fe200000001ff */
[----:B---3--:R-:W-:Y:S01]  /*9090*/  @P6 SEL R63, RZ, 0x1, !P0 ;  /* 0x00000001ff3f6807 */ /* 0x008fe20004000000 */
[----:B------:R-:W-:Y:S06]  /*90a0*/  @!P6 BRA `(.L_x_123) ;  /* 0x000000000078e947 */ /* 0x000fec0003800000 */
        /* <DEDUP_REMOVED lines=12> */
.L_x_125:
[----:B------:R-:W-:Y:S05]  /*9170*/  BSYNC B0 ;  /* 0x0000000000007941 */ /* 0x000fea0003800000 */
.L_x_124:
[----:B------:R-:W-:Y:S02]  /*9180*/  ISETP.NE.AND P0, PT, R131, RZ, PT ;  /* 0x000000ff8300720c */ /* 0x000fe40003f05270 */
[----:B------:R-:W-:Y:S11]  /*9190*/  IADD3 R61, PT, PT, R61, 0x1, RZ ;  /* 0x000000013d3d7810 */ /* 0x000ff60007ffe0ff */
[----:B------:R2:W3:Y:S01]  /*91a0*/  @P0 LDS.128 R92, [R2+UR36+0x400] ;  /* 0x00040024025c0984 */ /* 0x0004e20008000c00 */
[----:B------:R-:W-:Y:S01]  /*91b0*/  @P0 IMAD.IADD R7, R132, 0x1, R3 ;  /* 0x0000000184070824 */ /* 0x000fe200078e0203 */
[C---:B------:R-:W-:Y:S01]  /*91c0*/  @P0 IADD3 R6, PT, PT, R134.reuse, R3, RZ ;  /* 0x0000000386060210 */ /* 0x040fe20007ffe0ff */
[C---:B-1----:R-:W-:Y:S01]  /*91d0*/  @P0 IMAD.IADD R4, R134.reuse, 0x1, R5 ;  /* 0x0000000186040824 */ /* 0x042fe200078e0205 */
[----:B------:R2:W4:Y:S01]  /*91e0*/  @P0 LDS.128 R88, [R0+0x400] ;  /* 0x0004000000580984 */ /* 0x0005220000000c00 */
[----:B------:R-:W-:Y:S03]  /*91f0*/  @P0 IMAD.IADD R8, R134, 0x1, R7 ;  /* 0x0000000186080824 */ /* 0x000fe600078e0207 */
[----:B------:R2:W1:Y:S04]  /*9200*/  @P0 LDS.128 R84, [R5+0x400] ;  /* 0x0004000005540984 */ /* 0x0004680000000c00 */
[----:B------:R2:W1:Y:S04]  /*9210*/  @P0 LDS.128 R80, [R4+0x400] ;  /* 0x0004000004500984 */ /* 0x0004680000000c00 */
[----:B------:R2:W1:Y:S04]  /*9220*/  @P0 LDS.128 R64, [R3+0x400] ;  /* 0x0004000003400984 */ /* 0x0004680000000c00 */
[----:B------:R2:W1:Y:S04]  /*9230*/  @P0 LDS.128 R68, [R6+0x400] ;  /* 0x0004000006440984 */ /* 0x0004680000000c00 */
[----:B------:R2:W1:Y:S04]  /*9240*/  @P0 LDS.128 R72, [R7+0x400] ;  /* 0x0004000007480984 */ /* 0x0004680000000c00 */
[----:B------:R2:W1:Y:S01]  /*9250*/  @P0 LDS.128 R76, [R8+0x400] ;  /* 0x00040000084c0984 */ /* 0x0004620000000c00 */
[C---:B------:R-:W-:Y:S04]  /*9260*/  ISETP.NE.AND P0, PT, R61.reuse, 0x4, PT ;  /* 0x000000043d00780c */ /* 0x040fe80003f05270 */
[----:B------:R-:W-:Y:S02]  /*9270*/  SEL R61, R61, RZ, P0 ;  /* 0x000000ff3d3d7207 */ /* 0x000fe40000000000 */
[----:B------:R-:W-:Y:S02]  /*9280*/  SEL R133, RZ, 0x1, P0 ;  /* 0x00000001ff857807 */ /* 0x000fe40000000000 */
.L_x_123:
[----:B------:R-:W-:Y:S05]  /*9290*/  BSYNC B1 ;  /* 0x0000000000017941 */ /* 0x000fea0003800000 */
.L_x_122:
        /* <DEDUP_REMOVED lines=21> */
.L_x_127:
        /* <DEDUP_REMOVED lines=13> */
[----:B------:R-:W-:Y:S11]  /*94c0*/  ISETP.NE.AND P0, PT, R118, RZ, PT ;  /* 0x000000ff7600720c */ /* 0x000ff60003f05270 */
[----:B------:R-:W-:Y:S02]  /*94d0*/  @P6 LEA R136, R136, UR36, 0x3 ;  /* 0x0000002488886c11 */ /* 0x000fe4000f8e18ff */
[----:B------:R-:W-:Y:S03]  /*94e0*/  @P6 SHF.L.U32 R137, R133, 0x1f, RZ ;  /* 0x0000001f85896819 */ /* 0x000fe600000006ff */
[----:B------:R-:W-:Y:S05]  /*94f0*/  @P6 VIADD R136, R136, 0x50 ;  /* 0x0000005088886836 */ /* 0x000fea0000000000 */
[----:B------:R-:W-:Y:S02]  /*9500*/  @P6 PRMT R135, R135, 0x654, R136 ;  /* 0x0000065487876816 */ /* 0x000fe40000000088 */
[----:B------:R-:W-:Y:S01]  /*9510*/  LEA R136, R61, UR36, 0x3 ;  /* 0x000000243d887c11 */ /* 0x000fe2000f8e18ff */
        /* <DEDUP_REMOVED lines=147> */
.L_x_129:
[----:B------:R-:W-:Y:S05]  /*9e50*/  BSYNC.RECONVERGENT B0 ;  /* 0x0000000000007941 */ /* 0x000fea0003800200 */
.L_x_128:
        /* <DEDUP_REMOVED lines=18> */
[----:B------:R-:W-:Y:S04]  /*9f80*/  SHF.L.U32 R7, R133, 0x1f, RZ ;  /* 0x0000001f85077819 */ /* 0x000fe800000006ff */
[----:B------:R-:W1:Y:S02]  /*9f90*/  SYNCS.PHASECHK.TRANS64.TRYWAIT P0, [R136+URZ+0x30], R7 ;  /* 0x00003007880075a7 */ /* 0x000e6400080011ff */
[----:B-1----:R-:W-:Y:S05]  /*9fa0*/  @!P0 BRA `(.L_x_134) ;  /* 0x0000004400dc8947 */ /* 0x002fea0003800000 */
.L_x_133:
[----:B------:R-:W-:Y:S05]  /*9fb0*/  BSYNC B0 ;  /* 0x0000000000007941 */ /* 0x000fea0003800000 */
.L_x_132:
[----:B------:R-:W-:Y:S01]  /*9fc0*/  ISETP.NE.AND P0, PT, R131, RZ, PT ;  /* 0x000000ff8300720c */ /* 0x000fe20003f05270 */
[----:B------:R-:W-:Y:S11]  /*9fd0*/  VIADD R61, R61, 0x1 ;  /* 0x000000013d3d7836 */ /* 0x000ff60000000000 */
[----:B------:R-:W-:Y:S01]  /*9fe0*/  @!UPT UIADD3 URZ, UPT, UPT, URZ, URZ, URZ ;  /* 0x000000fffffff290 */ /* 0x000fe2000fffe0ff */
[----:B------:R-:W2:Y:S01]  /*9ff0*/  @P0 LDS.128 R92, [R2+UR36+0x400] ;  /* 0x00040024025c0984 */ /* 0x000ea20008000c00 */
[----:B-1----:R-:W-:Y:S02]  /*a000*/  @P0 IMAD.IADD R7, R132, 0x1, R3 ;  /* 0x0000000184070824 */ /* 0x002fe400078e0203 */
[C---:B------:R-:W-:Y:S01]  /*a010*/  @P0 IMAD.IADD R4, R134.reuse, 0x1, R5 ;  /* 0x0000000186040824 */ /* 0x040fe200078e0205 */
[----:B------:R1:W3:Y:S01]  /*a020*/  @P0 LDS.128 R88, [R0+0x400] ;  /* 0x0004000000580984 */ /* 0x0002e20000000c00 */
[C---:B------:R-:W-:Y:S02]  /*a030*/  @P0 IMAD.IADD R6, R134.reuse, 0x1, R3 ;  /* 0x0000000186060824 */ /* 0x040fe400078e0203 */
[----:B------:R-:W-:Y:S01]  /*a040*/  @P0 IMAD.IADD R8, R134, 0x1, R7 ;  /* 0x0000000186080824 */ /* 0x000fe200078e0207 */
[----:B------:R4:W2:Y:S04]  /*a050*/  @P0 LDS.128 R84, [R5+0x400] ;  /* 0x0004000005540984 */ /* 0x0008a80000000c00 */
[----:B------:R4:W2:Y:S04]  /*a060*/  @P0 LDS.128 R80, [R4+0x400] ;  /* 0x0004000004500984 */ /* 0x0008a80000000c00 */
[----:B------:R4:W2:Y:S04]  /*a070*/  @P0 LDS.128 R64, [R3+0x400] ;  /* 0x0004000003400984 */ /* 0x0008a80000000c00 */
[----:B------:R4:W2:Y:S04]  /*a080*/  @P0 LDS.128 R68, [R6+0x400] ;  /* 0x0004000006440984 */ /* 0x0008a80000000c00 */
[----:B------:R4:W2:Y:S04]  /*a090*/  @P0 LDS.128 R72, [R7+0x400] ;  /* 0x0004000007480984 */ /* 0x0008a80000000c00 */
[----:B------:R4:W2:Y:S01]  /*a0a0*/  @P0 LDS.128 R76, [R8+0x400] ;  /* 0x00040000084c0984 */ /* 0x0008a20000000c00 */
[C---:B------:R-:W-:Y:S04]  /*a0b0*/  ISETP.NE.AND P0, PT, R61.reuse, 0x4, PT ;  /* 0x000000043d00780c */ /* 0x040fe80003f05270 */
[----:B-1----:R-:W-:Y:S02]  /*a0c0*/  SEL R0, RZ, 0x1, P0 ;  /* 0x00000001ff007807 */ /* 0x002fe40000000000 */
[----:B------:R-:W-:Y:S02]  /*a0d0*/  SEL R61, R61, RZ, P0 ;  /* 0x000000ff3d3d7207 */ /* 0x000fe40000000000 */
[----:B------:R-:W-:Y:S02]  /*a0e0*/  LOP3.LUT R133, R133, R0, RZ, 0x3c, !PT ;  /* 0x0000000085857212 */ /* 0x000fe400078e3cff */
.L_x_131:
[----:B------:R-:W-:Y:S05]  /*a0f0*/  BSYNC B1 ;  /* 0x0000000000017941 */ /* 0x000fea0003800000 */
.L_x_130:
[----:B------:R-:W-:Y:S05]  /*a100*/  VIADD R0, R48, 0x80 ;  /* 0x0000008030007836 */ /* 0x000fea0000000000 */
[----:B------:R-:W-:Y:S04]  /*a110*/  SHF.R.U32.HI R0, RZ, 0x15, R0 ;  /* 0x00000015ff007819 */ /* 0x000fe80000011600 */
[----:B------:R-:W-:Y:S11]  /*a120*/  LOP3.LUT P0, RZ, R0, 0x3, R111, 0x48, !PT ;  /* 0x0000000300ff7812 */ /* 0x000ff6000780486f */
[----:B------:R-:W-:Y:S02]  /*a130*/  @!UPT UIADD3 URZ, UPT, UPT, URZ, URZ, URZ ;  /* 0x000000fffffff290 */ /* 0x000fe4000fffe0ff */
[----:B------:R-:W-:Y:S05]  /*a140*/  @!P0 BRA `(.L_x_135) ;  /* 0x0000000000408947 */ /* 0x000fea0003800000 */
[----:B------:R-:W5:Y:S01]  /*a150*/  LDCU.64 UR8, c[0x4][0x70] ;  /* 0x01000e00ff0877ac */ /* 0x000f620008000a00 */
[----:B----4-:R-:W-:Y:S01]  /*a160*/  MOV R3, 0x0 ;  /* 0x0000000000037802 */ /* 0x010fe20000000f00 */
[----:B-1----:R-:W-:Y:S02]  /*a170*/  HFMA2 R12, -RZ, RZ, 0, 5.9604644775390625e-08 ;  /* 0x00000001ff0c7431 */ /* 0x002fe400000001ff */
[----:B------:R-:W-:Y:S02]  /*a180*/  IMAD.MOV.U32 R8, RZ, RZ, 0x192 ;  /* 0x00000192ff087424 */ /* 0x000fe400078e00ff */
[----:B------:R-:W-:Y:S01]  /*a190*/  IMAD.MOV.U32 R13, RZ, RZ, RZ ;  /* 0x000000ffff0d7224 */ /* 0x000fe200078e00ff */
[----:B------:R-:W1:Y:S01]  /*a1a0*/  LDCU.64 UR6, c[0x4][0x78] ;  /* 0x01000f00ff0677ac */ /* 0x000e620008000a00 */
[----:B------:R-:W4:Y:S01]  /*a1b0*/  LDC.64 R2, c[0x4][R3] ;  /* 0x0100000003027b82 */ /* 0x000f220000000a00 */
[----:B------:R-:W2:Y:S01]  /*a1c0*/  LDCU.64 UR4, c[0x4][0x10] ;  /* 0x01000200ff0477ac */ /* 0x000ea20008000a00 */
[----:B-----5:R-:W-:Y:S01]  /*a1d0*/  MOV R5, UR9 ;  /* 0x0000000900057c02 */ /* 0x020fe20008000f00 */
[----:B------:R-:W-:Y:S01]  /*a1e0*/  IMAD.U32 R4, RZ, RZ, UR8 ;  /* 0x00000008ff047e24 */ /* 0x000fe2000f8e00ff */
[----:B-1----:R-:W-:Y:S01]  /*a1f0*/  MOV R7, UR7 ;  /* 0x0000000700077c02 */ /* 0x002fe20008000f00 */
[----:B------:R-:W-:Y:S01]  /*a200*/  IMAD.U32 R6, RZ, RZ, UR6 ;  /* 0x00000006ff067e24 */ /* 0x000fe2000f8e00ff */
[----:B--2---:R-:W-:Y:S01]  /*a210*/  MOV R11, UR5 ;  /* 0x00000005000b7c02 */ /* 0x004fe20008000f00 */
[----:B------:R-:W-:Y:S02]  /*a220*/  IMAD.U32 R10, RZ, RZ, UR4 ;  /* 0x00000004ff0a7e24 */ /* 0x000fe4000f8e00ff */
[----:B------:R-:W-:Y:S07]  /*a230*/  LEPC R20, `(.L_x_135) ;  /* 0x000000001014794e */ /* 0x000fee0000000000 */
[----:B---34-:R-:W-:Y:S05]  /*a240*/  CALL.ABS.NOINC R2 ;  /* 0x0000000002007343 */ /* 0x018fea0003c00000 */
.L_x_135:
[----:B------:R-:W-:Y:S01]  /*a250*/  ISETP.NE.AND P6, PT, R127, RZ, PT ;  /* 0x000000ff7f00720c */ /* 0x000fe20003fc5270 */
[----:B------:R-:W-:Y:S05]  /*a260*/  WARPSYNC.ALL ;  /* 0x0000000000007948 */ /* 0x000fea0003800000 */
[----:B------:R-:W-:Y:S01]  /*a270*/  R2UR UR4, R48 ;  /* 0x00000000300472ca */ /* 0x000fe200000e0000 */
[----:B------:R-:W-:Y:S01]  /*a280*/  IMAD.U32 R60, RZ, RZ, UR37 ;  /* 0x00000025ff3c7e24 */ /* 0x000fe2000f8e00ff */
[----:B--2---:R-:W-:Y:S01]  /*a290*/  LOP3.LUT R50, R92, 0xffffe000, RZ, 0xc0, !PT ;  /* 0xffffe0005c327812 */ /* 0x004fe200078ec0ff */
[----:B------:R-:W-:Y:S01]  /*a2a0*/  IMAD.U32 R51, RZ, RZ, UR40 ;  /* 0x00000028ff337e24 */ /* 0x000fe2000f8e00ff */
[----:B-1----:R-:W-:Y:S01]  /*a2b0*/  LOP3.LUT R54, R94, 0xffffe000, RZ, 0xc0, !PT ;  /* 0xffffe0005e367812 */ /* 0x002fe200078ec0ff */
[----:B------:R-:W-:Y:S01]  /*a2c0*/  BSSY.RECONVERGENT B0, `(.L_x_136) ;  /* 0x00000a2000007945 */ /* 0x000fe20003800200 */
[----:B------:R-:W-:Y:S02]  /*a2d0*/  LOP3.LUT R56, R95, 0xffffe000, RZ, 0xc0, !PT ;  /* 0xffffe0005f387812 */ /* 0x000fe400078ec0ff */
[----:B------:R-:W-:Y:S02]  /*a2e0*/  @P6 LEA R51, R51, UR36, 0x3 ;  /* 0x0000002433336c11 */ /* 0x000fe4000f8e18ff */
[----:B---3--:R-:W-:Y:S02]  /*a2f0*/  LOP3.LUT R58, R89, 0xffffe000, RZ, 0xc0, !PT ;  /* 0xffffe000593a7812 */ /* 0x008fe400078ec0ff */
[----:B------:R-:W-:Y:S01]  /*a300*/  LOP3.LUT R57, R86, 0xffffe000, RZ, 0xc0, !PT ;  /* 0xffffe00056397812 */ /* 0x000fe200078ec0ff */
[----:B----4-:R-:W1:Y:S01]  /*a310*/  LDTM.x32 R4, tmem[UR4+0x80] ;  /* 0x00008004000479ee */ /* 0x010e6200082c0000 */
[----:B------:R-:W-:Y:S01]  /*a320*/  ISETP.NE.AND P0, PT, R118, RZ, PT ;  /* 0x000000ff7600720c */ /* 0x000fe20003f05270 */
[----:B------:R-:W-:Y:S05]  /*a330*/  @P6 VIADD R51, R51, 0x50 ;  /* 0x0000005033336836 */ /* 0x000fea0000000000 */
[----:B------:R-:W-:Y:S02]  /*a340*/  @P6 PRMT R60, R60, 0x654, R51 ;  /* 0x000006543c3c6816 */ /* 0x000fe40000000033 */
[----:B------:R-:W-:Y:S01]  /*a350*/  LOP3.LUT R51, R88, 0xffffe000, RZ, 0xc0, !PT ;  /* 0xffffe00058337812 */ /* 0x000fe200078ec0ff */
        /* <DEDUP_REMOVED lines=12> */
[C---:B------:R-:W-:Y:S01]  /*a420*/  FFMA R54, R49.reuse, R54, R3 ;  /* 0x0000003631367223 */ /* 0x040fe20000000003 */
[----:B------:R-:W-:Y:S01]  /*a430*/  FFMA R55, R49, R56, R7 ;  /* 0x0000003831377223 */ /* 0x000fe20000000007 */
[----:B------:R-:W-:Y:S01]  /*a440*/  LOP3.LUT R56, R91, 0xffffe000, RZ, 0xc0, !PT ;  /* 0xffffe0005b387812 */ /* 0x000fe200078ec0ff */
[C---:B------:R-:W-:Y:S01]  /*a450*/  FFMA R4, R49.reuse, R51, R4 ;  /* 0x0000003331047223 */ /* 0x040fe20000000004 */
[----:B------:R-:W-:Y:S01]  /*a460*/  F2FP.TF32.F32.PACK_B R53, R53 ;  /* 0x00000035ff35723e */ /* 0x000fe200024050ff */
[C---:B------:R-:W-:Y:S01]  /*a470*/  FFMA R5, R49.reuse, R58, R5 ;  /* 0x0000003a31057223 */ /* 0x040fe20000000005 */
[----:B------:R-:W-:Y:S01]  /*a480*/  F2FP.TF32.F32.PACK_B R54, R54 ;  /* 0x00000036ff36723e */ /* 0x000fe200024050ff */
[----:B------:R-:W-:Y:S01]  /*a490*/  FFMA R6, R49, R50, R6 ;  /* 0x0000003231067223 */ /* 0x000fe20000000006 */
[----:B------:R-:W-:Y:S01]  /*a4a0*/  F2FP.TF32.F32.PACK_B R55, R55 ;  /* 0x00000037ff37723e */ /* 0x000fe200024050ff */
[----:B------:R-:W-:Y:S01]  /*a4b0*/  FMUL R11, R46, R11 ;  /* 0x0000000b2e0b7220 */ /* 0x000fe20000400000 */
[----:B------:R-:W-:Y:S01]  /*a4c0*/  LOP3.LUT R51, R84, 0xffffe000, RZ, 0xc0, !PT ;  /* 0xffffe00054337812 */ /* 0x000fe200078ec0ff */
[C---:B------:R-:W-:Y:S01]  /*a4d0*/  FMUL R8, R46.reuse, R12 ;  /* 0x0000000c2e087220 */ /* 0x040fe20000400000 */
[----:B------:R-:W-:Y:S01]  /*a4e0*/  LOP3.LUT R58, R85, 0xffffe000, RZ, 0xc0, !PT ;  /* 0xffffe000553a7812 */ /* 0x000fe200078ec0ff */
[----:B------:R1:W-:Y:S01]  /*a4f0*/  STS.128 [R130+UR36+0x400], R52 ;  /* 0x0004003482007988 */ /* 0x0003e20008000c24 */
[----:B------:R-:W-:Y:S01]  /*a500*/  LOP3.LUT R50, R87, 0xffffe000, RZ, 0xc0, !PT ;  /* 0xffffe00057327812 */ /* 0x000fe200078ec0ff */
[C---:B------:R-:W-:Y:S01]  /*a510*/  FFMA R7, R49.reuse, R56, R11 ;  /* 0x0000003831077223 */ /* 0x040fe2000000000b */
[----:B------:R-:W-:Y:S01]  /*a520*/  F2FP.TF32.F32.PACK_B R4, R4 ;  /* 0x00000004ff04723e */ /* 0x000fe200024050ff */
[C---:B------:R-:W-:Y:S01]  /*a530*/  FMUL R9, R46.reuse, R13 ;  /* 0x0000000d2e097220 */ /* 0x040fe20000400000 */
[----:B------:R-:W-:Y:S01]  /*a540*/  F2FP.TF32.F32.PACK_B R5, R5 ;  /* 0x00000005ff05723e */ /* 0x000fe200024050ff */
[C---:B------:R-:W-:Y:S01]  /*a550*/  FMUL R10, R46.reuse, R14 ;  /* 0x0000000e2e0a7220 */ /* 0x040fe20000400000 */
[----:B------:R-:W-:Y:S01]  /*a560*/  F2FP.TF32.F32.PACK_B R6, R6 ;  /* 0x00000006ff06723e */ /* 0x000fe200024050ff */
[----:B------:R-:W-:Y:S01]  /*a570*/  FMUL R15, R46, R15 ;  /* 0x0000000f2e0f7220 */ /* 0x000fe20000400000 */
[----:B------:R-:W-:Y:S01]  /*a580*/  F2FP.TF32.F32.PACK_B R7, R7 ;  /* 0x00000007ff07723e */ /* 0x000fe200024050ff */
[C---:B------:R-:W-:Y:S01]  /*a590*/  FFMA R8, R49.reuse, R51, R8 ;  /* 0x0000003331087223 */ /* 0x040fe20000000008 */
[----:B------:R-:W-:Y:S01]  /*a5a0*/  LOP3.LUT R51, R80, 0xffffe000, RZ, 0xc0, !PT ;  /* 0xffffe00050337812 */ /* 0x000fe200078ec0ff */
[----:B------:R-:W-:Y:S01]  /*a5b0*/  FFMA R9, R49, R58, R9 ;  /* 0x0000003a31097223 */ /* 0x000fe20000000009 */
[----:B------:R-:W-:Y:S01]  /*a5c0*/  LOP3.LUT R56, R81, 0xffffe000, RZ, 0xc0, !PT ;  /* 0xffffe00051387812 */ /* 0x000fe200078ec0ff */
[C---:B------:R-:W-:Y:S01]  /*a5d0*/  FFMA R10, R49.reuse, R57, R10 ;  /* 0x00000039310a7223 */ /* 0x040fe2000000000a */
[----:B------:R-:W-:Y:S01]  /*a5e0*/  LOP3.LUT R57, R82, 0xffffe000, RZ, 0xc0, !PT ;  /* 0xffffe00052397812 */ /* 0x000fe200078ec0ff */
[----:B------:R-:W-:Y:S01]  /*a5f0*/  FFMA R11, R49, R50, R15 ;  /* 0x00000032310b7223 */ /* 0x000fe2000000000f */
[----:B------:R-:W-:Y:S01]  /*a600*/  LOP3.LUT R58, R83, 0xffffe000, RZ, 0xc0, !PT ;  /* 0xffffe000533a7812 */ /* 0x000fe200078ec0ff */
[----:B------:R-:W-:Y:S01]  /*a610*/  FMUL R12, R46, R16 ;  /* 0x000000102e0c7220 */ /* 0x000fe20000400000 */
[----:B------:R-:W-:Y:S01]  /*a620*/  LOP3.LUT R50, R64, 0xffffe000, RZ, 0xc0, !PT ;  /* 0xffffe00040327812 */ /* 0x000fe200078ec0ff */
[C---:B------:R-:W-:Y:S01]  /*a630*/  FMUL R13, R46.reuse, R17 ;  /* 0x000000112e0d7220 */ /* 0x040fe20000400000 */
[----:B------:R-:W-:Y:S01]  /*a640*/  F2FP.TF32.F32.PACK_B R8, R8 ;  /* 0x00000008ff08723e */ /* 0x000fe200024050ff */
[----:B------:R2:W-:Y:S01]  /*a650*/  STS.128 [R129+0x400], R4 ;  /* 0x0004000481007388 */ /* 0x0005e20000000c00 */
[----:B------:R-:W-:Y:S01]  /*a660*/  F2FP.TF32.F32.PACK_B R9, R9 ;  /* 0x00000009ff09723e */ /* 0x000fe200024050ff */
[C---:B------:R-:W-:Y:S01]  /*a670*/  FMUL R14, R46.reuse, R18 ;  /* 0x000000122e0e7220 */ /* 0x040fe20000400000 */
[----:B------:R-:W-:Y:S01]  /*a680*/  F2FP.TF32.F32.PACK_B R10, R10 ;  /* 0x0000000aff0a723e */ /* 0x000fe200024050ff */
[----:B------:R-:W-:Y:S01]  /*a690*/  FMUL R19, R46, R19 ;  /* 0x000000132e137220 */ /* 0x000fe20000400000 */
[----:B------:R-:W-:Y:S01]  /*a6a0*/  F2FP.TF32.F32.PACK_B R11, R11 ;  /* 0x0000000bff0b723e */ /* 0x000fe200024050ff */
[----:B------:R-:W-:Y:S01]  /*a6b0*/  FFMA R12, R49, R51, R12 ;  /* 0x00000033310c7223 */ /* 0x000fe2000000000c */
[----:B------:R-:W-:Y:S01]  /*a6c0*/  LOP3.LUT R51, R66, 0xffffe000, RZ, 0xc0, !PT ;  /* 0xffffe00042337812 */ /* 0x000fe200078ec0ff */
[C---:B------:R-:W-:Y:S01]  /*a6d0*/  FMUL R16, R46.reuse, R20 ;  /* 0x000000142e107220 */ /* 0x040fe20000400000 */
[----:B-1----:R-:W-:Y:S01]  /*a6e0*/  LOP3.LUT R52, R71, 0xffffe000, RZ, 0xc0, !PT ;  /* 0xffffe00047347812 */ /* 0x002fe200078ec0ff */
        /* <DEDUP_REMOVED lines=16> */
[C---:B------:R-:W-:Y:S01]  /*a7f0*/  FFMA R17, R49.reuse, R50, R17 ;  /* 0x0000003231117223 */ /* 0x040fe20000000011 */
[----:B------:R-:W-:Y:S01]  /*a800*/  LOP3.LUT R50, R70, 0xffffe000, RZ, 0xc0, !PT ;  /* 0xffffe00046327812 */ /* 0x000fe200078ec0ff */
[----:B------:R2:W-:Y:S01]  /*a810*/  STS.128 [R126+0x400], R12 ;  /* 0x0004000c7e007388 */ /* 0x0005e20000000c00 */
[----:B------:R-:W-:Y:S01]  /*a820*/  F2FP.TF32.F32.PACK_B R16, R16 ;  /* 0x00000010ff10723e */ /* 0x000fe200024050ff */
[C---:B------:R-:W-:Y:S01]  /*a830*/  FFMA R18, R49.reuse, R51, R18 ;  /* 0x0000003331127223 */ /* 0x040fe20000000012 */
[----:B------:R-:W-:Y:S01]  /*a840*/  F2FP.TF32.F32.PACK_B R17, R17 ;  /* 0x00000011ff11723e */ /* 0x000fe200024050ff */
[C---:B------:R-:W-:Y:S01]  /*a850*/  FFMA R19, R49.reuse, R56, R23 ;  /* 0x0000003831137223 */ /* 0x040fe20000000017 */
[----:B------:R-:W-:Y:S01]  /*a860*/  LOP3.LUT R51, R72, 0xffffe000, RZ, 0xc0, !PT ;  /* 0xffffe00048337812 */ /* 0x000fe200078ec0ff */
[C---:B------:R-:W-:Y:S01]  /*a870*/  FMUL R20, R46.reuse, R24 ;  /* 0x000000182e147220 */ /* 0x040fe20000400000 */
[----:B------:R-:W-:Y:S01]  /*a880*/  F2FP.TF32.F32.PACK_B R18, R18 ;  /* 0x00000012ff12723e */ /* 0x000fe200024050ff */
[C---:B------:R-:W-:Y:S01]  /*a890*/  FMUL R21, R46.reuse, R25 ;  /* 0x000000192e157220 */ /* 0x040fe20000400000 */
[C---:B------:R-:W-:Y:S01]  /*a8a0*/  FMUL R22, R46.reuse, R26 ;  /* 0x0000001a2e167220 */ /* 0x040fe20000400000 */
[C---:B------:R-:W-:Y:S01]  /*a8b0*/  FMUL R27, R46.reuse, R27 ;  /* 0x0000001b2e1b7220 */ /* 0x040fe20000400000 */
[----:B------:R-:W-:Y:S01]  /*a8c0*/  F2FP.TF32.F32.PACK_B R19, R19 ;  /* 0x00000013ff13723e */ /* 0x000fe200024050ff */
[C---:B------:R-:W-:Y:S01]  /*a8d0*/  FFMA R20, R49.reuse, R57, R20 ;  /* 0x0000003931147223 */ /* 0x040fe20000000014 */
[C---:B------:R-:W-:Y:S01]  /*a8e0*/  FFMA R21, R49.reuse, R58, R21 ;  /* 0x0000003a31157223 */ /* 0x040fe20000000015 */
[C---:B------:R-:W-:Y:S01]  /*a8f0*/  FFMA R22, R49.reuse, R50, R22 ;  /* 0x0000003231167223 */ /* 0x040fe20000000016 */
[----:B------:R-:W-:Y:S01]  /*a900*/  FFMA R23, R49, R52, R27 ;  /* 0x0000003431177223 */ /* 0x000fe2000000001b */
[----:B------:R2:W-:Y:S01]  /*a910*/  STS.128 [R125+0x400], R16 ;  /* 0x000400107d007388 */ /* 0x0005e20000000c00 */
[----:B------:R-:W-:Y:S01]  /*a920*/  LOP3.LUT R54, R73, 0xffffe000, RZ, 0xc0, !PT ;  /* 0xffffe00049367812 */ /* 0x000fe200078ec0ff */
[----:B------:R-:W-:Y:S01]  /*a930*/  FMUL R24, R46, R28 ;  /* 0x0000001c2e187220 */ /* 0x000fe20000400000 */
[----:B------:R-:W-:Y:S01]  /*a940*/  LOP3.LUT R53, R74, 0xffffe000, RZ, 0xc0, !PT ;  /* 0xffffe0004a357812 */ /* 0x000fe200078ec0ff */
[C---:B------:R-:W-:Y:S01]  /*a950*/  FMUL R25, R46.reuse, R29 ;  /* 0x0000001d2e197220 */ /* 0x040fe20000400000 */
[----:B------:R-:W-:Y:S01]  /*a960*/  LOP3.LUT R50, R75, 0xffffe000, RZ, 0xc0, !PT ;  /* 0xffffe0004b327812 */ /* 0x000fe200078ec0ff */
[C---:B------:R-:W-:Y:S01]  /*a970*/  FMUL R26, R46.reuse, R30 ;  /* 0x0000001e2e1a7220 */ /* 0x040fe20000400000 */
        /* <DEDUP_REMOVED lines=30> */
[----:B------:R-:W-:Y:S02]  /*ab60*/  F2FP.TF32.F32.PACK_B R31, R31 ;  /* 0x0000001fff1f723e */ /* 0x000fe400024050ff */
[----:B------:R-:W-:Y:S02]  /*ab70*/  LEA R51, R61, UR36, 0x3 ;  /* 0x000000243d337c11 */ /* 0x000fe4000f8e18ff */
[----:B------:R-:W-:Y:S01]  /*ab80*/  @P6 SHF.L.U32 R52, R133, 0x1f, RZ ;  /* 0x0000001f85346819 */ /* 0x000fe200000006ff */
[----:B------:R2:W-:Y:S01]  /*ab90*/  STS.128 [R122+0x400], R28 ;  /* 0x0004001c7a007388 */ /* 0x0005e20000000c00 */
[----:B------:R-:W-:Y:S01]  /*aba0*/  @!PT LDS RZ, [RZ] ;  /* 0x00000000fffff984 */ /* 0x000fe20000000800 */
[----:B------:R-:W-:Y:S01]  /*abb0*/  @!PT LDS RZ, [RZ] ;  /* 0x00000000fffff984 */ /* 0x000fe20000000800 */
[----:B------:R-:W-:Y:S01]  /*abc0*/  @!PT LDS RZ, [RZ] ;  /* 0x00000000fffff984 */ /* 0x000fe20000000800 */
[----:B------:R-:W-:Y:S01]  /*abd0*/  @!PT LDS RZ, [RZ] ;  /* 0x00000000fffff984 */ /* 0x000fe20000000800 */
[----:B------:R1:W-:Y:S07]  /*abe0*/  MEMBAR.ALL.CTA ;  /* 0x0000000000007992 */ /* 0x0003ee0000008000 */
[----:B-1----:R-:W1:Y:S02]  /*abf0*/  FENCE.VIEW.ASYNC.S ;  /* 0x00000000000073c6 */ /* 0x002e640000000000 */
[----:B-1----:R-:W-:Y:S06]  /*ac00*/  BAR.SYNC.DEFER_BLOCKING 0x1, 0x80 ;  /* 0x0042000000007b1d */ /* 0x002fec0000010000 */
[----:B------:R-:W-:Y:S05]  /*ac10*/  @P0 BRA `(.L_x_137) ;  /* 0x0000000000300947 */ /* 0x000fea0003800000 */
[----:B------:R-:W-:Y:S01]  /*ac20*/  UIADD3 UR10, UPT, UPT, UR36, 0x400, URZ ;  /* 0x00000400240a7890 */ /* 0x000fe2000fffe0ff */
[----:B------:R-:W-:Y:S01]  /*ac30*/  R2UR UR7, R105 ;  /* 0x00000000690772ca */ /* 0x000fe200000e0000 */
[----:B------:R-:W-:Y:S02]  /*ac40*/  UIADD3 UR8, UP0, UPT, UR50, 0x680, URZ ;  /* 0x0000068032087890 */ /* 0x000fe4000ff1e0ff */
[----:B------:R-:W-:Y:S02]  /*ac50*/  UIADD3 UR5, UPT, UPT, UR41, 0x80, URZ ;  /* 0x0000008029057890 */ /* 0x000fe4000fffe0ff */
[----:B------:R-:W-:Y:S01]  /*ac60*/  IMAD.U32 R112, RZ, RZ, UR10 ;  /* 0x0000000aff707e24 */ /* 0x000fe2000f8e00ff */
[----:B------:R-:W-:Y:S01]  /*ac70*/  UIADD3.X UR9, UPT, UPT, URZ, UR51, URZ, UP0, !UPT ;  /* 0x00000033ff097290 */ /* 0x000fe200087fe4ff */
[----:B------:R-:W-:Y:S03]  /*ac80*/  UMOV UR6, UR42 ;  /* 0x0000002a00067c82 */ /* 0x000fe60008000000 */
[----:B------:R-:W-:Y:S11]  /*ac90*/  R2UR UR4, R112 ;  /* 0x00000000700472ca */ /* 0x000ff600000e0000 */
[----:B------:R-:W-:Y:S02]  /*aca0*/  @!UPT UIADD3 URZ, UPT, UPT, URZ, URZ, URZ ;  /* 0x000000fffffff290 */ /* 0x000fe4000fffe0ff */
[----:B------:R1:W-:Y:S01]  /*acb0*/  UTMASTG.3D [UR4], [UR8] ;  /* 0x00000004080073b5 */ /* 0x0003e20008010000 */
[----:B------:R0:W-:Y:S01]  /*acc0*/  UTMACMDFLUSH ;  /* 0x00000000000079b7 */ /* 0x0001e20000000000 */
[----:B-1----:R-:W-:Y:S04]  /*acd0*/  DEPBAR.LE SB0, 0x1 ;  /* 0x000080400000791a */ /* 0x002fe80000000000 */
.L_x_137:
[----:B------:R-:W-:Y:S05]  /*ace0*/  BSYNC.RECONVERGENT B0 ;  /* 0x0000000000007941 */ /* 0x000fea0003800200 */
.L_x_136:
        /* <DEDUP_REMOVED lines=8> */
[----:B-1----:R-:W-:Y:S06]  /*ad70*/  @!P6 BRA `(.L_x_139) ;  /* 0x000000000080e947 */ /* 0x002fec0003800000 */
[----:B------:R-:W-:Y:S01]  /*ad80*/  ISETP.NE.AND P1, PT, R131, RZ, PT ;  /* 0x000000ff8300720c */ /* 0x000fe20003f25270 */
[----:B------:R-:W-:Y:S01]  /*ad90*/  BSSY B0, `(.L_x_140) ;  /* 0x000000b000007945 */ /* 0x000fe20003800000 */
[----:B------:R-:W-:Y:S11]  /*ada0*/  ISETP.NE.AND P0, PT, R63, RZ, PT ;  /* 0x000000ff3f00720c */ /* 0x000ff60003f05270 */
[----:B------:R-:W-:Y:S05]  /*adb0*/  @P1 IMAD R2, R61, 0x4000, R130 ;  /* 0x000040003d021824 */ /* 0x000fea00078e0282 */
[----:B--2---:R-:W-:Y:S04]  /*adc0*/  @P1 IADD3 R7, PT, PT, R2, UR36, RZ ;  /* 0x0000002402071c10 */ /* 0x004fe8000fffe0ff */
[----:B------:R-:W-:Y:S01]  /*add0*/  @P1 IADD3 R5, PT, PT, R132, R7, RZ ;  /* 0x0000000784051210 */ /* 0x000fe20007ffe0ff */
[--C-:B------:R-:W-:Y:S02]  /*ade0*/  @P1 IMAD.IADD R3, R62, 0x1, R7.reuse ;  /* 0x000000013e031824 */ /* 0x100fe400078e0207 */
[----:B------:R-:W-:Y:S01]  /*adf0*/  @P1 IMAD.IADD R0, R134, 0x1, R7 ;  /* 0x0000000186001824 */ /* 0x000fe200078e0207 */
[----:B------:R-:W-:Y:S06]  /*ae00*/  @P0 BRA `(.L_x_141) ;  /* 0x00000000000c0947 */ /* 0x000fec0003800000 */
[----:B------:R-:W-:Y:S04]  /*ae10*/  SHF.L.U32 R4, R133, 0x1f, RZ ;  /* 0x0000001f85047819 */ /* 0x000fe800000006ff */
[----:B------:R-:W1:Y:S02]  /*ae20*/  SYNCS.PHASECHK.TRANS64.TRYWAIT P0, [R51+URZ+0x30], R4 ;  /* 0x00003004330075a7 */ /* 0x000e6400080011ff */
[----:B-1----:R-:W-:Y:S05]  /*ae30*/  @!P0 BRA `(.L_x_142) ;  /* 0x00000038004c8947 */ /* 0x002fea0003800000 */
.L_x_141:
[----:B------:R-:W-:Y:S05]  /*ae40*/  BSYNC B0 ;  /* 0x0000000000007941 */ /* 0x000fea0003800000 */
.L_x_140:
[----:B------:R-:W-:Y:S01]  /*ae50*/  ISETP.NE.AND P0, PT, R131, RZ, PT ;  /* 0x000000ff8300720c */ /* 0x000fe20003f05270 */
[----:B------:R-:W-:Y:S11]  /*ae60*/  VIADD R61, R61, 0x1 ;  /* 0x000000013d3d7836 */ /* 0x000ff60000000000 */
[----:B------:R-:W-:Y:S01]  /*ae70*/  @!UPT UIADD3 URZ, UPT, UPT, URZ, URZ, URZ ;  /* 0x000000fffffff290 */ /* 0x000fe2000fffe0ff */
[----:B------:R-:W3:Y:S01]  /*ae80*/  @P0 LDS.128 R92, [R2+UR36+0x400] ;  /* 0x00040024025c0984 */ /* 0x000ee20008000c00 */
[----:B------:R-:W-:Y:S02]  /*ae90*/  @P0 IMAD.IADD R7, R132, 0x1, R3 ;  /* 0x0000000184070824 */ /* 0x000fe400078e0203 */
[C---:B-1----:R-:W-:Y:S01]  /*aea0*/  @P0 IMAD.IADD R4, R134.reuse, 0x1, R5 ;  /* 0x0000000186040824 */ /* 0x042fe200078e0205 */
[----:B------:R1:W4:Y:S01]  /*aeb0*/  @P0 LDS.128 R88, [R0+0x400] ;  /* 0x0004000000580984 */ /* 0x0003220000000c00 */
        /* <DEDUP_REMOVED lines=12> */
.L_x_139:
[----:B------:R-:W-:Y:S05]  /*af80*/  BSYNC B1 ;  /* 0x0000000000017941 */ /* 0x000fea0003800000 */
.L_x_138:
[----:B------:R-:W-:Y:S05]  /*af90*/  VIADD R0, R48, 0xa0 ;  /* 0x000000a030007836 */ /* 0x000fea0000000000 */
[----:B------:R-:W-:Y:S04]  /*afa0*/  SHF.R.U32.HI R0, RZ, 0x15, R0 ;  /* 0x00000015ff007819 */ /* 0x000fe80000011600 */
[----:B------:R-:W-:Y:S11]  /*afb0*/  LOP3.LUT P0, RZ, R0, 0x3, R111, 0x48, !PT ;  /* 0x0000000300ff7812 */ /* 0x000ff6000780486f */
[----:B------:R-:W-:Y:S02]  /*afc0*/  @!UPT UIADD3 URZ, UPT, UPT, URZ, URZ, URZ ;  /* 0x000000fffffff290 */ /* 0x000fe4000fffe0ff */
[----:B------:R-:W-:Y:S05]  /*afd0*/  @!P0 BRA `(.L_x_143) ;  /* 0x0000000000408947 */ /* 0x000fea0003800000 */
[----:B------:R-:W1:Y:S01]  /*afe0*/  LDCU.64 UR8, c[0x4][0x70] ;  /* 0x01000e00ff0877ac */ /* 0x000e620008000a00 */
[----:B--2---:R-:W-:Y:S01]  /*aff0*/  MOV R3, 0x0 ;  /* 0x0000000000037802 */ /* 0x004fe20000000f00 */
[----:B------:R-:W-:Y:S02]  /*b000*/  HFMA2 R12, -RZ, RZ, 0, 5.9604644775390625e-08 ;  /* 0x00000001ff0c7431 */ /* 0x000fe400000001ff */
[----:B------:R-:W-:Y:S02]  /*b010*/  IMAD.MOV.U32 R8, RZ, RZ, 0x192 ;  /* 0x00000192ff087424 */ /* 0x000fe400078e00ff */
[----:B------:R-:W-:Y:S01]  /*b020*/  IMAD.MOV.U32 R13, RZ, RZ, RZ ;  /* 0x000000ffff0d7224 */ /* 0x000fe200078e00ff */
[----:B------:R-:W2:Y:S01]  /*b030*/  LDCU.64 UR6, c[0x4][0x78] ;  /* 0x01000f00ff0677ac */ /* 0x000ea20008000a00 */
[----:B------:R-:W3:Y:S01]  /*b040*/  LDC.64 R2, c[0x4][R3] ;  /* 0x0100000003027b82 */ /* 0x000ee20000000a00 */
[----:B------:R-:W5:Y:S01]  /*b050*/  LDCU.64 UR4, c[0x4][0x10] ;  /* 0x01000200ff0477ac */ /* 0x000f620008000a00 */
[----:B-1----:R-:W-:Y:S01]  /*b060*/  MOV R5, UR9 ;  /* 0x0000000900057c02 */ /* 0x002fe20008000f00 */
[----:B------:R-:W-:Y:S01]  /*b070*/  IMAD.U32 R4, RZ, RZ, UR8 ;  /* 0x00000008ff047e24 */ /* 0x000fe2000f8e00ff */
[----:B--2---:R-:W-:Y:S01]  /*b080*/  MOV R7, UR7 ;  /* 0x0000000700077c02 */ /* 0x004fe20008000f00 */
[----:B------:R-:W-:Y:S01]  /*b090*/  IMAD.U32 R6, RZ, RZ, UR6 ;  /* 0x00000006ff067e24 */ /* 0x000fe2000f8e00ff */
[----:B-----5:R-:W-:Y:S01]  /*b0a0*/  MOV R11, UR5 ;  /* 0x00000005000b7c02 */ /* 0x020fe20008000f00 */
[----:B------:R-:W-:Y:S02]  /*b0b0*/  IMAD.U32 R10, RZ, RZ, UR4 ;  /* 0x00000004ff0a7e24 */ /* 0x000fe4000f8e00ff */
[----:B------:R-:W-:Y:S07]  /*b0c0*/  LEPC R20, `(.L_x_143) ;  /* 0x000000001014794e */ /* 0x000fee0000000000 */
[----:B---34-:R-:W-:Y:S05]  /*b0d0*/  CALL.ABS.NOINC R2 ;  /* 0x0000000002007343 */ /* 0x018fea0003c00000 */
.L_x_143:
[----:B------:R-:W-:Y:S01]  /*b0e0*/  ISETP.NE.AND P6, PT, R127, RZ, PT ;  /* 0x000000ff7f00720c */ /* 0x000fe20003fc5270 */
[----:B------:R-:W-:Y:S05]  /*b0f0*/  WARPSYNC.ALL ;  /* 0x0000000000007948 */ /* 0x000fea0003800000 */
[----:B------:R-:W-:Y:S01]  /*b100*/  R2UR UR4, R48 ;  /* 0x00000000300472ca */ /* 0x000fe200000e0000 */
[----:B------:R-:W-:Y:S01]  /*b110*/  IMAD.U32 R0, RZ, RZ, UR43 ;  /* 0x0000002bff007e24 */ /* 0x000fe2000f8e00ff */
[----:B---3--:R-:W-:Y:S01]  /*b120*/  LOP3.LUT R50, R92, 0xffffe000, RZ, 0xc0, !PT ;  /* 0xffffe0005c327812 */ /* 0x008fe200078ec0ff */
[----:B------:R-:W-:Y:S01]  /*b130*/  IMAD.U32 R51, RZ, RZ, UR37 ;  /* 0x00000025ff337e24 */ /* 0x000fe2000f8e00ff */
[----:B------:R-:W-:Y:S01]  /*b140*/  ISETP.NE.AND P0, PT, R118, RZ, PT ;  /* 0x000000ff7600720c */ /* 0x000fe20003f05270 */
[----:B------:R-:W-:Y:S02]  /*b150*/  BSSY.RECONVERGENT B0, `(.L_x_144) ;  /* 0x000009f000007945 */ /* 0x000fe40003800200 */
[----:B------:R-:W-:Y:S05]  /*b160*/  @P6 LEA R0, R0, UR36, 0x3 ;  /* 0x0000002400006c11 */ /* 0x000fea000f8e18ff */
[----:B------:R-:W-:Y:S01]  /*b170*/  @P6 VIADD R0, R0, 0x50 ;  /* 0x0000005000006836 */ /* 0x000fe20000000000 */
[----:B--2---:R-:W1:Y:S04]  /*b180*/  LDTM.x32 R4, tmem[UR4+0xa0] ;  /* 0x0000a004000479ee */ /* 0x004e6800082c0000 */
[----:B------:R-:W-:Y:S01]  /*b190*/  @P6 PRMT R51, R51, 0x654, R0 ;  /* 0x0000065433336816 */ /* 0x000fe20000000000 */
[C---:B-1----:R-:W-:Y:S01]  /*b1a0*/  FMUL R0, R46.reuse, R4 ;  /* 0x000000042e007220 */ /* 0x042fe20000400000 */
[C---:B------:R-:W-:Y:S01]  /*b1b0*/  FMUL R3, R46.reuse, R6 ;  /* 0x000000062e037220 */ /* 0x040fe20000400000 */
        /* <DEDUP_REMOVED lines=9> */
[----:B------:R-:W-:Y:S01]  /*b250*/  FFMA R52, R49, R50, R0 ;  /* 0x0000003231347223 */ /* 0x000fe20000000000 */
[----:B------:R-:W-:Y:S01]  /*b260*/  LOP3.LUT R0, R93, 0xffffe000, RZ, 0xc0, !PT ;  /* 0xffffe0005d007812 */ /* 0x000fe200078ec0ff */
[C---:B------:R-:W-:Y:S01]  /*b270*/  FMUL R2, R46.reuse, R5 ;  /* 0x000000052e027220 */ /* 0x040fe20000400000 */
[----:B----4-:R-:W-:Y:S01]  /*b280*/  LOP3.LUT R50, R89, 0xffffe000, RZ, 0xc0, !PT ;  /* 0xffffe00059327812 */ /* 0x010fe200078ec0ff */
[C---:B------:R-:W-:Y:S01]  /*b290*/  FMUL R22, R46.reuse, R26 ;  /* 0x0000001a2e167220 */ /* 0x040fe20000400000 */
[----:B------:R-:W-:Y:S01]  /*b2a0*/  F2FP.TF32.F32.PACK_B R52, R52 ;  /* 0x00000034ff34723e */ /* 0x000fe200024050ff */
[C---:B------:R-:W-:Y:S01]  /*b2b0*/  FMUL R24, R46.reuse, R28 ;  /* 0x0000001c2e187220 */ /* 0x040fe20000400000 */
[C---:B------:R-:W-:Y:S01]  /*b2c0*/  FMUL R5, R46.reuse, R9 ;  /* 0x000000092e057220 */ /* 0x040fe20000400000 */
[C---:B------:R-:W-:Y:S01]  /*b2d0*/  FMUL R26, R46.reuse, R30 ;  /* 0x0000001e2e1a7220 */ /* 0x040fe20000400000 */
[----:B------:R-:W-:Y:S01]  /*b2e0*/  FMUL R28, R46, R32 ;  /* 0x000000202e1c7220 */ /* 0x000fe20000400000 */
[----:B------:R-:W-:Y:S01]  /*b2f0*/  LOP3.LUT R32, R94, 0xffffe000, RZ, 0xc0, !PT ;  /* 0xffffe0005e207812 */ /* 0x000fe200078ec0ff */
[C---:B------:R-:W-:Y:S01]  /*b300*/  FMUL R9, R46.reuse, R13 ;  /* 0x0000000d2e097220 */ /* 0x040fe20000400000 */
[C---:B------:R-:W-:Y:S01]  /*b310*/  FMUL R30, R46.reuse, R34 ;  /* 0x000000222e1e7220 */ /* 0x040fe20000400000 */
[----:B------:R-:W-:Y:S01]  /*b320*/  LOP3.LUT R34, R95, 0xffffe000, RZ, 0xc0, !PT ;  /* 0xffffe0005f227812 */ /* 0x000fe200078ec0ff */
[C---:B------:R-:W-:Y:S01]  /*b330*/  FMUL R13, R46.reuse, R17 ;  /* 0x000000112e0d7220 */ /* 0x040fe20000400000 */
[C---:B------:R-:W-:Y:S01]  /*b340*/  FMUL R7, R46.reuse, R7 ;  /* 0x000000072e077220 */ /* 0x040fe20000400000 */
[C---:B------:R-:W-:Y:S01]  /*b350*/  FMUL R17, R46.reuse, R21 ;  /* 0x000000152e117220 */ /* 0x040fe20000400000 */
[----:B------:R-:W-:Y:S01]  /*b360*/  FMUL R21, R46, R25 ;  /* 0x000000192e157220 */ /* 0x000fe20000400000 */
[----:B------:R-:W-:Y:S01]  /*b370*/  FFMA R53, R49, R0, R2 ;  /* 0x0000000031357223 */ /* 0x000fe20000000002 */
[----:B------:R-:W-:Y:S01]  /*b380*/  LOP3.LUT R0, R90, 0xffffe000, RZ, 0xc0, !PT ;  /* 0xffffe0005a007812 */ /* 0x000fe200078ec0ff */
[C---:B------:R-:W-:Y:S01]  /*b390*/  FMUL R25, R46.reuse, R29 ;  /* 0x0000001d2e197220 */ /* 0x040fe20000400000 */
[----:B------:R-:W-:Y:S01]  /*b3a0*/  LOP3.LUT R2, R91, 0xffffe000, RZ, 0xc0, !PT ;  /* 0xffffe0005b027812 */ /* 0x000fe200078ec0ff */
[C---:B------:R-:W-:Y:S01]  /*b3b0*/  FFMA R54, R49.reuse, R32, R3 ;  /* 0x0000002031367223 */ /* 0x040fe20000000003 */
[----:B------:R-:W-:Y:S01]  /*b3c0*/  F2FP.TF32.F32.PACK_B R53, R53 ;  /* 0x00000035ff35723e */ /* 0x000fe200024050ff */
[----:B------:R-:W-:Y:S01]  /*b3d0*/  FMUL R29, R46, R33 ;  /* 0x000000212e1d7220 */ /* 0x000fe20000400000 */
[----:B------:R-:W-:Y:S01]  /*b3e0*/  LOP3.LUT R33, R88, 0xffffe000, RZ, 0xc0, !PT ;  /* 0xffffe00058217812 */ /* 0x000fe200078ec0ff */
[C---:B------:R-:W-:Y:S01]  /*b3f0*/  FFMA R55, R49.reuse, R34, R7 ;  /* 0x0000002231377223 */ /* 0x040fe20000000007 */
[----:B------:R-:W-:Y:S01]  /*b400*/  F2FP.TF32.F32.PACK_B R54, R54 ;  /* 0x00000036ff36723e */ /* 0x000fe200024050ff */
[----:B------:R-:W-:Y:S01]  /*b410*/  FMUL R11, R46, R11 ;  /* 0x0000000b2e0b7220 */ /* 0x000fe20000400000 */
[----:B------:R-:W-:Y:S01]  /*b420*/  LOP3.LUT R3, R84, 0xffffe000, RZ, 0xc0, !PT ;  /* 0xffffe00054037812 */ /* 0x000fe200078ec0ff */
[C---:B------:R-:W-:Y:S01]  /*b430*/  FFMA R4, R49.reuse, R33, R4 ;  /* 0x0000002131047223 */ /* 0x040fe20000000004 */
[----:B------:R-:W-:Y:S01]  /*b440*/  F2FP.TF32.F32.PACK_B R55, R55 ;  /* 0x00000037ff37723e */ /* 0x000fe200024050ff */
[----:B------:R-:W-:Y:S01]  /*b450*/  FFMA R5, R49, R50, R5 ;  /* 0x0000003231057223 */ /* 0x000fe20000000005 */
[----:B------:R-:W-:Y:S01]  /*b460*/  LOP3.LUT R32, R85, 0xffffe000, RZ, 0xc0, !PT ;  /* 0xffffe00055207812 */ /* 0x000fe200078ec0ff */
[C---:B------:R-:W-:Y:S01]  /*b470*/  FFMA R6, R49.reuse, R0, R6 ;  /* 0x0000000031067223 */ /* 0x040fe20000000006 */
[----:B------:R-:W-:Y:S01]  /*b480*/  F2FP.TF32.F32.PACK_B R4, R4 ;  /* 0x00000004ff04723e */ /* 0x000fe200024050ff */
[C---:B------:R-:W-:Y:S01]  /*b490*/  FFMA R7, R49.reuse, R2, R11 ;  /* 0x0000000231077223 */ /* 0x040fe2000000000b */
[----:B------:R-:W-:Y:S01]  /*b4a0*/  F2FP.TF32.F32.PACK_B R5, R5 ;  /* 0x00000005ff05723e */ /* 0x000fe200024050ff */
[----:B------:R-:W-:Y:S01]  /*b4b0*/  STS.128 [R130+UR36+0x4400], R52 ;  /* 0x0044003482007988 */ /* 0x000fe20008000c24 */
[----:B------:R-:W-:Y:S01]  /*b4c0*/  F2FP.TF32.F32.PACK_B R6, R6 ;  /* 0x00000006ff06723e */ /* 0x000fe200024050ff */
[C---:B------:R-:W-:Y:S01]  /*b4d0*/  FFMA R8, R49.reuse, R3, R8 ;  /* 0x0000000331087223 */ /* 0x040fe20000000008 */
[----:B------:R-:W-:Y:S01]  /*b4e0*/  F2FP.TF32.F32.PACK_B R7, R7 ;  /* 0x00000007ff07723e */ /* 0x000fe200024050ff */
[----:B------:R-:W-:Y:S01]  /*b4f0*/  FFMA R9, R49, R32, R9 ;  /* 0x0000002031097223 */ /* 0x000fe20000000009 */
[----:B------:R-:W-:Y:S01]  /*b500*/  LOP3.LUT R33, R86, 0xffffe000, RZ, 0xc0, !PT ;  /* 0xffffe00056217812 */ /* 0x000fe200078ec0ff */
[----:B------:R-:W-:Y:S01]  /*b510*/  FMUL R15, R46, R15 ;  /* 0x0000000f2e0f7220 */ /* 0x000fe20000400000 */
[----:B------:R-:W-:Y:S01]  /*b520*/  LOP3.LUT R0, R87, 0xffffe000, RZ, 0xc0, !PT ;  /* 0xffffe00057007812 */ /* 0x000fe200078ec0ff */
[----:B------:R1:W-:Y:S01]  /*b530*/  STS.128 [R129+0x4400], R4 ;  /* 0x0044000481007388 */ /* 0x0003e20000000c00 */
[----:B------:R-:W-:Y:S01]  /*b540*/  LOP3.LUT R3, R80, 0xffffe000, RZ, 0xc0, !PT ;  /* 0xffffe00050037812 */ /* 0x000fe200078ec0ff */
[----:B------:R-:W-:Y:S01]  /*b550*/  FFMA R10, R49, R33, R10 ;  /* 0x00000021310a7223 */ /* 0x000fe2000000000a */
[----:B------:R-:W-:Y:S01]  /*b560*/  LOP3.LUT R2, R81, 0xffffe000, RZ, 0xc0, !PT ;  /* 0xffffe00051027812 */ /* 0x000fe200078ec0ff */
[C---:B------:R-:W-:Y:S01]  /*b570*/  FFMA R11, R49.reuse, R0, R15 ;  /* 0x00000000310b7223 */ /* 0x040fe2000000000f */
[----:B------:R-:W-:Y:S01]  /*b580*/  LOP3.LUT R33, R82, 0xffffe000, RZ, 0xc0, !PT ;  /* 0xffffe00052217812 */ /* 0x000fe200078ec0ff */
[----:B------:R-:W-:Y:S01]  /*b590*/  FFMA R12, R49, R3, R12 ;  /* 0x00000003310c7223 */ /* 0x000fe2000000000c */
[----:B------:R-:W-:Y:S01]  /*b5a0*/  LOP3.LUT R32, R83, 0xffffe000, RZ, 0xc0, !PT ;  /* 0xffffe00053207812 */ /* 0x000fe200078ec0ff */
[C---:B------:R-:W-:Y:S01]  /*b5b0*/  FFMA R13, R49.reuse, R2, R13 ;  /* 0x00000002310d7223 */ /* 0x040fe2000000000d */
[----:B------:R-:W-:Y:S01]  /*b5c0*/  LOP3.LUT R0, R64, 0xffffe000, RZ, 0xc0, !PT ;  /* 0xffffe00040007812 */ /* 0x000fe200078ec0ff */
[C---:B------:R-:W-:Y:S01]  /*b5d0*/  FMUL R19, R46.reuse, R19 ;  /* 0x000000132e137220 */ /* 0x040fe20000400000 */
[----:B------:R-:W-:Y:S01]  /*b5e0*/  F2FP.TF32.F32.PACK_B R8, R8 ;  /* 0x00000008ff08723e */ /* 0x000fe200024050ff */
[C---:B------:R-:W-:Y:S01]  /*b5f0*/  FFMA R14, R49.reuse, R33, R14 ;  /* 0x00000021310e7223 */ /* 0x040fe2000000000e */
[----:B------:R-:W-:Y:S01]  /*b600*/  F2FP.TF32.F32.PACK_B R9, R9 ;  /* 0x00000009ff09723e */ /* 0x000fe200024050ff */
[C---:B------:R-:W-:Y:S01]  /*b610*/  FFMA R15, R49.reuse, R32, R19 ;  /* 0x00000020310f7223 */ /* 0x040fe20000000013 */
[----:B------:R-:W-:Y:S01]  /*b620*/  F2FP.TF32.F32.PACK_B R10, R10 ;  /* 0x0000000aff0a723e */ /* 0x000fe200024050ff */
[----:B------:R-:W-:Y:S01]  /*b630*/  FFMA R16, R49, R0, R16 ;  /* 0x0000000031107223 */ /* 0x000fe20000000010 */
[----:B------:R-:W-:Y:S01]  /*b640*/  F2FP.TF32.F32.PACK_B R11, R11 ;  /* 0x0000000bff0b723e */ /* 0x000fe200024050ff */
[C---:B------:R-:W-:Y:S01]  /*b650*/  FMUL R23, R46.reuse, R23 ;  /* 0x000000172e177220 */ /* 0x040fe20000400000 */
[----:B------:R-:W-:Y:S01]  /*b660*/  LOP3.LUT R0, R65, 0xffffe000, RZ, 0xc0, !PT ;  /* 0xffffe00041007812 */ /* 0x000fe200078ec0ff */
[----:B------:R-:W-:Y:S01]  /*b670*/  FMUL R27, R46, R27 ;  /* 0x0000001b2e1b7220 */ /* 0x000fe20000400000 */
[----:B------:R-:W-:Y:S01]  /*b680*/  LOP3.LUT R3, R66, 0xffffe000, RZ, 0xc0, !PT ;  /* 0xffffe00042037812 */ /* 0x000fe200078ec0ff */
[----:B------:R2:W-:Y:S01]  /*b690*/  STS.128 [R128+0x4400], R8 ;  /* 0x0044000880007388 */ /* 0x0005e20000000c00 */
[----:B------:R-:W-:Y:S01]  /*b6a0*/  LOP3.LUT R2, R67, 0xffffe000, RZ, 0xc0, !PT ;  /* 0xffffe00043027812 */ /* 0x000fe200078ec0ff */
[C---:B------:R-:W-:Y:S01]  /*b6b0*/  FFMA R17, R49.reuse, R0, R17 ;  /* 0x0000000031117223 */ /* 0x040fe20000000011 */
[----:B------:R-:W-:Y:S01]  /*b6c0*/  F2FP.TF32.F32.PACK_B R12, R12 ;  /* 0x0000000cff0c723e */ /* 0x000fe200024050ff */
[C---:B------:R-:W-:Y:S01]  /*b6d0*/  FFMA R18, R49.reuse, R3, R18 ;  /* 0x0000000331127223 */ /* 0x040fe20000000012 */
[----:B------:R-:W-:Y:S01]  /*b6e0*/  F2FP.TF32.F32.PACK_B R13, R13 ;  /* 0x0000000dff0d723e */ /* 0x000fe200024050ff */
[----:B------:R-:W-:Y:S01]  /*b6f0*/  FFMA R19, R49, R2, R23 ;  /* 0x0000000231137223 */ /* 0x000fe20000000017 */
[----:B------:R-:W-:Y:S01]  /*b700*/  F2FP.TF32.F32.PACK_B R14, R14 ;  /* 0x0000000eff0e723e */ /* 0x000fe200024050ff */
[C---:B------:R-:W-:Y:S01]  /*b710*/  FMUL R31, R46.reuse, R31 ;  /* 0x0000001f2e1f7220 */ /* 0x040fe20000400000 */
[----:B------:R-:W-:Y:S01]  /*b720*/  F2FP.TF32.F32.PACK_B R15, R15 ;  /* 0x0000000fff0f723e */ /* 0x000fe200024050ff */
[----:B------:R-:W-:Y:S01]  /*b730*/  FMUL R35, R46, R35 ;  /* 0x000000232e237220 */ /* 0x000fe20000400000 */
[----:B------:R-:W-:Y:S02]  /*b740*/  LOP3.LUT R33, R68, 0xffffe000, RZ, 0xc0, !PT ;  /* 0xffffe00044217812 */ /* 0x000fe400078ec0ff */
[----:B------:R-:W-:Y:S01]  /*b750*/  LOP3.LUT R32, R69, 0xffffe000, RZ, 0xc0, !PT ;  /* 0xffffe00045207812 */ /* 0x000fe200078ec0ff */
[----:B------:R2:W-:Y:S01]  /*b760*/  STS.128 [R126+0x4400], R12 ;  /* 0x0044000c7e007388 */ /* 0x0005e20000000c00 */
[----:B------:R-:W-:Y:S01]  /*b770*/  LOP3.LUT R0, R70, 0xffffe000, RZ, 0xc0, !PT ;  /* 0xffffe00046007812 */ /* 0x000fe200078ec0ff */
[----:B------:R-:W-:Y:S01]  /*b780*/  FFMA R20, R49, R33, R20 ;  /* 0x0000002131147223 */ /* 0x000fe20000000014 */
[----:B------:R-:W-:Y:S01]  /*b790*/  LOP3.LUT R2, R71, 0xffffe000, RZ, 0xc0, !PT ;  /* 0xffffe00047027812 */ /* 0x000fe200078ec0ff */
[C---:B------:R-:W-:Y:S01]  /*b7a0*/  FFMA R21, R49.reuse, R32, R21 ;  /* 0x0000002031157223 */ /* 0x040fe20000000015 */
[----:B------:R-:W-:Y:S01]  /*b7b0*/  F2FP.TF32.F32.PACK_B R16, R16 ;  /* 0x00000010ff10723e */ /* 0x000fe200024050ff */
[C---:B------:R-:W-:Y:S01]  /*b7c0*/  FFMA R22, R49.reuse, R0, R22 ;  /* 0x0000000031167223 */ /* 0x040fe20000000016 */
[----:B------:R-:W-:Y:S01]  /*b7d0*/  F2FP.TF32.F32.PACK_B R17, R17 ;  /* 0x00000011ff11723e */ /* 0x000fe200024050ff */
[----:B------:R-:W-:Y:S01]  /*b7e0*/  FFMA R23, R49, R2, R27 ;  /* 0x0000000231177223 */ /* 0x000fe2000000001b */
[----:B------:R-:W-:Y:S02]  /*b7f0*/  F2FP.TF32.F32.PACK_B R18, R18 ;  /* 0x00000012ff12723e */ /* 0x000fe400024050ff */
[----:B------:R-:W-:Y:S02]  /*b800*/  F2FP.TF32.F32.PACK_B R19, R19 ;  /* 0x00000013ff13723e */ /* 0x000fe400024050ff */
[----:B------:R-:W-:Y:S02]  /*b810*/  LOP3.LUT R3, R72, 0xffffe000, RZ, 0xc0, !PT ;  /* 0xffffe00048037812 */ /* 0x000fe400078ec0ff */
[----:B-1----:R-:W-:Y:S01]  /*b820*/  LOP3.LUT R4, R73, 0xffffe000, RZ, 0xc0, !PT ;  /* 0xffffe00049047812 */ /* 0x002fe200078ec0ff */
        /* <DEDUP_REMOVED lines=48> */
[----:B-1----:R-:W-:Y:S04]  /*bb30*/  DEPBAR.LE SB0, 0x1 ;  /* 0x000080400000791a */ /* 0x002fe80000000000 */
.L_x_145:
[----:B------:R-:W-:Y:S05]  /*bb40*/  BSYNC.RECONVERGENT B0 ;  /* 0x0000000000007941 */ /* 0x000fea0003800200 */
.L_x_144:
        /* <DEDUP_REMOVED lines=13> */
[----:B------:R-:W-:Y:S04]  /*bc20*/  @P1 IADD3 R7, PT, PT, R4, UR36, RZ ;  /* 0x0000002404071c10 */ /* 0x000fe8000fffe0ff */
[----:B------:R-:W-:Y:S01]  /*bc30*/  @P1 IADD3 R5, PT, PT, R132, R7, RZ ;  /* 0x0000000784051210 */ /* 0x000fe20007ffe0ff */
[--C-:B------:R-:W-:Y:S02]  /*bc40*/  @P1 IMAD.IADD R3, R62, 0x1, R7.reuse ;  /* 0x000000013e031824 */ /* 0x100fe400078e0207 */
[----:B------:R-:W-:Y:S01]  /*bc50*/  @P1 IMAD.IADD R2, R134, 0x1, R7 ;  /* 0x0000000186021824 */ /* 0x000fe200078e0207 */
[----:B------:R-:W-:Y:S06]  /*bc60*/  @P0 BRA `(.L_x_149) ;  /* 0x00000000000c0947 */ /* 0x000fec0003800000 */
[----:B------:R-:W-:Y:S04]  /*bc70*/  SHF.L.U32 R7, R133, 0x1f, RZ ;  /* 0x0000001f85077819 */ /* 0x000fe800000006ff */
[----:B------:R-:W1:Y:S02]  /*bc80*/  SYNCS.PHASECHK.TRANS64.TRYWAIT P0, [R0+URZ+0x30], R7 ;  /* 0x00003007000075a7 */ /* 0x000e6400080011ff */
[----:B-1----:R-:W-:Y:S05]  /*bc90*/  @!P0 BRA `(.L_x_150) ;  /* 0x0000002800c88947 */ /* 0x002fea0003800000 */
.L_x_149:
[----:B------:R-:W-:Y:S05]  /*bca0*/  BSYNC B0 ;  /* 0x0000000000007941 */ /* 0x000fea0003800000 */
.L_x_148:
[----:B------:R-:W-:Y:S01]  /*bcb0*/  ISETP.NE.AND P0, PT, R131, RZ, PT ;  /* 0x000000ff8300720c */ /* 0x000fe20003f05270 */
[----:B------:R-:W-:Y:S11]  /*bcc0*/  VIADD R61, R61, 0x1 ;  /* 0x000000013d3d7836 */ /* 0x000ff60000000000 */
[----:B------:R-:W-:Y:S01]  /*bcd0*/  @!UPT UIADD3 URZ, UPT, UPT, URZ, URZ, URZ ;  /* 0x000000fffffff290 */ /* 0x000fe2000fffe0ff */
[----:B------:R-:W3:Y:S01]  /*bce0*/  @P0 LDS.128 R92, [R4+UR36+0x400] ;  /* 0x00040024045c0984 */ /* 0x000ee20008000c00 */
[----:B-1----:R-:W-:Y:S02]  /*bcf0*/  @P0 IMAD.IADD R7, R132, 0x1, R3 ;  /* 0x0000000184070824 */ /* 0x002fe400078e0203 */
[C---:B------:R-:W-:Y:S01]  /*bd00*/  @P0 IMAD.IADD R0, R134.reuse, 0x1, R5 ;  /* 0x0000000186000824 */ /* 0x040fe200078e0205 */
[----:B------:R1:W4:Y:S01]  /*bd10*/  @P0 LDS.128 R88, [R2+0x400] ;  /* 0x0004000002580984 */ /* 0x0003220000000c00 */
[C---:B------:R-:W-:Y:S02]  /*bd20*/  @P0 IMAD.IADD R6, R134.reuse, 0x1, R3 ;  /* 0x0000000186060824 */ /* 0x040fe400078e0203 */
[----:B--2---:R-:W-:Y:S01]  /*bd30*/  @P0 IMAD.IADD R8, R134, 0x1, R7 ;  /* 0x0000000186080824 */ /* 0x004fe200078e0207 */
        /* <DEDUP_REMOVED lines=10> */
.L_x_147:
[----:B------:R-:W-:Y:S05]  /*bde0*/  BSYNC B1 ;  /* 0x0000000000017941 */ /* 0x000fea0003800000 */
.L_x_146:
[----:B--2---:R-:W-:Y:S05]  /*bdf0*/  VIADD R0, R48, 0xc0 ;  /* 0x000000c030007836 */ /* 0x004fea0000000000 */
[----:B------:R-:W-:Y:S04]  /*be00*/  SHF.R.U32.HI R0, RZ, 0x15, R0 ;  /* 0x00000015ff007819 */ /* 0x000fe80000011600 */
[----:B------:R-:W-:Y:S11]  /*be10*/  LOP3.LUT P0, RZ, R0, 0x3, R111, 0x48, !PT ;  /* 0x0000000300ff7812 */ /* 0x000ff6000780486f */
[----:B------:R-:W-:Y:S02]  /*be20*/  @!UPT UIADD3 URZ, UPT, UPT, URZ, URZ, URZ ;  /* 0x000000fffffff290 */ /* 0x000fe4000fffe0ff */
[----:B------:R-:W-:Y:S05]  /*be30*/  @!P0 BRA `(.L_x_151) ;  /* 0x0000000000408947 */ /* 0x000fea0003800000 */
[----:B------:R-:W1:Y:S01]  /*be40*/  LDCU.64 UR8, c[0x4][0x70] ;  /* 0x01000e00ff0877ac */ /* 0x000e620008000a00 */
[----:B------:R-:W-:Y:S01]  /*be50*/  MOV R3, 0x0 ;  /* 0x0000000000037802 */ /* 0x000fe20000000f00 */
        /* <DEDUP_REMOVED lines=14> */
.L_x_151:
        /* <DEDUP_REMOVED lines=10> */
[----:B------:R-:W1:Y:S04]  /*bfe0*/  LDTM.x32 R4, tmem[UR4+0xc0] ;  /* 0x0000c004000479ee */ /* 0x000e6800082c0000 */
        /* <DEDUP_REMOVED lines=155> */
.L_x_153:
[----:B------:R-:W-:Y:S05]  /*c9a0*/  BSYNC.RECONVERGENT B0 ;  /* 0x0000000000007941 */ /* 0x000fea0003800200 */
.L_x_152:
        /* <DEDUP_REMOVED lines=21> */
.L_x_157:
[----:B------:R-:W-:Y:S05]  /*cb00*/  BSYNC B0 ;  /* 0x0000000000007941 */ /* 0x000fea0003800000 */
.L_x_156:
[----:B------:R-:W-:Y:S11]  /*cb10*/  ISETP.NE.AND P0, PT, R131, RZ, PT ;  /* 0x000000ff8300720c */ /* 0x000ff60003f05270 */
[----:B------:R-:W-:Y:S02]  /*cb20*/  @!UPT UIADD3 URZ, UPT, UPT, URZ, URZ, URZ ;  /* 0x000000fffffff290 */ /* 0x000fe4000fffe0ff */
[----:B------:R3:W4:Y:S01]  /*cb30*/  @P0 LDS.128 R92, [R61+UR36+0x400] ;  /* 0x000400243d5c0984 */ /* 0x0007220008000c00 */
[----:B--2---:R-:W-:Y:S01]  /*cb40*/  @P0 IMAD.IADD R9, R132, 0x1, R5 ;  /* 0x0000000184090824 */ /* 0x004fe200078e0205 */
[C---:B------:R-:W-:Y:S01]  /*cb50*/  @P0 IADD3 R2, PT, PT, R134.reuse, R5, RZ ;  /* 0x0000000586020210 */ /* 0x040fe20007ffe0ff */
[C---:B-1----:R-:W-:Y:S01]  /*cb60*/  @P0 IMAD.IADD R0, R134.reuse, 0x1, R7 ;  /* 0x0000000186000824 */ /* 0x042fe200078e0207 */
        /* <DEDUP_REMOVED lines=8> */
.L_x_155:
[----:B------:R-:W-:Y:S05]  /*cbf0*/  BSYNC B1 ;  /* 0x0000000000017941 */ /* 0x000fea0003800000 */
.L_x_154:
[----:B---3--:R-:W-:Y:S05]  /*cc00*/  VIADD R0, R48, 0xe0 ;  /* 0x000000e030007836 */ /* 0x008fea0000000000 */
[----:B------:R-:W-:Y:S04]  /*cc10*/  SHF.R.U32.HI R0, RZ, 0x15, R0 ;  /* 0x00000015ff007819 */ /* 0x000fe80000011600 */
[----:B------:R-:W-:Y:S11]  /*cc20*/  LOP3.LUT P0, RZ, R0, 0x3, R111, 0x48, !PT ;  /* 0x0000000300ff7812 */ /* 0x000ff6000780486f */
[----:B------:R-:W-:Y:S02]  /*cc30*/  @!UPT UIADD3 URZ, UPT, UPT, URZ, URZ, URZ ;  /* 0x000000fffffff290 */ /* 0x000fe4000fffe0ff */
[----:B------:R-:W-:Y:S05]  /*cc40*/  @!P0 BRA `(.L_x_159) ;  /* 0x0000000000408947 */ /* 0x000fea0003800000 */
[----:B------:R-:W3:Y:S01]  /*cc50*/  LDCU.64 UR8, c[0x4][0x70] ;  /* 0x01000e00ff0877ac */ /* 0x000ee20008000a00 */
[----:B------:R-:W-:Y:S01]  /*cc60*/  MOV R3, 0x0 ;  /* 0x0000000000037802 */ /* 0x000fe20000000f00 */
[----:B--2---:R-:W-:Y:S02]  /*cc70*/  HFMA2 R12, -RZ, RZ, 0, 5.9604644775390625e-08 ;  /* 0x00000001ff0c7431 */ /* 0x004fe400000001ff */
[----:B------:R-:W-:Y:S02]  /*cc80*/  IMAD.MOV.U32 R8, RZ, RZ, 0x192 ;  /* 0x00000192ff087424 */ /* 0x000fe400078e00ff */
[----:B------:R-:W-:Y:S01]  /*cc90*/  IMAD.MOV.U32 R13, RZ, RZ, RZ ;  /* 0x000000ffff0d7224 */ /* 0x000fe200078e00ff */
[----:B------:R-:W2:Y:S01]  /*cca0*/  LDCU.64 UR6, c[0x4][0x78] ;  /* 0x01000f00ff0677ac */ /* 0x000ea20008000a00 */
[----:B------:R-:W1:Y:S01]  /*ccb0*/  LDC.64 R2, c[0x4][R3] ;  /* 0x0100000003027b82 */ /* 0x000e620000000a00 */
[----:B------:R-:W5:Y:S01]  /*ccc0*/  LDCU.64 UR4, c[0x4][0x10] ;  /* 0x01000200ff0477ac */ /* 0x000f620008000a00 */
[----:B---3--:R-:W-:Y:S01]  /*ccd0*/  MOV R5, UR9 ;  /* 0x0000000900057c02 */ /* 0x008fe20008000f00 */
[----:B------:R-:W-:Y:S01]  /*cce0*/  IMAD.U32 R4, RZ, RZ, UR8 ;  /* 0x00000008ff047e24 */ /* 0x000fe2000f8e00ff */
[----:B--2---:R-:W-:Y:S01]  /*ccf0*/  MOV R7, UR7 ;  /* 0x0000000700077c02 */ /* 0x004fe20008000f00 */
[----:B------:R-:W-:Y:S01]  /*cd00*/  IMAD.U32 R6, RZ, RZ, UR6 ;  /* 0x00000006ff067e24 */ /* 0x000fe2000f8e00ff */
[----:B-----5:R-:W-:Y:S01]  /*cd10*/  MOV R11, UR5 ;  /* 0x00000005000b7c02 */ /* 0x020fe20008000f00 */
[----:B------:R-:W-:Y:S02]  /*cd20*/  IMAD.U32 R10, RZ, RZ, UR4 ;  /* 0x00000004ff0a7e24 */ /* 0x000fe4000f8e00ff */
[----:B------:R-:W-:Y:S07]  /*cd30*/  LEPC R20, `(.L_x_159) ;  /* 0x000000001014794e */ /* 0x000fee0000000000 */
[----:B-1--4-:R-:W-:Y:S05]  /*cd40*/  CALL.ABS.NOINC R2 ;  /* 0x0000000002007343 */ /* 0x012fea0003c00000 */
.L_x_159:
[----:B------:R-:W-:Y:S01]  /*cd50*/  ISETP.NE.AND P0, PT, R118, RZ, PT ;  /* 0x000000ff7600720c */ /* 0x000fe20003f05270 */
[----:B------:R-:W-:Y:S05]  /*cd60*/  WARPSYNC.ALL ;  /* 0x0000000000007948 */ /* 0x000fea0003800000 */
[----:B------:R-:W-:Y:S01]  /*cd70*/  R2UR UR4, R48 ;  /* 0x00000000300472ca */ /* 0x000fe200000e0000 */
[----:B------:R-:W-:Y:S01]  /*cd80*/  BSSY.RECONVERGENT B0, `(.L_x_160) ;  /* 0x00000a0000007945 */ /* 0x000fe20003800200 */
[----:B------:R-:W-:Y:S02]  /*cd90*/  R2UR UR5, R59 ;  /* 0x000000003b0572ca */ /* 0x000fe400000e0000 */
[----:B----4-:R-:W-:Y:S02]  /*cda0*/  LOP3.LUT R0, R92, 0xffffe000, RZ, 0xc0, !PT ;  /* 0xffffe0005c007812 */ /* 0x010fe400078ec0ff */
[----:B------:R-:W-:Y:S02]  /*cdb0*/  LOP3.LUT R2, R93, 0xffffe000, RZ, 0xc0, !PT ;  /* 0xffffe0005d027812 */ /* 0x000fe400078ec0ff */
[----:B------:R-:W-:Y:S02]  /*cdc0*/  LOP3.LUT R3, R94, 0xffffe000, RZ, 0xc0, !PT ;  /* 0xffffe0005e037812 */ /* 0x000fe400078ec0ff */
[----:B------:R-:W-:Y:S02]  /*cdd0*/  LOP3.LUT R50, R95, 0xffffe000, RZ, 0xc0, !PT ;  /* 0xffffe0005f327812 */ /* 0x000fe400078ec0ff */
[----:B-1----:R-:W-:Y:S01]  /*cde0*/  LOP3.LUT R51, R88, 0xffffe000, RZ, 0xc0, !PT ;  /* 0xffffe00058337812 */ /* 0x002fe200078ec0ff */
[----:B--2---:R-:W1:Y:S01]  /*cdf0*/  LDTM.x32 R4, tmem[UR4+0xe0] ;  /* 0x0000e004000479ee */ /* 0x004e6200082c0000 */
[----:B------:R-:W-:Y:S01]  /*ce00*/  LOP3.LUT R52, R89, 0xffffe000, RZ, 0xc0, !PT ;  /* 0xffffe00059347812 */ /* 0x000fe200078ec0ff */
[----:B------:R-:W-:Y:S01]  /*ce10*/  UIADD3 UR5, UPT, UPT, UR5, 0xb0, URZ ;  /* 0x000000b005057890 */ /* 0x000fe2000fffe0ff */
[----:B------:R-:W-:Y:S01]  /*ce20*/  LOP3.LUT R53, R90, 0xffffe000, RZ, 0xc0, !PT ;  /* 0xffffe0005a357812 */ /* 0x000fe200078ec0ff */
[----:B------:R-:W-:Y:S01]  /*ce30*/  NOP ;  /* 0x0000000000007918 */ /* 0x000fe20000000000 */
[----:B------:R-:W-:Y:S01]  /*ce40*/  LOP3.LUT R54, R91, 0xffffe000, RZ, 0xc0, !PT ;  /* 0xffffe0005b367812 */ /* 0x000fe200078ec0ff */
[----:B------:R-:W-:Y:S01]  /*ce50*/  UPRMT UR5, UR37, 0x654, UR5 ;  /* 0x0000065425057896 */ /* 0x000fe20008000005 */
[----:B------:R-:W-:Y:S02]  /*ce60*/  LOP3.LUT R55, R84, 0xffffe000, RZ, 0xc0, !PT ;  /* 0xffffe00054377812 */ /* 0x000fe400078ec0ff */
[----:B------:R-:W-:Y:S02]  /*ce70*/  LOP3.LUT R56, R85, 0xffffe000, RZ, 0xc0, !PT ;  /* 0xffffe00055387812 */ /* 0x000fe400078ec0ff */
[----:B------:R-:W-:Y:S02]  /*ce80*/  LOP3.LUT R57, R86, 0xffffe000, RZ, 0xc0, !PT ;  /* 0xffffe00056397812 */ /* 0x000fe400078ec0ff */
[----:B------:R-:W-:Y:S02]  /*ce90*/  LOP3.LUT R58, R87, 0xffffe000, RZ, 0xc0, !PT ;  /* 0xffffe000573a7812 */ /* 0x000fe400078ec0ff */
[----:B------:R-:W-:Y:S01]  /*cea0*/  LOP3.LUT R59, R80, 0xffffe000, RZ, 0xc0, !PT ;  /* 0xffffe000503b7812 */ /* 0x000fe200078ec0ff */
[----:B-1----:R-:W-:Y:S01]  /*ceb0*/  SYNCS.ARRIVE.TRANS64.RED.A1T0 RZ, [UR5], RZ ;  /* 0x000000ffffff79a7 */ /* 0x002fe20008100405 */
[----:B------:R-:W-:Y:S02]  /*cec0*/  LOP3.LUT R60, R81, 0xffffe000, RZ, 0xc0, !PT ;  /* 0xffffe000513c7812 */ /* 0x000fe400078ec0ff */
[----:B------:R-:W-:Y:S02]  /*ced0*/  LOP3.LUT R61, R82, 0xffffe000, RZ, 0xc0, !PT ;  /* 0xffffe000523d7812 */ /* 0x000fe400078ec0ff */
[----:B------:R-:W-:Y:S02]  /*cee0*/  LOP3.LUT R62, R83, 0xffffe000, RZ, 0xc0, !PT ;  /* 0xffffe000533e7812 */ /* 0x000fe400078ec0ff */
[----:B------:R-:W-:Y:S01]  /*cef0*/  LOP3.LUT R63, R64, 0xffffe000, RZ, 0xc0, !PT ;  /* 0xffffe000403f7812 */ /* 0x000fe200078ec0ff */
[C---:B------:R-:W-:Y:S01]  /*cf00*/  FMUL R4, R46.reuse, R4 ;  /* 0x000000042e047220 */ /* 0x040fe20000400000 */
[----:B------:R-:W-:Y:S01]  /*cf10*/  LOP3.LUT R64, R65, 0xffffe000, RZ, 0xc0, !PT ;  /* 0xffffe00041407812 */ /* 0x000fe200078ec0ff */
[----:B------:R-:W-:Y:S01]  /*cf20*/  FMUL R5, R46, R5 ;  /* 0x000000052e057220 */ /* 0x000fe20000400000 */
[----:B------:R-:W-:Y:S01]  /*cf30*/  LOP3.LUT R65, R66, 0xffffe000, RZ, 0xc0, !PT ;  /* 0xffffe00042417812 */ /* 0x000fe200078ec0ff */
[C---:B------:R-:W-:Y:S01]  /*cf40*/  FMUL R6, R46.reuse, R6 ;  /* 0x000000062e067220 */ /* 0x040fe20000400000 */
[----:B------:R-:W-:Y:S01]  /*cf50*/  LOP3.LUT R66, R67, 0xffffe000, RZ, 0xc0, !PT ;  /* 0xffffe00043427812 */ /* 0x000fe200078ec0ff */
[----:B------:R-:W-:Y:S01]  /*cf60*/  FMUL R7, R46, R7 ;  /* 0x000000072e077220 */ /* 0x000fe20000400000 */
[----:B------:R-:W-:Y:S01]  /*cf70*/  LOP3.LUT R67, R68, 0xffffe000, RZ, 0xc0, !PT ;  /* 0xffffe00044437812 */ /* 0x000fe200078ec0ff */
[----:B------:R-:W-:Y:S01]  /*cf80*/  FFMA R4, R49, R0, R4 ;  /* 0x0000000031047223 */ /* 0x000fe20000000004 */
[----:B------:R-:W-:Y:S01]  /*cf90*/  LOP3.LUT R68, R69, 0xffffe000, RZ, 0xc0, !PT ;  /* 0xffffe00045447812 */ /* 0x000fe200078ec0ff */
[C---:B------:R-:W-:Y:S01]  /*cfa0*/  FFMA R5, R49.reuse, R2, R5 ;  /* 0x0000000231057223 */ /* 0x040fe20000000005 */
[----:B------:R-:W-:Y:S01]  /*cfb0*/  LOP3.LUT R69, R70, 0xffffe000, RZ, 0xc0, !PT ;  /* 0xffffe00046457812 */ /* 0x000fe200078ec0ff */
[C---:B------:R-:W-:Y:S01]  /*cfc0*/  FFMA R6, R49.reuse, R3, R6 ;  /* 0x0000000331067223 */ /* 0x040fe20000000006 */
[----:B------:R-:W-:Y:S01]  /*cfd0*/  F2FP.TF32.F32.PACK_B R4, R4 ;  /* 0x00000004ff04723e */ /* 0x000fe200024050ff */
[C---:B------:R-:W-:Y:S01]  /*cfe0*/  FFMA R7, R49.reuse, R50, R7 ;  /* 0x0000003231077223 */ /* 0x040fe20000000007 */
[----:B------:R-:W-:Y:S01]  /*cff0*/  F2FP.TF32.F32.PACK_B R5, R5 ;  /* 0x00000005ff05723e */ /* 0x000fe200024050ff */
        /* <DEDUP_REMOVED lines=9> */
[C---:B------:R-:W-:Y:S01]  /*d090*/  FFMA R11, R49.reuse, R54, R11 ;  /* 0x00000036310b7223 */ /* 0x040fe2000000000b */
[----:B------:R1:W-:Y:S01]  /*d0a0*/  STS.128 [R130+UR36+0xc400], R4 ;  /* 0x00c4000482007988 */ /* 0x0003e20008000c24 */
[----:B------:R-:W-:Y:S01]  /*d0b0*/  F2FP.TF32.F32.PACK_B R8, R8 ;  /* 0x00000008ff08723e */ /* 0x000fe200024050ff */
[C---:B------:R-:W-:Y:S01]  /*d0c0*/  FMUL R12, R46.reuse, R12 ;  /* 0x0000000c2e0c7220 */ /* 0x040fe20000400000 */
[----:B------:R-:W-:Y:S01]  /*d0d0*/  F2FP.TF32.F32.PACK_B R9, R9 ;  /* 0x00000009ff09723e */ /* 0x000fe200024050ff */
[C---:B------:R-:W-:Y:S01]  /*d0e0*/  FMUL R13, R46.reuse, R13 ;  /* 0x0000000d2e0d7220 */ /* 0x040fe20000400000 */
[----:B------:R-:W-:Y:S01]  /*d0f0*/  F2FP.TF32.F32.PACK_B R10, R10 ;  /* 0x0000000aff0a723e */ /* 0x000fe200024050ff */
[C---:B------:R-:W-:Y:S01]  /*d100*/  FMUL R14, R46.reuse, R14 ;  /* 0x0000000e2e0e7220 */ /* 0x040fe20000400000 */
[C---:B------:R-:W-:Y:S01]  /*d110*/  FMUL R15, R46.reuse, R15 ;  /* 0x0000000f2e0f7220 */ /* 0x040fe20000400000 */
[----:B------:R-:W-:Y:S01]  /*d120*/  F2FP.TF32.F32.PACK_B R11, R11 ;  /* 0x0000000bff0b723e */ /* 0x000fe200024050ff */
[C---:B------:R-:W-:Y:S01]  /*d130*/  FFMA R12, R49.reuse, R55, R12 ;  /* 0x00000037310c7223 */ /* 0x040fe2000000000c */
[C---:B------:R-:W-:Y:S01]  /*d140*/  FFMA R13, R49.reuse, R56, R13 ;  /* 0x00000038310d7223 */ /* 0x040fe2000000000d */
[C---:B------:R-:W-:Y:S01]  /*d150*/  FFMA R14, R49.reuse, R57, R14 ;  /* 0x00000039310e7223 */ /* 0x040fe2000000000e */
[C---:B------:R-:W-:Y:S01]  /*d160*/  FFMA R15, R49.reuse, R58, R15 ;  /* 0x0000003a310f7223 */ /* 0x040fe2000000000f */
[----:B------:R1:W-:Y:S01]  /*d170*/  STS.128 [R129+0xc400], R8 ;  /* 0x00c4000881007388 */ /* 0x0003e20000000c00 */
        /* <DEDUP_REMOVED lines=27> */
[C---:B------:R-:W-:Y:S01]  /*d330*/  FMUL R24, R46.reuse, R24 ;  /* 0x000000182e187220 */ /* 0x040fe20000400000 */
[----:B------:R-:W-:Y:S01]  /*d340*/  F2FP.TF32.F32.PACK_B R20, R20 ;  /* 0x00000014ff14723e */ /* 0x000fe200024050ff */
[C---:B------:R-:W-:Y:S01]  /*d350*/  FMUL R25, R46.reuse, R25 ;  /* 0x000000192e197220 */ /* 0x040fe20000400000 */
[----:B------:R-:W-:Y:S01]  /*d360*/  F2FP.TF32.F32.PACK_B R21, R21 ;  /* 0x00000015ff15723e */ /* 0x000fe200024050ff */
[C---:B------:R-:W-:Y:S01]  /*d370*/  FMUL R26, R46.reuse, R26 ;  /* 0x0000001a2e1a7220 */ /* 0x040fe20000400000 */
[----:B------:R-:W-:Y:S01]  /*d380*/  FMUL R27, R46, R27 ;  /* 0x0000001b2e1b7220 */ /* 0x000fe20000400000 */
[----:B------:R-:W-:Y:S01]  /*d390*/  F2FP.TF32.F32.PACK_B R22, R22 ;  /* 0x00000016ff16723e */ /* 0x000fe200024050ff */
[C---:B------:R-:W-:Y:S01]  /*d3a0*/  FFMA R24, R49.reuse, R67, R24 ;  /* 0x0000004331187223 */ /* 0x040fe20000000018 */
[----:B------:R-:W-:Y:S01]  /*d3b0*/  F2FP.TF32.F32.PACK_B R23, R23 ;  /* 0x00000017ff17723e */ /* 0x000fe200024050ff */
[C---:B------:R-:W-:Y:S01]  /*d3c0*/  FFMA R25, R49.reuse, R68, R25 ;  /* 0x0000004431197223 */ /* 0x040fe20000000019 */
[C---:B------:R-:W-:Y:S01]  /*d3d0*/  FFMA R26, R49.reuse, R69, R26 ;  /* 0x00000045311a7223 */ /* 0x040fe2000000001a */
[----:B------:R-:W-:Y:S01]  /*d3e0*/  FFMA R27, R49, R70, R27 ;  /* 0x00000046311b7223 */ /* 0x000fe2000000001b */
[----:B------:R-:W-:Y:S01]  /*d3f0*/  LOP3.LUT R71, R72, 0xffffe000, RZ, 0xc0, !PT ;  /* 0xffffe00048477812 */ /* 0x000fe200078ec0ff */
        /* <DEDUP_REMOVED lines=56> */
.L_x_161:
[----:B------:R-:W-:Y:S05]  /*d780*/  BSYNC.RECONVERGENT B0 ;  /* 0x0000000000007941 */ /* 0x000fea0003800200 */
.L_x_160:
[----:B------:R-:W-:Y:S01]  /*d790*/  BAR.SYNC.DEFER_BLOCKING 0x1, 0x80 ;  /* 0x0042000000007b1d */ /* 0x000fe20000010000 */
[----:B------:R-:W-:Y:S01]  /*d7a0*/  UISETP.NE.AND UP0, UPT, UR48, -0x8, UPT ;  /* 0xfffffff83000788c */ /* 0x000fe2000bf05270 */
[----:B------:R-:W-:Y:S08]  /*d7b0*/  IADD3 R44, PT, PT, R44, 0x1, RZ ;  /* 0x000000012c2c7810 */ /* 0x000ff00007ffe0ff */
[----:B------:R-:W-:Y:S05]  /*d7c0*/  BRA.U !UP0, `(.L_x_162) ;  /* 0x0000000108287547 */ /* 0x000fea000b800000 */
[----:B------:R-:W-:Y:S01]  /*d7d0*/  ISETP.NE.AND P0, PT, R127, RZ, PT ;  /* 0x000000ff7f00720c */ /* 0x000fe20003f05270 */
[----:B------:R-:W-:Y:S01]  /*d7e0*/  IMAD.U32 R3, RZ, RZ, UR52 ;  /* 0x00000034ff037e24 */ /* 0x000fe2000f8e00ff */
[----:B------:R-:W-:Y:S01]  /*d7f0*/  UIADD3 UR52, UPT, UPT, UR52, 0x1, URZ ;  /* 0x0000000134347890 */ /* 0x000fe2000fffe0ff */
[----:B------:R-:W-:Y:S03]  /*d800*/  IMAD.U32 R0, RZ, RZ, UR37 ;  /* 0x00000025ff007e24 */ /* 0x000fe6000f8e00ff */
[----:B------:R-:W-:Y:S04]  /*d810*/  UISETP.NE.AND UP0, UPT, UR52, 0x4, UPT ;  /* 0x000000043400788c */ /* 0x000fe8000bf05270 */
[----:B------:R-:W-:Y:S03]  /*d820*/  USEL UR52, UR52, URZ, UP0 ;  /* 0x000000ff34347287 */ /* 0x000fe60008000000 */
[----:B------:R-:W-:Y:S05]  /*d830*/  @P0 LEA R3, R3, UR36, 0x3 ;  /* 0x0000002403030c11 */ /* 0x000fea000f8e18ff */
[----:B------:R-:W-:Y:S05]  /*d840*/  @P0 VIADD R3, R3, 0x50 ;  /* 0x0000005003030836 */ /* 0x000fea0000000000 */
[----:B------:R-:W-:Y:S04]  /*d850*/  @P0 PRMT R0, R0, 0x654, R3 ;  /* 0x0000065400000816 */ /* 0x000fe80000000003 */
[----:B------:R2:W-:Y:S03]  /*d860*/  @P0 SYNCS.ARRIVE.TRANS64.RED.A1T0 RZ, [R0+URZ], RZ ;  /* 0x000000ff00ff09a7 */ /* 0x0005e600081004ff */
.L_x_162:
[----:B------:R-:W-:Y:S01]  /*d870*/  ISETP.NE.AND P2, PT, R119, RZ, PT ;  /* 0x000000ff7700720c */ /* 0x000fe20003f45270 */
[----:B------:R-:W-:Y:S01]  /*d880*/  UIADD3 UR48, UPT, UPT, UR48, 0x8, URZ ;  /* 0x0000000830307890 */ /* 0x000fe2000fffe0ff */
[----:B------:R-:W-:Y:S01]  /*d890*/  ISETP.NE.AND P0, PT, R121, 0x2, PT ;  /* 0x000000027900780c */ /* 0x000fe20003f05270 */
[----:B-1----:R-:W-:Y:S01]  /*d8a0*/  IMAD.IADD R20, R43, 0x1, R102 ;  /* 0x000000012b147824 */ /* 0x002fe200078e0266 */
[----:B------:R-:W-:Y:S01]  /*d8b0*/  ISETP.NE.AND P1, PT, R44, 0x2, PT ;  /* 0x000000022c00780c */ /* 0x000fe20003f25270 */
[----:B------:R-:W-:Y:S01]  /*d8c0*/  IMAD.IADD R21, R45, 0x1, R104 ;  /* 0x000000012d157824 */ /* 0x000fe200078e0268 */
[----:B------:R-:W-:Y:S02]  /*d8d0*/  SEL R3, RZ, 0x1, P0 ;  /* 0x00000001ff037807 */ /* 0x000fe40000000000 */
[----:B--2---:R-:W-:Y:S02]  /*d8e0*/  SEL R0, RZ, 0x1, P1 ;  /* 0x00000001ff007807 */ /* 0x004fe40000800000 */
[----:B------:R-:W-:Y:S02]  /*d8f0*/  LOP3.LUT R114, R114, R3, RZ, 0x3c, !PT ;  /* 0x0000000372727212 */ /* 0x000fe400078e3cff */
[----:B------:R-:W-:Y:S02]  /*d900*/  LOP3.LUT R115, R115, R0, RZ, 0x3c, !PT ;  /* 0x0000000073737212 */ /* 0x000fe400078e3cff */
[----:B------:R-:W-:Y:S02]  /*d910*/  @P2 R2UR UR4, R113 ;  /* 0x00000000710422ca */ /* 0x000fe400000e0000 */
[----:B------:R-:W-:Y:S02]  /*d920*/  SEL R121, R121, RZ, P0 ;  /* 0x000000ff79797207 */ /* 0x000fe40000000000 */
[----:B------:R-:W-:Y:S09]  /*d930*/  SEL R44, R44, RZ, P1 ;  /* 0x000000ff2c2c7207 */ /* 0x000ff20000800000 */
[----:B------:R-:W-:Y:S01]  /*d940*/  IMAD.U32 R105, RZ, RZ, UR4 ;  /* 0x00000004ff697e24 */ /* 0x000fe2000f8e00ff */
[----:B------:R-:W-:Y:S06]  /*d950*/  @P2 BRA `(.L_x_163) ;  /* 0xffffff7c00b42947 */ /* 0x000fec000383ffff */
[----:B------:R-:W-:-:S09]  /*d960*/  UISETP.NE.AND UP0, UPT, UR49, URZ, UPT ;  /* 0x000000ff3100728c */ /* 0x000fd2000bf05270 */
[----:B------:R-:W-:Y:S05]  /*d970*/  BRA.U !UP0, `(.L_x_164) ;  /* 0x0000000108487547 */ /* 0x000fea000b800000 */
[----:B------:R-:W1:Y:S02]  /*d980*/  LDCU.64 UR4, c[0x0][0x890] ;  /* 0x00011200ff0477ac */ /* 0x000e640008000a00 */
[----:B-1----:R-:W-:-:S04]  /*d990*/  UISETP.NE.U32.AND UP0, UPT, UR4, URZ, UPT ;  /* 0x000000ff0400728c */ /* 0x002fc8000bf05070 */
[----:B------:R-:W-:-:S09]  /*d9a0*/  UISETP.NE.AND.EX UP0, UPT, UR5, URZ, UPT, UP0 ;  /* 0x000000ff0500728c */ /* 0x000fd2000bf05300 */
[----:B------:R-:W-:Y:S05]  /*d9b0*/  BRA.U UP0, `(.L_x_165) ;  /* 0x00000001000c7547 */ /* 0x000fea000b800000 */
[----:B------:R-:W-:-:S13]  /*d9c0*/  FSETP.NEU.AND P0, PT, R49, RZ, PT ;  /* 0x000000ff3100720b */ /* 0x000fda0003f0d000 */
[----:B------:R-:W-:Y:S05]  /*d9d0*/  @!P0 EXIT ;  /* 0x000000000000894d */ /* 0x000fea0003800000 */
[----:B------:R-:W-:Y:S05]  /*d9e0*/  BRA `(.L_x_164) ;  /* 0x00000000002c7947 */ /* 0x000fea0003800000 */
.L_x_165:
[----:B------:R-:W-:Y:S01]  /*d9f0*/  ISETP.NE.AND P0, PT, R120, RZ, PT ;  /* 0x000000ff7800720c */ /* 0x000fe20003f05270 */
[----:B------:R-:W-:-:S12]  /*da00*/  BSSY.RECONVERGENT B0, `(.L_x_164) ;  /* 0x0000009000007945 */ /* 0x000fd80003800200 */
[----:B------:R-:W-:Y:S05]  /*da10*/  @P0 BRA `(.L_x_166) ;  /* 0x0000000000140947 */ /* 0x000fea0003800000 */
[----:B------:R-:W1:Y:S02]  /*da20*/  LDCU.64 UR4, c[0x0][0x888] ;  /* 0x00011100ff0477ac */ /* 0x000e640008000a00 */
[----:B-1----:R-:W-:-:S04]  /*da30*/  ISETP.NE.U32.AND P0, PT, RZ, UR4, PT ;  /* 0x00000004ff007c0c */ /* 0x002fc8000bf05070 */
[----:B------:R-:W-:-:S13]  /*da40*/  ISETP.NE.AND.EX P0, PT, RZ, UR5, PT, P0 ;  /* 0x00000005ff007c0c */ /* 0x000fda000bf05300 */
[----:B------:R-:W-:Y:S05]  /*da50*/  @!P0 EXIT ;  /* 0x000000000000894d */ /* 0x000fea0003800000 */
[----:B------:R-:W-:Y:S05]  /*da60*/  BRA `(.L_x_167) ;  /* 0x0000000000087947 */ /* 0x000fea0003800000 */
.L_x_166:
[----:B------:R-:W-:-:S13]  /*da70*/  FSETP.NEU.AND P0, PT, R49, RZ, PT ;  /* 0x000000ff3100720b */ /* 0x000fda0003f0d000 */
[----:B------:R-:W-:Y:S05]  /*da80*/  @!P0 EXIT ;  /* 0x000000000000894d */ /* 0x000fea0003800000 */
.L_x_167:
[----:B------:R-:W-:Y:S05]  /*da90*/  BSYNC.RECONVERGENT B0 ;  /* 0x0000000000007941 */ /* 0x000fea0003800200 */
.L_x_164:
[----:B------:R-:W-:Y:S01]  /*daa0*/  ULEA UR4, UR52, UR36, 0x3 ;  /* 0x0000002434047291 */ /* 0x000fe2000f8e18ff */
[----:B------:R-:W-:-:S04]  /*dab0*/  DEPBAR.LE SB0, 0x0 ;  /* 0x000080000000791a */ /* 0x000fc80000000000 */
[----:B------:R-:W-:-:S04]  /*dac0*/  UIADD3 UR4, UPT, UPT, UR4, 0x50, URZ ;  /* 0x0000005004047890 */ /* 0x000fc8000fffe0ff */
[----:B------:R-:W-:-:S09]  /*dad0*/  UPRMT UR4, UR37, 0x654, UR4 ;  /* 0x0000065425047896 */ /* 0x000fd20008000004 */
[----:B------:R-:W-:Y:S01]  /*dae0*/  SYNCS.ARRIVE.TRANS64.RED.A1T0 RZ, [UR4], RZ ;  /* 0x000000ffffff79a7 */ /* 0x000fe20008100404 */
[----:B------:R-:W-:Y:S05]  /*daf0*/  EXIT ;  /* 0x000000000000794d */ /* 0x000fea0003800000 */
.L_x_19:
[----:B--2---:R2:W1:Y:S02]  /*db00*/  SYNCS.PHASECHK.TRANS64.TRYWAIT P0, [R3+URZ+0xd0], R2 ;  /* 0x0000d002030075a7 */ /* 0x00446400080011ff */
[----:B-1----:R-:W-:Y:S05]  /*db10*/  @!P0 NANOSLEEP.SYNCS 0x989680 ;  /* 0x009896800000895d */ /* 0x002fea0003900000 */
[----:B------:R-:W1:Y:S02]  /*db20*/  @!P0 SYNCS.PHASECHK.TRANS64 P0, [R3+URZ+0xd0], R2 ;  /* 0x0000d002030085a7 */ /* 0x000e6400080010ff */
[----:B-1----:R-:W-:Y:S05]  /*db30*/  @!P0 BRA `(.L_x_19) ;  /* 0xfffffffc00f08947 */ /* 0x002fea000383ffff */
[----:B------:R-:W-:Y:S05]  /*db40*/  BRA `(.L_x_168) ;  /* 0xffffff3800947947 */ /* 0x000fea000383ffff */
.L_x_22:
[----:B------:R-:W-:-:S13]  /*db50*/  R2UR UR6, R2 ;  /* 0x00000000020672ca */ /* 0x000fda00000e0000 */
[----:B------:R-:W-:-:S07]  /*db60*/  MOV R4, UR6 ;  /* 0x0000000600047c02 */ /* 0x000fce0008000f00 */
.L_x_169:
[----:B-1----:R1:W2:Y:S02]  /*db70*/  SYNCS.PHASECHK.TRANS64.TRYWAIT P0, [R4+URZ+0x18], R7 ;  /* 0x00001807040075a7 */ /* 0x0022a400080011ff */
[----:B--2---:R-:W-:Y:S05]  /*db80*/  @!P0 NANOSLEEP.SYNCS 0x989680 ;  /* 0x009896800000895d */ /* 0x004fea0003900000 */
[----:B------:R-:W2:Y:S02]  /*db90*/  @!P0 SYNCS.PHASECHK.TRANS64 P0, [R4+URZ+0x18], R7 ;  /* 0x00001807040085a7 */ /* 0x000ea400080010ff */
[----:B--2---:R-:W-:Y:S05]  /*dba0*/  @!P0 BRA `(.L_x_169) ;  /* 0xfffffffc00f08947 */ /* 0x004fea000383ffff */
[----:B------:R-:W-:Y:S05]  /*dbb0*/  BRA `(.L_x_21) ;  /* 0xffffff3c00087947 */ /* 0x000fea000383ffff */
.L_x_30:
[----:B------:R-:W-:-:S07]  /*dbc0*/  MOV R2, UR73 ;  /* 0x0000004900027c02 */ /* 0x000fce0008000f00 */
.L_x_170:
[----:B-1----:R1:W2:Y:S02]  /*dbd0*/  SYNCS.PHASECHK.TRANS64.TRYWAIT P0, [R2+URZ+0x18], R5 ;  /* 0x00001805020075a7 */ /* 0x0022a400080011ff */
[----:B--2---:R-:W-:Y:S05]  /*dbe0*/  @!P0 NANOSLEEP.SYNCS 0x989680 ;  /* 0x009896800000895d */ /* 0x004fea0003900000 */
[----:B------:R-:W2:Y:S02]  /*dbf0*/  @!P0 SYNCS.PHASECHK.TRANS64 P0, [R2+URZ+0x18], R5 ;  /* 0x00001805020085a7 */ /* 0x000ea400080010ff */
[----:B--2---:R-:W-:Y:S05]  /*dc00*/  @!P0 BRA `(.L_x_170) ;  /* 0xfffffffc00f08947 */ /* 0x004fea000383ffff */
[----:B------:R-:W-:Y:S05]  /*dc10*/  BRA `(.L_x_29) ;  /* 0xffffff4000b47947 */ /* 0x000fea000383ffff */
.L_x_36:
[----:B------:R1:W1:Y:S02]  /*dc20*/  SYNCS.PHASECHK.TRANS64.TRYWAIT P0, [R2+URZ+0x80], R3 ;  /* 0x00008003020075a7 */ /* 0x00026400080011ff */
[----:B-1----:R-:W-:Y:S05]  /*dc30*/  @!P0 NANOSLEEP.SYNCS 0x989680 ;  /* 0x009896800000895d */ /* 0x002fea0003900000 */
[----:B------:R-:W1:Y:S02]  /*dc40*/  @!P0 SYNCS.PHASECHK.TRANS64 P0, [R2+URZ+0x80], R3 ;  /* 0x00008003020085a7 */ /* 0x000e6400080010ff */
[----:B-1----:R-:W-:Y:S05]  /*dc50*/  @!P0 BRA `(.L_x_36) ;  /* 0xfffffffc00f08947 */ /* 0x002fea000383ffff */
[----:B------:R-:W-:Y:S05]  /*dc60*/  BRA `(.L_x_171) ;  /* 0xffffff4400e87947 */ /* 0x000fea000383ffff */
.L_x_40:
[----:B----4-:R-:W-:-:S07]  /*dc70*/  MOV R0, UR5 ;  /* 0x0000000500007c02 */ /* 0x010fce0008000f00 */
.L_x_172:
[----:B-1----:R1:W2:Y:S02]  /*dc80*/  SYNCS.PHASECHK.TRANS64.TRYWAIT P0, [R0+URZ], R3 ;  /* 0x00000003000075a7 */ /* 0x0022a400080011ff */
[----:B--2---:R-:W-:Y:S05]  /*dc90*/  @!P0 NANOSLEEP.SYNCS 0x989680 ;  /* 0x009896800000895d */ /* 0x004fea0003900000 */
[----:B------:R-:W2:Y:S02]  /*dca0*/  @!P0 SYNCS.PHASECHK.TRANS64 P0, [R0+URZ], R3 ;  /* 0x00000003000085a7 */ /* 0x000ea400080010ff */
[----:B--2---:R-:W-:Y:S05]  /*dcb0*/  @!P0 BRA `(.L_x_172) ;  /* 0xfffffffc00f08947 */ /* 0x004fea000383ffff */
[----:B------:R-:W-:Y:S05]  /*dcc0*/  BRA `(.L_x_173) ;  /* 0xffffff4c00607947 */ /* 0x000fea000383ffff */
.L_x_41:
[----:B----4-:R-:W-:-:S07]  /*dcd0*/  MOV R0, UR5 ;  /* 0x0000000500007c02 */ /* 0x010fce0008000f00 */
.L_x_174:
[----:B-1----:R1:W2:Y:S02]  /*dce0*/  SYNCS.PHASECHK.TRANS64.TRYWAIT P0, [R0+URZ], R3 ;  /* 0x00000003000075a7 */ /* 0x0022a400080011ff */
[----:B--2---:R-:W-:Y:S05]  /*dcf0*/  @!P0 NANOSLEEP.SYNCS 0x989680 ;  /* 0x009896800000895d */ /* 0x004fea0003900000 */
[----:B------:R-:W2:Y:S02]  /*dd00*/  @!P0 SYNCS.PHASECHK.TRANS64 P0, [R0+URZ], R3 ;  /* 0x00000003000085a7 */ /* 0x000ea400080010ff */
[----:B--2---:R-:W-:Y:S05]  /*dd10*/  @!P0 BRA `(.L_x_174) ;  /* 0xfffffffc00f08947 */ /* 0x004fea000383ffff */
[----:B------:R-:W-:Y:S05]  /*dd20*/  BRA `(.L_x_175) ;  /* 0xffffff4c006c7947 */ /* 0x000fea000383ffff */
.L_x_44:
[----:B-1----:R1:W2:Y:S02]  /*dd30*/  SYNCS.PHASECHK.TRANS64.TRYWAIT P0, [R0+URZ+0xc0], R5 ;  /* 0x0000c005000075a7 */ /* 0x0022a400080011ff */
[----:B--2---:R-:W-:Y:S05]  /*dd40*/  @!P0 NANOSLEEP.SYNCS 0x989680 ;  /* 0x009896800000895d */ /* 0x004fea0003900000 */
[----:B------:R-:W2:Y:S02]  /*dd50*/  @!P0 SYNCS.PHASECHK.TRANS64 P0, [R0+URZ+0xc0], R5 ;  /* 0x0000c005000085a7 */ /* 0x000ea400080010ff */
[----:B--2---:R-:W-:Y:S05]  /*dd60*/  @!P0 BRA `(.L_x_44) ;  /* 0xfffffffc00f08947 */ /* 0x004fea000383ffff */
[----:B------:R-:W-:Y:S05]  /*dd70*/  BRA `(.L_x_176) ;  /* 0xffffff4c00c87947 */ /* 0x000fea000383ffff */
.L_x_45:
[----:B------:R-:W-:-:S07]  /*dd80*/  MOV R0, UR5 ;  /* 0x0000000500007c02 */ /* 0x000fce0008000f00 */
.L_x_177:
[----:B-1----:R1:W2:Y:S02]  /*dd90*/  SYNCS.PHASECHK.TRANS64.TRYWAIT P0, [R0+URZ+0x90], R5 ;  /* 0x00009005000075a7 */ /* 0x0022a400080011ff */
[----:B--2---:R-:W-:Y:S05]  /*dda0*/  @!P0 NANOSLEEP.SYNCS 0x989680 ;  /* 0x009896800000895d */ /* 0x004fea0003900000 */
[----:B------:R-:W2:Y:S02]  /*ddb0*/  @!P0 SYNCS.PHASECHK.TRANS64 P0, [R0+URZ+0x90], R5 ;  /* 0x00009005000085a7 */ /* 0x000ea400080010ff */
[----:B--2---:R-:W-:Y:S05]  /*ddc0*/  @!P0 BRA `(.L_x_177) ;  /* 0xfffffffc00f08947 */ /* 0x004fea000383ffff */
[----:B------:R-:W-:Y:S05]  /*ddd0*/  BRA `(.L_x_178) ;  /* 0xffffff4c00d87947 */ /* 0x000fea000383ffff */
.L_x_46:
[----:B-1----:R1:W2:Y:S02]  /*dde0*/  SYNCS.PHASECHK.TRANS64.TRYWAIT P1, [R0+URZ+0x80], R5 ;  /* 0x00008005000075a7 */ /* 0x0022a400080211ff */
[----:B--2---:R-:W-:Y:S05]  /*ddf0*/  @!P1 NANOSLEEP.SYNCS 0x989680 ;  /* 0x009896800000995d */ /* 0x004fea0003900000 */
[----:B------:R-:W2:Y:S02]  /*de00*/  @!P1 SYNCS.PHASECHK.TRANS64 P1, [R0+URZ+0x80], R5 ;  /* 0x00008005000095a7 */ /* 0x000ea400080210ff */
[----:B--2---:R-:W-:Y:S05]  /*de10*/  @!P1 BRA `(.L_x_46) ;  /* 0xfffffffc00f09947 */ /* 0x004fea000383ffff */
[----:B------:R-:W-:Y:S05]  /*de20*/  BRA `(.L_x_179) ;  /* 0xffffff5000087947 */ /* 0x000fea000383ffff */
.L_x_49:
[----:B------:R-:W-:-:S07]  /*de30*/  MOV R0, UR5 ;  /* 0x0000000500007c02 */ /* 0x000fce0008000f00 */
.L_x_180:
[----:B-1----:R1:W2:Y:S02]  /*de40*/  SYNCS.PHASECHK.TRANS64.TRYWAIT P0, [R0+URZ+0x90], R3 ;  /* 0x00009003000075a7 */ /* 0x0022a400080011ff */
[----:B--2---:R-:W-:Y:S05]  /*de50*/  @!P0 NANOSLEEP.SYNCS 0x989680 ;  /* 0x009896800000895d */ /* 0x004fea0003900000 */
[----:B------:R-:W2:Y:S02]  /*de60*/  @!P0 SYNCS.PHASECHK.TRANS64 P0, [R0+URZ+0x90], R3 ;  /* 0x00009003000085a7 */ /* 0x000ea400080010ff */
[----:B--2---:R-:W-:Y:S05]  /*de70*/  @!P0 BRA `(.L_x_180) ;  /* 0xfffffffc00f08947 */ /* 0x004fea000383ffff */
[----:B------:R-:W-:Y:S05]  /*de80*/  BRA `(.L_x_48) ;  /* 0xffffff50005c7947 */ /* 0x000fea000383ffff */
.L_x_56:
[----:B-1----:R1:W2:Y:S02]  /*de90*/  SYNCS.PHASECHK.TRANS64.TRYWAIT P1, [R0+URZ+0x80], R5 ;  /* 0x00008005000075a7 */ /* 0x0022a400080211ff */
[----:B--2---:R-:W-:Y:S05]  /*dea0*/  @!P1 NANOSLEEP.SYNCS 0x989680 ;  /* 0x009896800000995d */ /* 0x004fea0003900000 */
[----:B------:R-:W2:Y:S02]  /*deb0*/  @!P1 SYNCS.PHASECHK.TRANS64 P1, [R0+URZ+0x80], R5 ;  /* 0x00008005000095a7 */ /* 0x000ea400080210ff */
[----:B--2---:R-:W-:Y:S05]  /*dec0*/  @!P1 BRA `(.L_x_56) ;  /* 0xfffffffc00f09947 */ /* 0x004fea000383ffff */
[----:B------:R-:W-:Y:S05]  /*ded0*/  BRA `(.L_x_181) ;  /* 0xffffff5400cc7947 */ /* 0x000fea000383ffff */
.L_x_57:
[----:B------:R-:W-:-:S07]  /*dee0*/  MOV R3, UR7 ;  /* 0x0000000700037c02 */ /* 0x000fce0008000f00 */
.L_x_182:
[----:B-1----:R1:W2:Y:S02]  /*def0*/  SYNCS.PHASECHK.TRANS64.TRYWAIT P0, [R3+URZ+0xb0], R0 ;  /* 0x0000b000030075a7 */ /* 0x0022a400080011ff */
[----:B--2---:R-:W-:Y:S05]  /*df00*/  @!P0 NANOSLEEP.SYNCS 0x989680 ;  /* 0x009896800000895d */ /* 0x004fea0003900000 */
[----:B------:R-:W2:Y:S02]  /*df10*/  @!P0 SYNCS.PHASECHK.TRANS64 P0, [R3+URZ+0xb0], R0 ;  /* 0x0000b000030085a7 */ /* 0x000ea400080010ff */
[----:B--2---:R-:W-:Y:S05]  /*df20*/  @!P0 BRA `(.L_x_182) ;  /* 0xfffffffc00f08947 */ /* 0x004fea000383ffff */
[----:B------:R-:W-:Y:S05]  /*df30*/  BRA `(.L_x_183) ;  /* 0xffffff5800047947 */ /* 0x000fea000383ffff */
.L_x_60:
[----:B------:R-:W-:Y:S07]  /*df40*/  MOV R0, UR6 ;  /* 0x0000000600007c02 */ /* 0x000fee0008000f00 */
.L_x_184:
[----:B-1----:R1:W2:Y:S02]  /*df50*/  SYNCS.PHASECHK.TRANS64.TRYWAIT P0, [R0+URZ], R3 ;  /* 0x00000003000075a7 */ /* 0x0022a400080011ff */
[----:B--2---:R-:W-:Y:S05]  /*df60*/  @!P0 NANOSLEEP.SYNCS 0x989680 ;  /* 0x009896800000895d */ /* 0x004fea0003900000 */
[----:B------:R-:W2:Y:S02]  /*df70*/  @!P0 SYNCS.PHASECHK.TRANS64 P0, [R0+URZ], R3 ;  /* 0x00000003000085a7 */ /* 0x000ea400080010ff */
[----:B--2---:R-:W-:Y:S05]  /*df80*/  @!P0 BRA `(.L_x_184) ;  /* 0xfffffffc00f08947 */ /* 0x004fea000383ffff */
[----:B------:R-:W-:Y:S05]  /*df90*/  BRA `(.L_x_59) ;  /* 0xffffff5800207947 */ /* 0x000fea000383ffff */
.L_x_63:
[----:B------:R-:W-:-:S07]  /*dfa0*/  MOV R0, UR6 ;  /* 0x0000000600007c02 */ /* 0x000fce0008000f00 */
.L_x_185:
[----:B--2---:R2:W4:Y:S02]  /*dfb0*/  SYNCS.PHASECHK.TRANS64.TRYWAIT P0, [R0+URZ], R3 ;  /* 0x00000003000075a7 */ /* 0x00452400080011ff */
[----:B----4-:R-:W-:Y:S05]  /*dfc0*/  @!P0 NANOSLEEP.SYNCS 0x989680 ;  /* 0x009896800000895d */ /* 0x010fea0003900000 */
[----:B------:R-:W4:Y:S02]  /*dfd0*/  @!P0 SYNCS.PHASECHK.TRANS64 P0, [R0+URZ], R3 ;  /* 0x00000003000085a7 */ /* 0x000f2400080010ff */
[----:B----4-:R-:W-:Y:S05]  /*dfe0*/  @!P0 BRA `(.L_x_185) ;  /* 0xfffffffc00f08947 */ /* 0x010fea000383ffff */
[----:B------:R-:W-:Y:S05]  /*dff0*/  BRA `(.L_x_186) ;  /* 0xffffff5800fc7947 */ /* 0x000fea000383ffff */
.L_x_64:
[----:B------:R-:W-:-:S07]  /*e000*/  MOV R0, UR7 ;  /* 0x0000000700007c02 */ /* 0x000fce0008000f00 */
.L_x_187:
[----:B-1----:R1:W2:Y:S02]  /*e010*/  SYNCS.PHASECHK.TRANS64.TRYWAIT P0, [R0+URZ], R3 ;  /* 0x00000003000075a7 */ /* 0x0022a400080011ff */
[----:B--2---:R-:W-:Y:S05]  /*e020*/  @!P0 NANOSLEEP.SYNCS 0x989680 ;  /* 0x009896800000895d */ /* 0x004fea0003900000 */
[----:B------:R-:W2:Y:S02]  /*e030*/  @!P0 SYNCS.PHASECHK.TRANS64 P0, [R0+URZ], R3 ;  /* 0x00000003000085a7 */ /* 0x000ea400080010ff */
[----:B--2---:R-:W-:Y:S05]  /*e040*/  @!P0 BRA `(.L_x_187) ;  /* 0xfffffffc00f08947 */ /* 0x004fea000383ffff */
[----:B------:R-:W-:Y:S05]  /*e050*/  BRA `(.L_x_188) ;  /* 0xffffff5c00087947 */ /* 0x000fea000383ffff */
.L_x_69:
[----:B--2---:R2:W3:Y:S02]  /*e060*/  SYNCS.PHASECHK.TRANS64.TRYWAIT P0, [R0+URZ+0x80], R3 ;  /* 0x00008003000075a7 */ /* 0x0044e400080011ff */
[----:B---3--:R-:W-:Y:S05]  /*e070*/  @!P0 NANOSLEEP.SYNCS 0x989680 ;  /* 0x009896800000895d */ /* 0x008fea0003900000 */
[----:B------:R-:W3:Y:S02]  /*e080*/  @!P0 SYNCS.PHASECHK.TRANS64 P0, [R0+URZ+0x80], R3 ;  /* 0x00008003000085a7 */ /* 0x000ee400080010ff */
[----:B---3--:R-:W-:Y:S05]  /*e090*/  @!P0 BRA `(.L_x_69) ;  /* 0xfffffffc00f08947 */ /* 0x008fea000383ffff */
[----:B------:R-:W-:Y:S05]  /*e0a0*/  BRA `(.L_x_189) ;  /* 0xffffff60000c7947 */ /* 0x000fea000383ffff */
.L_x_72:
[----:B------:R-:W-:Y:S07]  /*e0b0*/  MOV R0, UR7 ;  /* 0x0000000700007c02 */ /* 0x000fee0008000f00 */
.L_x_190:
[----:B--2---:R2:W3:Y:S02]  /*e0c0*/  SYNCS.PHASECHK.TRANS64.TRYWAIT P0, [R0+URZ+0x78], R3 ;  /* 0x00007803000075a7 */ /* 0x0044e400080011ff */
[----:B---3--:R-:W-:Y:S05]  /*e0d0*/  @!P0 NANOSLEEP.SYNCS 0x989680 ;  /* 0x009896800000895d */ /* 0x008fea0003900000 */
[----:B------:R-:W3:Y:S02]  /*e0e0*/  @!P0 SYNCS.PHASECHK.TRANS64 P0, [R0+URZ+0x78], R3 ;  /* 0x00007803000085a7 */ /* 0x000ee400080010ff */
[----:B---3--:R-:W-:Y:S05]  /*e0f0*/  @!P0 BRA `(.L_x_190) ;  /* 0xfffffffc00f08947 */ /* 0x008fea000383ffff */
[----:B------:R-:W-:Y:S05]  /*e100*/  BRA `(.L_x_71) ;  /* 0xffffff6000ec7947 */ /* 0x000fea000383ffff */
.L_x_75:
[----:B------:R-:W-:Y:S07]  /*e110*/  MOV R3, UR7 ;  /* 0x0000000700037c02 */ /* 0x000fee0008000f00 */
.L_x_191:
[----:B-1----:R1:W2:Y:S02]  /*e120*/  SYNCS.PHASECHK.TRANS64.TRYWAIT P0, [R3+URZ+0x50], R12 ;  /* 0x0000500c030075a7 */ /* 0x0022a400080011ff */
[----:B--2---:R-:W-:Y:S05]  /*e130*/  @!P0 NANOSLEEP.SYNCS 0x989680 ;  /* 0x009896800000895d */ /* 0x004fea0003900000 */
[----:B------:R-:W2:Y:S02]  /*e140*/  @!P0 SYNCS.PHASECHK.TRANS64 P0, [R3+URZ+0x50], R12 ;  /* 0x0000500c030085a7 */ /* 0x000ea400080010ff */
[----:B--2---:R-:W-:Y:S05]  /*e150*/  @!P0 BRA `(.L_x_191) ;  /* 0xfffffffc00f08947 */ /* 0x004fea000383ffff */
[----:B------:R-:W-:Y:S05]  /*e160*/  BRA `(.L_x_192) ;  /* 0xffffff64006c7947 */ /* 0x000fea000383ffff */
.L_x_76:
[----:B-1----:R-:W-:Y:S07]  /*e170*/  MOV R3, UR7 ;  /* 0x0000000700037c02 */ /* 0x002fee0008000f00 */
.L_x_193:
[----:B-1----:R1:W2:Y:S02]  /*e180*/  SYNCS.PHASECHK.TRANS64.TRYWAIT P0, [R3+URZ+0x58], R12 ;  /* 0x0000580c030075a7 */ /* 0x0022a400080011ff */
[----:B--2---:R-:W-:Y:S05]  /*e190*/  @!P0 NANOSLEEP.SYNCS 0x989680 ;  /* 0x009896800000895d */ /* 0x004fea0003900000 */
[----:B------:R-:W2:Y:S02]  /*e1a0*/  @!P0 SYNCS.PHASECHK.TRANS64 P0, [R3+URZ+0x58], R12 ;  /* 0x0000580c030085a7 */ /* 0x000ea400080010ff */
[----:B--2---:R-:W-:Y:S05]  /*e1b0*/  @!P0 BRA `(.L_x_193) ;  /* 0xfffffffc00f08947 */ /* 0x004fea000383ffff */
[----:B------:R-:W-:Y:S05]  /*e1c0*/  BRA `(.L_x_194) ;  /* 0xffffff6400ac7947 */ /* 0x000fea000383ffff */
.L_x_77:
[----:B-1----:R-:W-:Y:S07]  /*e1d0*/  MOV R3, UR7 ;  /* 0x0000000700037c02 */ /* 0x002fee0008000f00 */
.L_x_195:
[----:B-1----:R1:W2:Y:S02]  /*e1e0*/  SYNCS.PHASECHK.TRANS64.TRYWAIT P0, [R3+URZ+0x60], R12 ;  /* 0x0000600c030075a7 */ /* 0x0022a400080011ff */
[----:B--2---:R-:W-:Y:S05]  /*e1f0*/  @!P0 NANOSLEEP.SYNCS 0x989680 ;  /* 0x009896800000895d */ /* 0x004fea0003900000 */
[----:B------:R-:W2:Y:S02]  /*e200*/  @!P0 SYNCS.PHASECHK.TRANS64 P0, [R3+URZ+0x60], R12 ;  /* 0x0000600c030085a7 */ /* 0x000ea400080010ff */
[----:B--2---:R-:W-:Y:S05]  /*e210*/  @!P0 BRA `(.L_x_195) ;  /* 0xfffffffc00f08947 */ /* 0x004fea000383ffff */
[----:B------:R-:W-:Y:S05]  /*e220*/  BRA `(.L_x_196) ;  /* 0xffffff6400f47947 */ /* 0x000fea000383ffff */
.L_x_78:
[----:B-1----:R-:W-:Y:S07]  /*e230*/  MOV R3, UR7 ;  /* 0x0000000700037c02 */ /* 0x002fee0008000f00 */
.L_x_197:
[----:B-1----:R1:W2:Y:S02]  /*e240*/  SYNCS.PHASECHK.TRANS64.TRYWAIT P0, [R3+URZ+0x68], R12 ;  /* 0x0000680c030075a7 */ /* 0x0022a400080011ff */
[----:B--2---:R-:W-:Y:S05]  /*e250*/  @!P0 NANOSLEEP.SYNCS 0x989680 ;  /* 0x009896800000895d */ /* 0x004fea0003900000 */
[----:B------:R-:W2:Y:S02]  /*e260*/  @!P0 SYNCS.PHASECHK.TRANS64 P0, [R3+URZ+0x68], R12 ;  /* 0x0000680c030085a7 */ /* 0x000ea400080010ff */
[----:B--2---:R-:W-:Y:S05]  /*e270*/  @!P0 BRA `(.L_x_197) ;  /* 0xfffffffc00f08947 */ /* 0x004fea000383ffff */
[----:B------:R-:W-:Y:S05]  /*e280*/  BRA `(.L_x_198) ;  /* 0xffffff68003c7947 */ /* 0x000fea000383ffff */
.L_x_79:
[----:B-1----:R-:W-:Y:S07]  /*e290*/  MOV R3, UR7 ;  /* 0x0000000700037c02 */ /* 0x002fee0008000f00 */
.L_x_199:
[----:B-1----:R1:W2:Y:S02]  /*e2a0*/  SYNCS.PHASECHK.TRANS64.TRYWAIT P0, [R3+URZ+0x50], R20 ;  /* 0x00005014030075a7 */ /* 0x0022a400080011ff */
[----:B--2---:R-:W-:Y:S05]  /*e2b0*/  @!P0 NANOSLEEP.SYNCS 0x989680 ;  /* 0x009896800000895d */ /* 0x004fea0003900000 */
[----:B------:R-:W2:Y:S02]  /*e2c0*/  @!P0 SYNCS.PHASECHK.TRANS64 P0, [R3+URZ+0x50], R20 ;  /* 0x00005014030085a7 */ /* 0x000ea400080010ff */
[----:B--2---:R-:W-:Y:S05]  /*e2d0*/  @!P0 BRA `(.L_x_199) ;  /* 0xfffffffc00f08947 */ /* 0x004fea000383ffff */
[----:B------:R-:W-:Y:S05]  /*e2e0*/  BRA `(.L_x_200) ;  /* 0xffffff6800887947 */ /* 0x000fea000383ffff */
.L_x_80:
[----:B-1----:R-:W-:Y:S07]  /*e2f0*/  MOV R3, UR7 ;  /* 0x0000000700037c02 */ /* 0x002fee0008000f00 */
.L_x_201:
[----:B-1----:R1:W2:Y:S02]  /*e300*/  SYNCS.PHASECHK.TRANS64.TRYWAIT P0, [R3+URZ+0x58], R20 ;  /* 0x00005814030075a7 */ /* 0x0022a400080011ff */
[----:B--2---:R-:W-:Y:S05]  /*e310*/  @!P0 NANOSLEEP.SYNCS 0x989680 ;  /* 0x009896800000895d */ /* 0x004fea0003900000 */
[----:B------:R-:W2:Y:S02]  /*e320*/  @!P0 SYNCS.PHASECHK.TRANS64 P0, [R3+URZ+0x58], R20 ;  /* 0x00005814030085a7 */ /* 0x000ea400080010ff */
[----:B--2---:R-:W-:Y:S05]  /*e330*/  @!P0 BRA `(.L_x_201) ;  /* 0xfffffffc00f08947 */ /* 0x004fea000383ffff */
[----:B------:R-:W-:Y:S05]  /*e340*/  BRA `(.L_x_202) ;  /* 0xffffff6800d07947 */ /* 0x000fea000383ffff */
.L_x_81:
[----:B-1----:R-:W-:Y:S07]  /*e350*/  MOV R3, UR7 ;  /* 0x0000000700037c02 */ /* 0x002fee0008000f00 */
.L_x_203:
[----:B-1----:R1:W2:Y:S02]  /*e360*/  SYNCS.PHASECHK.TRANS64.TRYWAIT P0, [R3+URZ+0x60], R20 ;  /* 0x00006014030075a7 */ /* 0x0022a400080011ff */
[----:B--2---:R-:W-:Y:S05]  /*e370*/  @!P0 NANOSLEEP.SYNCS 0x989680 ;  /* 0x009896800000895d */ /* 0x004fea0003900000 */
[----:B------:R-:W2:Y:S02]  /*e380*/  @!P0 SYNCS.PHASECHK.TRANS64 P0, [R3+URZ+0x60], R20 ;  /* 0x00006014030085a7 */ /* 0x000ea400080010ff */
[----:B--2---:R-:W-:Y:S05]  /*e390*/  @!P0 BRA `(.L_x_203) ;  /* 0xfffffffc00f08947 */ /* 0x004fea000383ffff */
[----:B------:R-:W-:Y:S05]  /*e3a0*/  BRA `(.L_x_204) ;  /* 0xffffff6c00187947 */ /* 0x000fea000383ffff */
.L_x_82:
[----:B------:R-:W-:Y:S07]  /*e3b0*/  MOV R3, UR7 ;  /* 0x0000000700037c02 */ /* 0x000fee0008000f00 */
.L_x_205:
[----:B-1----:R1:W2:Y:S02]  /*e3c0*/  SYNCS.PHASECHK.TRANS64.TRYWAIT P0, [R3+URZ+0x68], R20 ;  /* 0x00006814030075a7 */ /* 0x0022a400080011ff */
[----:B--2---:R-:W-:Y:S05]  /*e3d0*/  @!P0 NANOSLEEP.SYNCS 0x989680 ;  /* 0x009896800000895d */ /* 0x004fea0003900000 */
[----:B------:R-:W2:Y:S02]  /*e3e0*/  @!P0 SYNCS.PHASECHK.TRANS64 P0, [R3+URZ+0x68], R20 ;  /* 0x00006814030085a7 */ /* 0x000ea400080010ff */
[----:B--2---:R-:W-:Y:S05]  /*e3f0*/  @!P0 BRA `(.L_x_205) ;  /* 0xfffffffc00f08947 */ /* 0x004fea000383ffff */
[----:B------:R-:W-:Y:S05]  /*e400*/  BRA `(.L_x_206) ;  /* 0xffffff6c00a07947 */ /* 0x000fea000383ffff */
.L_x_84:
[----:B------:R-:W-:-:S07]  /*e410*/  MOV R3, UR7 ;  /* 0x0000000700037c02 */ /* 0x000fce0008000f00 */
.L_x_207:
[----:B-1----:R1:W3:Y:S02]  /*e420*/  SYNCS.PHASECHK.TRANS64.TRYWAIT P0, [R3+URZ+0x50], R12 ;  /* 0x0000500c030075a7 */ /* 0x0022e400080011ff */
[----:B---3--:R-:W-:Y:S05]  /*e430*/  @!P0 NANOSLEEP.SYNCS 0x989680 ;  /* 0x009896800000895d */ /* 0x008fea0003900000 */
[----:B------:R-:W3:Y:S02]  /*e440*/  @!P0 SYNCS.PHASECHK.TRANS64 P0, [R3+URZ+0x50], R12 ;  /* 0x0000500c030085a7 */ /* 0x000ee400080010ff */
[----:B---3--:R-:W-:Y:S05]  /*e450*/  @!P0 BRA `(.L_x_207) ;  /* 0xfffffffc00f08947 */ /* 0x008fea000383ffff */
[----:B------:R-:W-:Y:S05]  /*e460*/  BRA `(.L_x_208) ;  /* 0xffffff7000107947 */ /* 0x000fea000383ffff */
.L_x_85:
[----:B-1----:R-:W-:-:S07]  /*e470*/  MOV R3, UR7 ;  /* 0x0000000700037c02 */ /* 0x002fce0008000f00 */
.L_x_209:
[----:B-1----:R1:W3:Y:S02]  /*e480*/  SYNCS.PHASECHK.TRANS64.TRYWAIT P0, [R3+URZ+0x58], R12 ;  /* 0x0000580c030075a7 */ /* 0x0022e400080011ff */
[----:B---3--:R-:W-:Y:S05]  /*e490*/  @!P0 NANOSLEEP.SYNCS 0x989680 ;  /* 0x009896800000895d */ /* 0x008fea0003900000 */
[----:B------:R-:W3:Y:S02]  /*e4a0*/  @!P0 SYNCS.PHASECHK.TRANS64 P0, [R3+URZ+0x58], R12 ;  /* 0x0000580c030085a7 */ /* 0x000ee400080010ff */
[----:B---3--:R-:W-:Y:S05]  /*e4b0*/  @!P0 BRA `(.L_x_209) ;  /* 0xfffffffc00f08947 */ /* 0x008fea000383ffff */
[----:B------:R-:W-:Y:S05]  /*e4c0*/  BRA `(.L_x_210) ;  /* 0xffffff7000007947 */ /* 0x000fea000383ffff */
.L_x_86:
[----:B-1----:R-:W-:-:S07]  /*e4d0*/  MOV R3, UR7 ;  /* 0x0000000700037c02 */ /* 0x002fce0008000f00 */
.L_x_211:
[----:B-1----:R1:W3:Y:S02]  /*e4e0*/  SYNCS.PHASECHK.TRANS64.TRYWAIT P0, [R3+URZ+0x60], R12 ;  /* 0x0000600c030075a7 */ /* 0x0022e400080011ff */
[----:B---3--:R-:W-:Y:S05]  /*e4f0*/  @!P0 NANOSLEEP.SYNCS 0x989680 ;  /* 0x009896800000895d */ /* 0x008fea0003900000 */
[----:B------:R-:W3:Y:S02]  /*e500*/  @!P0 SYNCS.PHASECHK.TRANS64 P0, [R3+URZ+0x60], R12 ;  /* 0x0000600c030085a7 */ /* 0x000ee400080010ff */
[----:B---3--:R-:W-:Y:S05]  /*e510*/  @!P0 BRA `(.L_x_211) ;  /* 0xfffffffc00f08947 */ /* 0x008fea000383ffff */
[----:B------:R-:W-:Y:S05]  /*e520*/  BRA `(.L_x_212) ;  /* 0xffffff6c00f47947 */ /* 0x000fea000383ffff */
.L_x_88:
[----:B--2---:R2:W4:Y:S02]  /*e530*/  SYNCS.PHASECHK.TRANS64.TRYWAIT P0, [R0+URZ+0x80], R3 ;  /* 0x00008003000075a7 */ /* 0x00452400080011ff */
[----:B----4-:R-:W-:Y:S05]  /*e540*/  @!P0 NANOSLEEP.SYNCS 0x989680 ;  /* 0x009896800000895d */ /* 0x010fea0003900000 */
[----:B------:R-:W4:Y:S02]  /*e550*/  @!P0 SYNCS.PHASECHK.TRANS64 P0, [R0+URZ+0x80], R3 ;  /* 0x00008003000085a7 */ /* 0x000f2400080010ff */
[----:B----4-:R-:W-:Y:S05]  /*e560*/  @!P0 BRA `(.L_x_88) ;  /* 0xfffffffc00f08947 */ /* 0x010fea000383ffff */
[----:B------:R-:W-:Y:S05]  /*e570*/  BRA `(.L_x_213) ;  /* 0xffffff7000c07947 */ /* 0x000fea000383ffff */
.L_x_99:
[----:B-1----:R-:W-:Y:S04]  /*e580*/  MOV R2, UR36 ;  /* 0x0000002400027c02 */ /* 0x002fe80008000f00 */
[----:B------:R1:W3:Y:S03]  /*e590*/  SYNCS.PHASECHK.TRANS64.TRYWAIT P1, [R2+URZ+0x30], R3 ;  /* 0x00003003020075a7 */ /* 0x0002e600080211ff */
[----:B---3--:R-:W-:Y:S05]  /*e5a0*/  @!P1 NANOSLEEP.SYNCS 0x989680 ;  /* 0x009896800000995d */ /* 0x008fea0003900000 */
[----:B------:R-:W3:Y:S02]  /*e5b0*/  @!P1 SYNCS.PHASECHK.TRANS64 P1, [R2+URZ+0x30], R3 ;  /* 0x00003003020095a7 */ /* 0x000ee400080210ff */
[----:B---3--:R-:W-:Y:S05]  /*e5c0*/  @!P1 BRA `(.L_x_99) ;  /* 0xfffffffc00ec9947 */ /* 0x008fea000383ffff */
[----:B------:R-:W-:Y:S05]  /*e5d0*/  BRA `(.L_x_98) ;  /* 0xffffff8000447947 */ /* 0x000fea000383ffff */
.L_x_101:
[----:B-1----:R1:W4:Y:S02]  /*e5e0*/  SYNCS.PHASECHK.TRANS64.TRYWAIT P0, [R59+URZ+0xa0], R0 ;  /* 0x0000a0003b0075a7 */ /* 0x00232400080011ff */
[----:B----4-:R-:W-:Y:S05]  /*e5f0*/  @!P0 NANOSLEEP.SYNCS 0x989680 ;  /* 0x009896800000895d */ /* 0x010fea0003900000 */
[----:B------:R-:W4:Y:S02]  /*e600*/  @!P0 SYNCS.PHASECHK.TRANS64 P0, [R59+URZ+0xa0], R0 ;  /* 0x0000a0003b0085a7 */ /* 0x000f2400080010ff */
[----:B----4-:R-:W-:Y:S05]  /*e610*/  @!P0 BRA `(.L_x_101) ;  /* 0xfffffffc00f08947 */ /* 0x010fea000383ffff */
[----:B------:R-:W-:Y:S05]  /*e620*/  BRA `(.L_x_100) ;  /* 0xffffff80007c7947 */ /* 0x000fea000383ffff */
.L_x_110:
[----:B-1----:R1:W2:Y:S02]  /*e630*/  SYNCS.PHASECHK.TRANS64.TRYWAIT P0, [R3+URZ+0x30], R0 ;  /* 0x00003000030075a7 */ /* 0x0022a400080011ff */
[----:B--2---:R-:W-:Y:S05]  /*e640*/  @!P0 NANOSLEEP.SYNCS 0x989680 ;  /* 0x009896800000895d */ /* 0x004fea0003900000 */
[----:B------:R-:W2:Y:S02]  /*e650*/  @!P0 SYNCS.PHASECHK.TRANS64 P0, [R3+URZ+0x30], R0 ;  /* 0x00003000030085a7 */ /* 0x000ea400080010ff */
[----:B--2---:R-:W-:Y:S05]  /*e660*/  @!P0 BRA `(.L_x_110) ;  /* 0xfffffffc00f08947 */ /* 0x004fea000383ffff */
[----:B------:R-:W-:Y:S05]  /*e670*/  BRA `(.L_x_109) ;  /* 0xffffff8c00a87947 */ /* 0x000fea000383ffff */
.L_x_118:
[----:B-1----:R1:W2:Y:S02]  /*e680*/  SYNCS.PHASECHK.TRANS64.TRYWAIT P0, [R135+URZ+0x30], R4 ;  /* 0x00003004870075a7 */ /* 0x0022a400080011ff */
[----:B--2---:R-:W-:Y:S05]  /*e690*/  @!P0 NANOSLEEP.SYNCS 0x989680 ;  /* 0x009896800000895d */ /* 0x004fea0003900000 */
[----:B------:R-:W2:Y:S02]  /*e6a0*/  @!P0 SYNCS.PHASECHK.TRANS64 P0, [R135+URZ+0x30], R4 ;  /* 0x00003004870085a7 */ /* 0x000ea400080010ff */
[----:B--2---:R-:W-:Y:S05]  /*e6b0*/  @!P0 BRA `(.L_x_118) ;  /* 0xfffffffc00f08947 */ /* 0x004fea000383ffff */
[----:B------:R-:W-:Y:S05]  /*e6c0*/  BRA `(.L_x_117) ;  /* 0xffffff9c001c7947 */ /* 0x000fea000383ffff */
.L_x_126:
[----:B-1----:R1:W2:Y:S02]  /*e6d0*/  SYNCS.PHASECHK.TRANS64.TRYWAIT P0, [R135+URZ+0x30], R4 ;  /* 0x00003004870075a7 */ /* 0x0022a400080011ff */
[----:B--2---:R-:W-:Y:S05]  /*e6e0*/  @!P0 NANOSLEEP.SYNCS 0x989680 ;  /* 0x009896800000895d */ /* 0x004fea0003900000 */
[----:B------:R-:W2:Y:S02]  /*e6f0*/  @!P0 SYNCS.PHASECHK.TRANS64 P0, [R135+URZ+0x30], R4 ;  /* 0x00003004870085a7 */ /* 0x000ea400080010ff */
[----:B--2---:R-:W-:Y:S05]  /*e700*/  @!P0 BRA `(.L_x_126) ;  /* 0xfffffffc00f08947 */ /* 0x004fea000383ffff */
[----:B------:R-:W-:Y:S05]  /*e710*/  BRA `(.L_x_125) ;  /* 0xffffffa800947947 */ /* 0x000fea000383ffff */
.L_x_134:
[----:B-1----:R1:W2:Y:S02]  /*e720*/  SYNCS.PHASECHK.TRANS64.TRYWAIT P0, [R136+URZ+0x30], R7 ;  /* 0x00003007880075a7 */ /* 0x0022a400080011ff */
[----:B--2---:R-:W-:Y:S05]  /*e730*/  @!P0 NANOSLEEP.SYNCS 0x989680 ;  /* 0x009896800000895d */ /* 0x004fea0003900000 */
[----:B------:R-:W2:Y:S02]  /*e740*/  @!P0 SYNCS.PHASECHK.TRANS64 P0, [R136+URZ+0x30], R7 ;  /* 0x00003007880085a7 */ /* 0x000ea400080010ff */
[----:B--2---:R-:W-:Y:S05]  /*e750*/  @!P0 BRA `(.L_x_134) ;  /* 0xfffffffc00f08947 */ /* 0x004fea000383ffff */
[----:B------:R-:W-:Y:S05]  /*e760*/  BRA `(.L_x_133) ;  /* 0xffffffb800107947 */ /* 0x000fea000383ffff */
.L_x_142:
[----:B-1----:R1:W2:Y:S02]  /*e770*/  SYNCS.PHASECHK.TRANS64.TRYWAIT P0, [R51+URZ+0x30], R4 ;  /* 0x00003004330075a7 */ /* 0x0022a400080011ff */
[----:B--2---:R-:W-:Y:S05]  /*e780*/  @!P0 NANOSLEEP.SYNCS 0x989680 ;  /* 0x009896800000895d */ /* 0x004fea0003900000 */
[----:B------:R-:W2:Y:S02]  /*e790*/  @!P0 SYNCS.PHASECHK.TRANS64 P0, [R51+URZ+0x30], R4 ;  /* 0x00003004330085a7 */ /* 0x000ea400080010ff */
[----:B--2---:R-:W-:Y:S05]  /*e7a0*/  @!P0 BRA `(.L_x_142) ;  /* 0xfffffffc00f08947 */ /* 0x004fea000383ffff */
[----:B------:R-:W-:Y:S05]  /*e7b0*/  BRA `(.L_x_141) ;  /* 0xffffffc400a07947 */ /* 0x000fea000383ffff */
.L_x_150:
[----:B-1----:R1:W3:Y:S02]  /*e7c0*/  SYNCS.PHASECHK.TRANS64.TRYWAIT P0, [R0+URZ+0x30], R7 ;  /* 0x00003007000075a7 */ /* 0x0022e400080011ff */
[----:B---3--:R-:W-:Y:S05]  /*e7d0*/  @!P0 NANOSLEEP.SYNCS 0x989680 ;  /* 0x009896800000895d */ /* 0x008fea0003900000 */
[----:B------:R-:W3:Y:S02]  /*e7e0*/  @!P0 SYNCS.PHASECHK.TRANS64 P0, [R0+URZ+0x30], R7 ;  /* 0x00003007000085a7 */ /* 0x000ee400080010ff */
[----:B---3--:R-:W-:Y:S05]  /*e7f0*/  @!P0 BRA `(.L_x_150) ;  /* 0xfffffffc00f08947 */ /* 0x008fea000383ffff */
[----:B------:R-:W-:Y:S05]  /*e800*/  BRA `(.L_x_149) ;  /* 0xffffffd400247947 */ /* 0x000fea000383ffff */
.L_x_158:
[----:B-1----:R1:W3:Y:S02]  /*e810*/  SYNCS.PHASECHK.TRANS64.TRYWAIT P0, [R0+URZ+0x30], R133 ;  /* 0x00003085000075a7 */ /* 0x0022e400080011ff */
[----:B---3--:R-:W-:Y:S05]  /*e820*/  @!P0 NANOSLEEP.SYNCS 0x989680 ;  /* 0x009896800000895d */ /* 0x008fea0003900000 */
[----:B------:R-:W3:Y:S02]  /*e830*/  @!P0 SYNCS.PHASECHK.TRANS64 P0, [R0+URZ+0x30], R133 ;  /* 0x00003085000085a7 */ /* 0x000ee400080010ff */
[----:B---3--:R-:W-:Y:S05]  /*e840*/  @!P0 BRA `(.L_x_158) ;  /* 0xfffffffc00f08947 */ /* 0x008fea000383ffff */
[----:B------:R-:W-:Y:S05]  /*e850*/  BRA `(.L_x_157) ;  /* 0xffffffe000a87947 */ /* 0x000fea000383ffff */
        .weak           $__internal_0_$__cuda_sm10x_tcgen05_guardrail_trap_col_being_dealloced_not_returned_by_alloc
        .type           $__internal_0_$__cuda_sm10x_tcgen05_guardrail_trap_col_being_dealloced_not_returned_by_alloc,@function
        .size           $__internal_0_$__cuda_sm10x_tcgen05_guardrail_trap_col_being_dealloced_not_returned_by_alloc,($__internal_1_$__cuda_sm10x_tcgen05_guardrail_trap_phase_invalid_during_alloc - $__internal_0_$__cuda_sm10x_tcgen05_guardrail_trap_col_being_dealloced_not_returned_by_alloc)
$__internal_0_$__cuda_sm10x_tcgen05_guardrail_trap_col_being_dealloced_not_returned_by_alloc:
[----:B------:R-:W-:Y:S05]  /*e860*/  BPT.TRAP 0x1 ;  /* 0x000000040000795c */ /* 0x000fea0000300000 */
[----:B------:R-:W-:-:S04]  /*e870*/  HFMA2 R3, -RZ, RZ, 0, 0 ;  /* 0x00000000ff037431 */ /* 0x000fc800000001ff */
[----:B------:R-:W-:Y:S05]  /*e880*/  RET.REL.NODEC R2 `(_ZN7cutlass13device_kernelINS_4gemm6kernel13GemmUniversalIN4cute5tupleIJiiiiEEENS1_10collective13CollectiveMmaINS1_35MainloopSm100TmaUmmaWarpSpecializedILi3ELi2ELi2ENS5_IJNS4_1CILi1EEESB_SB_EEEEENS5_IJNSA_ILi128EEENSA_ILi256EEENSA_ILi32EEEEEENS_10tfloat32_tENS5_IJlSB_lEEESI_NS5_IJSB_llEEENS4_8TiledMMAINS4_8MMA_AtomIJNS4_17SM100_MMA_TF32_SSISI_SI_fLi128ELi256ELNS4_4UMMA5MajorE0ELSP_1ELNSO_7ScaleInE0ELSQ_0EEEEEENS4_6LayoutISC_NS5_IJNSA_ILi0EEESU_SU_EEEEENS5_IJNS4_10UnderscoreESX_SX_EEEEENS4_13SM90_TMA_LOADENS4_14ComposedLayoutINS4_7SwizzleILi3ELi4ELi3EEENS4_18smem_ptr_flag_bitsILi32EEENST_INS5_IJNSA_ILi8EEESG_EEENS5_IJSG_SB_EEEEEEEvNS4_8identityES10_NS11_INS12_ILi2ELi5ELi2EEES15_NST_INS5_IJSG_NSA_ILi4EEEEEENS5_IJSB_SG_EEEEEEEvS1B_EENS_8epilogue10collective18CollectiveEpilogueINS1J_23Sm100TmaWarpSpecializedILi4ELi2ELi32ELb1ELb0EEEJSH_NS5_IJNST_ISE_SB_EENST_ISG_SB_EEEEESI_SJ_SI_SJ_NS1J_6fusion15FusionCallbacksIS1N_NS1R_17LinearCombinationISI_fSI_fLNS_15FloatRoundStyleE2EEESH_S1Q_JEEENS4_5SM1004TMEM4LOAD26SM100_TMEM_LOAD_32dp32b32xES10_S1A_NS4_39AutoVectorizingCopyWithAssumedAlignmentILi128EEENS4_14SM90_TMA_STOREES1A_S22_S22_EEEvvEEEEvNT_6ParamsE) ;  /* 0xffffff1402dc7950 */ /* 0x000fea0003c3ffff */
        .weak           $__internal_1_$__cuda_sm10x_tcgen05_guardrail_trap_phase_invalid_during_alloc
        .type           $__internal_1_$__cuda_sm10x_tcgen05_guardrail_trap_phase_invalid_during_alloc,@function
        .size           $__internal_1_$__cuda_sm10x_tcgen05_guardrail_trap_phase_invalid_during_alloc,($__internal_2_$__cuda_sm10x_tcgen05_guardrail_trap_unallocated_columns_being_dealloced - $__internal_1_$__cuda_sm10x_tcgen05_guardrail_trap_phase_invalid_during_alloc)
$__internal_1_$__cuda_sm10x_tcgen05_guardrail_trap_phase_invalid_during_alloc:
[----:B------:R-:W-:Y:S05]  /*e890*/  BPT.TRAP 0x1 ;  /* 0x000000040000795c */ /* 0x000fea0000300000 */
[----:B------:R-:W-:-:S04]  /*e8a0*/  MOV R3, 0x0 ;  /* 0x0000000000037802 */ /* 0x000fc80000000f00 */
[----:B------:R-:W-:Y:S05]  /*e8b0*/  RET.REL.NODEC R2 `(_ZN7cutlass13device_kernelINS_4gemm6kernel13GemmUniversalIN4cute5tupleIJiiiiEEENS1_10collective13CollectiveMmaINS1_35MainloopSm100TmaUmmaWarpSpecializedILi3ELi2ELi2ENS5_IJNS4_1CILi1EEESB_SB_EEEEENS5_IJNSA_ILi128EEENSA_ILi256EEENSA_ILi32EEEEEENS_10tfloat32_tENS5_IJlSB_lEEESI_NS5_IJSB_llEEENS4_8TiledMMAINS4_8MMA_AtomIJNS4_17SM100_MMA_TF32_SSISI_SI_fLi128ELi256ELNS4_4UMMA5MajorE0ELSP_1ELNSO_7ScaleInE0ELSQ_0EEEEEENS4_6LayoutISC_NS5_IJNSA_ILi0EEESU_SU_EEEEENS5_IJNS4_10UnderscoreESX_SX_EEEEENS4_13SM90_TMA_LOADENS4_14ComposedLayoutINS4_7SwizzleILi3ELi4ELi3EEENS4_18smem_ptr_flag_bitsILi32EEENST_INS5_IJNSA_ILi8EEESG_EEENS5_IJSG_SB_EEEEEEEvNS4_8identityES10_NS11_INS12_ILi2ELi5ELi2EEES15_NST_INS5_IJSG_NSA_ILi4EEEEEENS5_IJSB_SG_EEEEEEEvS1B_EENS_8epilogue10collective18CollectiveEpilogueINS1J_23Sm100TmaWarpSpecializedILi4ELi2ELi32ELb1ELb0EEEJSH_NS5_IJNST_ISE_SB_EENST_ISG_SB_EEEEESI_SJ_SI_SJ_NS1J_6fusion15FusionCallbacksIS1N_NS1R_17LinearCombinationISI_fSI_fLNS_15FloatRoundStyleE2EEESH_S1Q_JEEENS4_5SM1004TMEM4LOAD26SM100_TMEM_LOAD_32dp32b32xES10_S1A_NS4_39AutoVectorizingCopyWithAssumedAlignmentILi128EEENS4_14SM90_TMA_STOREES1A_S22_S22_EEEvvEEEEvNT_6ParamsE) ;  /* 0xffffff1402d07950 */ /* 0x000fea0003c3ffff */
        .weak           $__internal_2_$__cuda_sm10x_tcgen05_guardrail_trap_unallocated_columns_being_dealloced
        .type           $__internal_2_$__cuda_sm10x_tcgen05_guardrail_trap_unallocated_columns_being_dealloced,@function
        .size           $__internal_2_$__cuda_sm10x_tcgen05_guardrail_trap_unallocated_columns_being_dealloced,(.L_x_215 - $__internal_2_$__cuda_sm10x_tcgen05_guardrail_trap_unallocated_columns_being_dealloced)
$__internal_2_$__cuda_sm10x_tcgen05_guardrail_trap_unallocated_columns_being_dealloced:
[----:B------:R-:W-:Y:S05]  /*e8c0*/  BPT.TRAP 0x1 ;  /* 0x000000040000795c */ /* 0x000fea0000300000 */
[----:B------:R-:W-:-:S04]  /*e8d0*/  HFMA2 R3, -RZ, RZ, 0, 0 ;  /* 0x00000000ff037431 */ /* 0x000fc800000001ff */
[----:B------:R-:W-:Y:S05]  /*e8e0*/  RET.REL.NODEC R2 `(_ZN7cutlass13device_kernelINS_4gemm6kernel13GemmUniversalIN4cute5tupleIJiiiiEEENS1_10collective13CollectiveMmaINS1_35MainloopSm100TmaUmmaWarpSpecializedILi3ELi2ELi2ENS5_IJNS4_1CILi1EEESB_SB_EEEEENS5_IJNSA_ILi128EEENSA_ILi256EEENSA_ILi32EEEEEENS_10tfloat32_tENS5_IJlSB_lEEESI_NS5_IJSB_llEEENS4_8TiledMMAINS4_8MMA_AtomIJNS4_17SM100_MMA_TF32_SSISI_SI_fLi128ELi256ELNS4_4UMMA5MajorE0ELSP_1ELNSO_7ScaleInE0ELSQ_0EEEEEENS4_6LayoutISC_NS5_IJNSA_ILi0EEESU_SU_EEEEENS5_IJNS4_10UnderscoreESX_SX_EEEEENS4_13SM90_TMA_LOADENS4_14ComposedLayoutINS4_7SwizzleILi3ELi4ELi3EEENS4_18smem_ptr_flag_bitsILi32EEENST_INS5_IJNSA_ILi8EEESG_EEENS5_IJSG_SB_EEEEEEEvNS4_8identityES10_NS11_INS12_ILi2ELi5ELi2EEES15_NST_INS5_IJSG_NSA_ILi4EEEEEENS5_IJSB_SG_EEEEEEEvS1B_EENS_8epilogue10collective18CollectiveEpilogueINS1J_23Sm100TmaWarpSpecializedILi4ELi2ELi32ELb1ELb0EEEJSH_NS5_IJNST_ISE_SB_EENST_ISG_SB_EEEEESI_SJ_SI_SJ_NS1J_6fusion15FusionCallbacksIS1N_NS1R_17LinearCombinationISI_fSI_fLNS_15FloatRoundStyleE2EEESH_S1Q_JEEENS4_5SM1004TMEM4LOAD26SM100_TMEM_LOAD_32dp32b32xES10_S1A_NS4_39AutoVectorizingCopyWithAssumedAlignmentILi128EEENS4_14SM90_TMA_STOREES1A_S22_S22_EEEvvEEEEvNT_6ParamsE) ;  /* 0xffffff1402c47950 */ /* 0x000fea0003c3ffff */
.L_x_214:
[----:B------:R-:W-:-:S00]  /*e8f0*/  BRA `(.L_x_214) ;  /* 0xfffffffc00fc7947 */ /* 0x000fc0000383ffff */
[----:B------:R-:W-:-:S00]  /*e900*/  NOP ;  /* 0x0000000000007918 */ /* 0x000fc00000000000 */
[----:B------:R-:W-:-:S00]  /*e910*/  NOP ;  /* 0x0000000000007918 */ /* 0x000fc00000000000 */
[----:B------:R-:W-:-:S00]  /*e920*/  NOP ;  /* 0x0000000000007918 */ /* 0x000fc00000000000 */
[----:B------:R-:W-:-:S00]  /*e930*/  NOP ;  /* 0x0000000000007918 */ /* 0x000fc00000000000 */
[----:B------:R-:W-:-:S00]  /*e940*/  NOP ;  /* 0x0000000000007918 */ /* 0x000fc00000000000 */
[----:B------:R-:W-:-:S00]  /*e950*/  NOP ;  /* 0x0000000000007918 */ /* 0x000fc00000000000 */
[----:B------:R-:W-:-:S00]  /*e960*/  NOP ;  /* 0x0000000000007918 */ /* 0x000fc00000000000 */
[----:B------:R-:W-:-:S00]  /*e970*/  NOP ;  /* 0x0000000000007918 */ /* 0x000fc00000000000 */
.L_x_215:


//--------------------- .nv.global.init           --------------------------
	.section	.nv.global.init,"aw",@progbits
.nv.global.init:
	.type		$str$27,@object
	.size		$str$27,($str$28 - $str$27)
$str$27:
        /*0000*/ 	.byte	0x28, 0x61, 0x64, 0x64, 0x72, 0x65, 0x73, 0x73, 0x20, 0x26, 0x20, 0x6d, 0x61, 0x73, 0x6b, 0x29
        /*0010*/ 	.byte	0x20, 0x3d, 0x3d, 0x20, 0x30, 0x00
	.type		$str$28,@object
	.size		$str$28,($str$26 - $str$28)
$str$28:
        /*0016*/ 	.byte	0x2f, 0x74, 0x6d, 0x70, 0x2f, 0x63, 0x75, 0x74, 0x6c, 0x61, 0x73, 0x73, 0x5f, 0x73, 0x77, 0x65
        /*0026*/ 	.byte	0x65, 0x70, 0x5f, 0x73, 0x72, 0x63, 0x2f, 0x69, 0x6e, 0x63, 0x6c, 0x75, 0x64, 0x65, 0x2f, 0x63
        /*0036*/ 	.byte	0x75, 0x74, 0x65, 0x2f, 0x70, 0x6f, 0x69, 0x6e, 0x74, 0x65, 0x72, 0x5f, 0x66, 0x6c, 0x61, 0x67
        /*0046*/ 	.byte	0x67, 0x65, 0x64, 0x2e, 0x68, 0x70, 0x70, 0x00
	.type		$str$26,@object
	.size		$str$26,($str$25 - $str$26)
$str$26:
        /*004e*/ 	.byte	0x2f, 0x74, 0x6d, 0x70, 0x2f, 0x63, 0x75, 0x74, 0x6c, 0x61, 0x73, 0x73, 0x5f, 0x73, 0x77, 0x65
        /*005e*/ 	.byte	0x65, 0x70, 0x5f, 0x73, 0x72, 0x63, 0x2f, 0x69, 0x6e, 0x63, 0x6c, 0x75, 0x64, 0x65, 0x2f, 0x63
        /*006e*/ 	.byte	0x75, 0x74, 0x65, 0x2f, 0x61, 0x74, 0x6f, 0x6d, 0x2f, 0x63, 0x6f, 0x70, 0x79, 0x5f, 0x74, 0x72
        /*007e*/ 	.byte	0x61, 0x69, 0x74, 0x73, 0x5f, 0x73, 0x6d, 0x31, 0x30, 0x30, 0x2e, 0x68, 0x70, 0x70, 0x00
	.type		$str$25,@object
	.size		$str$25,(__unnamed_1 - $str$25)
$str$25:
        /*008d*/ 	.byte	0x28, 0x28, 0x75, 0x69, 0x6e, 0x74, 0x33, 0x32, 0x5f, 0x74, 0x28, 0x74, 0x68, 0x72, 0x65, 0x61
        /*009d*/ 	.byte	0x64, 0x49, 0x64, 0x78, 0x2e, 0x78, 0x29, 0x20, 0x2f, 0x20, 0x33, 0x32, 0x29, 0x20, 0x25, 0x20
        /*00ad*/ 	.byte	0x34, 0x29, 0x20, 0x3d, 0x3d, 0x20, 0x28, 0x28, 0x28, 0x74, 0x6d, 0x65, 0x6d, 0x5f, 0x61, 0x64
        /*00bd*/ 	.byte	0x64, 0x72, 0x20, 0x3e, 0x3e, 0x20, 0x31, 0x36, 0x29, 0x20, 0x2f, 0x20, 0x33, 0x32, 0x29, 0x20
        /*00cd*/ 	.byte	0x25, 0x20, 0x34, 0x29, 0x00
	.type		__unnamed_1,@object
	.size		__unnamed_1,(__unnamed_2 - __unnamed_1)
__unnamed_1:
        /*00d2*/ 	.byte	0x61, 0x75, 0x74, 0x6f, 0x20, 0x63, 0x75, 0x74, 0x65, 0x3a, 0x3a, 0x61, 0x73, 0x5f, 0x70, 0x6f
        /* <DEDUP_REMOVED lines=24> */
        /*0262*/ 	.byte	0x34, 0x30, 0x39, 0x36, 0x3e, 0x3e, 0x3e, 0x3e, 0x5d, 0x00
	.type		__unnamed_2,@object
	.size		__unnamed_2,(.L_2 - __unnamed_2)
__unnamed_2:
        /* <DEDUP_REMOVED lines=43> */
        /*051c*/ 	.byte	0x65, 0x3a, 0x3a, 0x43, 0x3c, 0x30, 0x3e, 0x3e, 0x3e, 0x3e, 0x5d, 0x00
.L_2:


//--------------------- .nv.shared._ZN7cutlass13device_kernelINS_4gemm6kernel13GemmUniversalIN4cute5tupleIJiiiiEEENS1_10collective13CollectiveMmaINS1_35MainloopSm100TmaUmmaWarpSpecializedILi3ELi2ELi2ENS5_IJNS4_1CILi1EEESB_SB_EEEEENS5_IJNSA_ILi128EEENSA_ILi256EEENSA_ILi32EEEEEENS_10tfloat32_tENS5_IJlSB_lEEESI_NS5_IJSB_llEEENS4_8TiledMMAINS4_8MMA_AtomIJNS4_17SM100_MMA_TF32_SSISI_SI_fLi128ELi256ELNS4_4UMMA5MajorE0ELSP_1ELNSO_7ScaleInE0ELSQ_0EEEEEENS4_6LayoutISC_NS5_IJNSA_ILi0EEESU_SU_EEEEENS5_IJNS4_10UnderscoreESX_SX_EEEEENS4_13SM90_TMA_LOADENS4_14ComposedLayoutINS4_7SwizzleILi3ELi4ELi3EEENS4_18smem_ptr_flag_bitsILi32EEENST_INS5_IJNSA_ILi8EEESG_EEENS5_IJSG_SB_EEEEEEEvNS4_8identityES10_NS11_INS12_ILi2ELi5ELi2EEES15_NST_INS5_IJSG_NSA_ILi4EEEEEENS5_IJSB_SG_EEEEEEEvS1B_EENS_8epilogue10collective18CollectiveEpilogueINS1J_23Sm100TmaWarpSpecializedILi4ELi2ELi32ELb1ELb0EEEJSH_NS5_IJNST_ISE_SB_EENST_ISG_SB_EEEEESI_SJ_SI_SJ_NS1J_6fusion15FusionCallbacksIS1N_NS1R_17LinearCombinationISI_fSI_fLNS_15FloatRoundStyleE2EEESH_S1Q_JEEENS4_5SM1004TMEM4LOAD26SM100_TMEM_LOAD_32dp32b32xES10_S1A_NS4_39AutoVectorizingCopyWithAssumedAlignmentILi128EEENS4_14SM90_TMA_STOREES1A_S22_S22_EEEvvEEEEvNT_6ParamsE --------------------------
	.section	.nv.shared._ZN7cutlass13device_kernelINS_4gemm6kernel13GemmUniversalIN4cute5tupleIJiiiiEEENS1_10collective13CollectiveMmaINS1_35MainloopSm100TmaUmmaWarpSpecializedILi3ELi2ELi2ENS5_IJNS4_1CILi1EEESB_SB_EEEEENS5_IJNSA_ILi128EEENSA_ILi256EEENSA_ILi32EEEEEENS_10tfloat32_tENS5_IJlSB_lEEESI_NS5_IJSB_llEEENS4_8TiledMMAINS4_8MMA_AtomIJNS4_17SM100_MMA_TF32_SSISI_SI_fLi128ELi256ELNS4_4UMMA5MajorE0ELSP_1ELNSO_7ScaleInE0ELSQ_0EEEEEENS4_6LayoutISC_NS5_IJNSA_ILi0EEESU_SU_EEEEENS5_IJNS4_10UnderscoreESX_SX_EEEEENS4_13SM90_TMA_LOADENS4_14ComposedLayoutINS4_7SwizzleILi3ELi4ELi3EEENS4_18smem_ptr_flag_bitsILi32EEENST_INS5_IJNSA_ILi8EEESG_EEENS5_IJSG_SB_EEEEEEEvNS4_8identityES10_NS11_INS12_ILi2ELi5ELi2EEES15_NST_INS5_IJSG_NSA_ILi4EEEEEENS5_IJSB_SG_EEEEEEEvS1B_EENS_8epilogue10collective18CollectiveEpilogueINS1J_23Sm100TmaWarpSpecializedILi4ELi2ELi32ELb1ELb0EEEJSH_NS5_IJNST_ISE_SB_EENST_ISG_SB_EEEEESI_SJ_SI_SJ_NS1J_6fusion15FusionCallbacksIS1N_NS1R_17LinearCombinationISI_fSI_fLNS_15FloatRoundStyleE2EEESH_S1Q_JEEENS4_5SM1004TMEM4LOAD26SM100_TMEM_LOAD_32dp32b32xES10_S1A_NS4_39AutoVectorizingCopyWithAssumedAlignmentILi128EEENS4_14SM90_TMA_STOREES1A_S22_S22_EEEvvEEEEvNT_6ParamsE,"aw",@nobits
	.sectionflags	@""
	.align	16
	.zero		1024


//--------------------- .nv.shared.reserved.0     --------------------------
	.section	.nv.shared.reserved.0,"aw",@nobits
	.weak		__nv_reservedSMEM_offset_0_alias
	.size		__nv_reservedSMEM_offset_0_alias, 0, 64
	.other		__nv_reservedSMEM_offset_0_alias,@"STO_CUDA_RESERVED_SHARED STV_DEFAULT"
__nv_reservedSMEM_offset_0_alias:
	.zero		0
.nv.shared.reserved.0:
	.zero		64
	.weak		__nv_reservedSMEM_tcgen05_partition
	.type		__nv_reservedSMEM_tcgen05_partition,@object
	.size		__nv_reservedSMEM_tcgen05_partition,(.L_0 - __nv_reservedSMEM_tcgen05_partition)
__nv_reservedSMEM_tcgen05_partition:
	.zero		32
.L_0:


//--------------------- .nv.global                --------------------------
	.section	.nv.global,"aw",@nobits
.nv.global:
	.type		_ZN40_INTERNAL_712500da_4_k_cu_44c8786c_415964cute1_E,@object
	.size		_ZN40_INTERNAL_712500da_4_k_cu_44c8786c_415964cute1_E,(_ZN40_INTERNAL_712500da_4_k_cu_44c8786c_415964cuda3std3__45__cpo6cbeginE - _ZN40_INTERNAL_712500da_4_k_cu_44c8786c_415964cute1_E)
_ZN40_INTERNAL_712500da_4_k_cu_44c8786c_415964cute1_E:
	.zero		1
	.type		_ZN40_INTERNAL_712500da_4_k_cu_44c8786c_415964cuda3std3__45__cpo6cbeginE,@object
	.size		_ZN40_INTERNAL_712500da_4_k_cu_44c8786c_415964cuda3std3__45__cpo6cbeginE,(_ZN40_INTERNAL_712500da_4_k_cu_44c8786c_415964cuda3std3__48in_placeE - _ZN40_INTERNAL_712500da_4_k_cu_44c8786c_415964cuda3std3__45__cpo6cbeginE)
_ZN40_INTERNAL_712500da_4_k_cu_44c8786c_415964cuda3std3__45__cpo6cbeginE:
	.zero		1
	.type		_ZN40_INTERNAL_712500da_4_k_cu_44c8786c_415964cuda3std3__48in_placeE,@object
	.size		_ZN40_INTERNAL_712500da_4_k_cu_44c8786c_415964cuda3std3__48in_placeE,(_ZN40_INTERNAL_712500da_4_k_cu_44c8786c_415964cuda3std6ranges3__45__cpo9iter_moveE - _ZN40_INTERNAL_712500da_4_k_cu_44c8786c_415964cuda3std3__48in_placeE)
_ZN40_INTERNAL_712500da_4_k_cu_44c8786c_415964cuda3std3__48in_placeE:
	.zero		1
	.type		_ZN40_INTERNAL_712500da_4_k_cu_44c8786c_415964cuda3std6ranges3__45__cpo9iter_moveE,@object
	.size		_ZN40_INTERNAL_712500da_4_k_cu_44c8786c_415964cuda3std6ranges3__45__cpo9iter_moveE,(_ZN40_INTERNAL_712500da_4_k_cu_44c8786c_415964cuda3std3__45__cpo5beginE - _ZN40_INTERNAL_712500da_4_k_cu_44c8786c_415964cuda3std6ranges3__45__cpo9iter_moveE)
_ZN40_INTERNAL_712500da_4_k_cu_44c8786c_415964cuda3std6ranges3__45__cpo9iter_moveE:
	.zero		1
	.type		_ZN40_INTERNAL_712500da_4_k_cu_44c8786c_415964cuda3std3__45__cpo5beginE,@object
	.size		_ZN40_INTERNAL_712500da_4_k_cu_44c8786c_415964cuda3std3__45__cpo5beginE,(_ZN40_INTERNAL_712500da_4_k_cu_44c8786c_415964cuda3std3__442_GLOBAL__N__712500da_4_k_cu_44c8786c_415966ignoreE - _ZN40_INTERNAL_712500da_4_k_cu_44c8786c_415964cuda3std3__45__cpo5beginE)
_ZN40_INTERNAL_712500da_4_k_cu_44c8786c_415964cuda3std3__45__cpo5beginE:
	.zero		1
	.type		_ZN40_INTERNAL_712500da_4_k_cu_44c8786c_415964cuda3std3__442_GLOBAL__N__712500da_4_k_cu_44c8786c_415966ignoreE,@object
	.size		_ZN40_INTERNAL_712500da_4_k_cu_44c8786c_415964cuda3std3__442_GLOBAL__N__712500da_4_k_cu_44c8786c_415966ignoreE,(_ZN40_INTERNAL_712500da_4_k_cu_44c8786c_415964cute7productE - _ZN40_INTERNAL_712500da_4_k_cu_44c8786c_415964cuda3std3__442_GLOBAL__N__712500da_4_k_cu_44c8786c_415966ignoreE)
_ZN40_INTERNAL_712500da_4_k_cu_44c8786c_415964cuda3std3__442_GLOBAL__N__712500da_4_k_cu_44c8786c_415966ignoreE:
	.zero		1
	.type		_ZN40_INTERNAL_712500da_4_k_cu_44c8786c_415964cute7productE,@object
	.size		_ZN40_INTERNAL_712500da_4_k_cu_44c8786c_415964cute7productE,(_ZN40_INTERNAL_712500da_4_k_cu_44c8786c_415964cuda3std3__45__cpo3endE - _ZN40_INTERNAL_712500da_4_k_cu_44c8786c_415964cute7productE)
_ZN40_INTERNAL_712500da_4_k_cu_44c8786c_415964cute7productE:
	.zero		1
	.type		_ZN40_INTERNAL_712500da_4_k_cu_44c8786c_415964cuda3std3__45__cpo3endE,@object
	.size		_ZN40_INTERNAL_712500da_4_k_cu_44c8786c_415964cuda3std3__45__cpo3endE,(_ZN40_INTERNAL_712500da_4_k_cu_44c8786c_415964cuda3std3__419piecewise_constructE - _ZN40_INTERNAL_712500da_4_k_cu_44c8786c_415964cuda3std3__45__cpo3endE)
_ZN40_INTERNAL_712500da_4_k_cu_44c8786c_415964cuda3std3__45__cpo3endE:
	.zero		1
	.type		_ZN40_INTERNAL_712500da_4_k_cu_44c8786c_415964cuda3std3__419piecewise_constructE,@object
	.size		_ZN40_INTERNAL_712500da_4_k_cu_44c8786c_415964cuda3std3__419piecewise_constructE,(_ZN40_INTERNAL_712500da_4_k_cu_44c8786c_415964cuda3std3__45__cpo4cendE - _ZN40_INTERNAL_712500da_4_k_cu_44c8786c_415964cuda3std3__419piecewise_constructE)
_ZN40_INTERNAL_712500da_4_k_cu_44c8786c_415964cuda3std3__419piecewise_constructE:
	.zero		1
	.type		_ZN40_INTERNAL_712500da_4_k_cu_44c8786c_415964cuda3std3__45__cpo4cendE,@object
	.size		_ZN40_INTERNAL_712500da_4_k_cu_44c8786c_415964cuda3std3__45__cpo4cendE,(_ZN40_INTERNAL_712500da_4_k_cu_44c8786c_415964cuda3std6ranges3__45__cpo4swapE - _ZN40_INTERNAL_712500da_4_k_cu_44c8786c_415964cuda3std3__45__cpo4cendE)
_ZN40_INTERNAL_712500da_4_k_cu_44c8786c_415964cuda3std3__45__cpo4cendE:
	.zero		1
	.type		_ZN40_INTERNAL_712500da_4_k_cu_44c8786c_415964cuda3std6ranges3__45__cpo4swapE,@object
	.size		_ZN40_INTERNAL_712500da_4_k_cu_44c8786c_415964cuda3std6ranges3__45__cpo4swapE,(.L_10 - _ZN40_INTERNAL_712500da_4_k_cu_44c8786c_415964cuda3std6ranges3__45__cpo4swapE)
_ZN40_INTERNAL_712500da_4_k_cu_44c8786c_415964cuda3std6ranges3__45__cpo4swapE:
	.zero		1
.L_10:


//--------------------- .nv.constant0._ZN7cutlass13device_kernelINS_4gemm6kernel13GemmUniversalIN4cute5tupleIJiiiiEEENS1_10collective13CollectiveMmaINS1_35MainloopSm100TmaUmmaWarpSpecializedILi3ELi2ELi2ENS5_IJNS4_1CILi1EEESB_SB_EEEEENS5_IJNSA_ILi128EEENSA_ILi256EEENSA_ILi32EEEEEENS_10tfloat32_tENS5_IJlSB_lEEESI_NS5_IJSB_llEEENS4_8TiledMMAINS4_8MMA_AtomIJNS4_17SM100_MMA_TF32_SSISI_SI_fLi128ELi256ELNS4_4UMMA5MajorE0ELSP_1ELNSO_7ScaleInE0ELSQ_0EEEEEENS4_6LayoutISC_NS5_IJNSA_ILi0EEESU_SU_EEEEENS5_IJNS4_10UnderscoreESX_SX_EEEEENS4_13SM90_TMA_LOADENS4_14ComposedLayoutINS4_7SwizzleILi3ELi4ELi3EEENS4_18smem_ptr_flag_bitsILi32EEENST_INS5_IJNSA_ILi8EEESG_EEENS5_IJSG_SB_EEEEEEEvNS4_8identityES10_NS11_INS12_ILi2ELi5ELi2EEES15_NST_INS5_IJSG_NSA_ILi4EEEEEENS5_IJSB_SG_EEEEEEEvS1B_EENS_8epilogue10collective18CollectiveEpilogueINS1J_23Sm100TmaWarpSpecializedILi4ELi2ELi32ELb1ELb0EEEJSH_NS5_IJNST_ISE_SB_EENST_ISG_SB_EEEEESI_SJ_SI_SJ_NS1J_6fusion15FusionCallbacksIS1N_NS1R_17LinearCombinationISI_fSI_fLNS_15FloatRoundStyleE2EEESH_S1Q_JEEENS4_5SM1004TMEM4LOAD26SM100_TMEM_LOAD_32dp32b32xES10_S1A_NS4_39AutoVectorizingCopyWithAssumedAlignmentILi128EEENS4_14SM90_TMA_STOREES1A_S22_S22_EEEvvEEEEvNT_6ParamsE --------------------------
	.section	.nv.constant0._ZN7cutlass13device_kernelINS_4gemm6kernel13GemmUniversalIN4cute5tupleIJiiiiEEENS1_10collective13CollectiveMmaINS1_35MainloopSm100TmaUmmaWarpSpecializedILi3ELi2ELi2ENS5_IJNS4_1CILi1EEESB_SB_EEEEENS5_IJNSA_ILi128EEENSA_ILi256EEENSA_ILi32EEEEEENS_10tfloat32_tENS5_IJlSB_lEEESI_NS5_IJSB_llEEENS4_8TiledMMAINS4_8MMA_AtomIJNS4_17SM100_MMA_TF32_SSISI_SI_fLi128ELi256ELNS4_4UMMA5MajorE0ELSP_1ELNSO_7ScaleInE0ELSQ_0EEEEEENS4_6LayoutISC_NS5_IJNSA_ILi0EEESU_SU_EEEEENS5_IJNS4_10UnderscoreESX_SX_EEEEENS4_13SM90_TMA_LOADENS4_14ComposedLayoutINS4_7SwizzleILi3ELi4ELi3EEENS4_18smem_ptr_flag_bitsILi32EEENST_INS5_IJNSA_ILi8EEESG_EEENS5_IJSG_SB_EEEEEEEvNS4_8identityES10_NS11_INS12_ILi2ELi5ELi2EEES15_NST_INS5_IJSG_NSA_ILi4EEEEEENS5_IJSB_SG_EEEEEEEvS1B_EENS_8epilogue10collective18CollectiveEpilogueINS1J_23Sm100TmaWarpSpecializedILi4ELi2ELi32ELb1ELb0EEEJSH_NS5_IJNST_ISE_SB_EENST_ISG_SB_EEEEESI_SJ_SI_SJ_NS1J_6fusion15FusionCallbacksIS1N_NS1R_17LinearCombinationISI_fSI_fLNS_15FloatRoundStyleE2EEESH_S1Q_JEEENS4_5SM1004TMEM4LOAD26SM100_TMEM_LOAD_32dp32b32xES10_S1A_NS4_39AutoVectorizingCopyWithAssumedAlignmentILi128EEENS4_14SM90_TMA_STOREES1A_S22_S22_EEEvvEEEEvNT_6ParamsE,"a",@progbits
	.sectionflags	@""
	.align	4
.nv.constant0._ZN7cutlass13device_kernelINS_4gemm6kernel13GemmUniversalIN4cute5tupleIJiiiiEEENS1_10collective13CollectiveMmaINS1_35MainloopSm100TmaUmmaWarpSpecializedILi3ELi2ELi2ENS5_IJNS4_1CILi1EEESB_SB_EEEEENS5_IJNSA_ILi128EEENSA_ILi256EEENSA_ILi32EEEEEENS_10tfloat32_tENS5_IJlSB_lEEESI_NS5_IJSB_llEEENS4_8TiledMMAINS4_8MMA_AtomIJNS4_17SM100_MMA_TF32_SSISI_SI_fLi128ELi256ELNS4_4UMMA5MajorE0ELSP_1ELNSO_7ScaleInE0ELSQ_0EEEEEENS4_6LayoutISC_NS5_IJNSA_ILi0EEESU_SU_EEEEENS5_IJNS4_10UnderscoreESX_SX_EEEEENS4_13SM90_TMA_LOADENS4_14ComposedLayoutINS4_7SwizzleILi3ELi4ELi3EEENS4_18smem_ptr_flag_bitsILi32EEENST_INS5_IJNSA_ILi8EEESG_EEENS5_IJSG_SB_EEEEEEEvNS4_8identityES10_NS11_INS12_ILi2ELi5ELi2EEES15_NST_INS5_IJSG_NSA_ILi4EEEEEENS5_IJSB_SG_EEEEEEEvS1B_EENS_8epilogue10collective18CollectiveEpilogueINS1J_23Sm100TmaWarpSpecializedILi4ELi2ELi32ELb1ELb0EEEJSH_NS5_IJNST_ISE_SB_EENST_ISG_SB_EEEEESI_SJ_SI_SJ_NS1J_6fusion15FusionCallbacksIS1N_NS1R_17LinearCombinationISI_fSI_fLNS_15FloatRoundStyleE2EEESH_S1Q_JEEENS4_5SM1004TMEM4LOAD26SM100_TMEM_LOAD_32dp32b32xES10_S1A_NS4_39AutoVectorizingCopyWithAssumedAlignmentILi128EEENS4_14SM90_TMA_STOREES1A_S22_S22_EEEvvEEEEvNT_6ParamsE:
	.zero		2944


//--------------------- SYMBOLS --------------------------

	.type		.nv.reservedSmem.offset0,@object
	.size		.nv.reservedSmem.offset0,0x4
	.type		.nv.reservedSmem.cap,@object
	.size		.nv.reservedSmem.cap,0x4
	.type		__assertfail,@function
